	.target	sm_80

	.elftype	@"ET_EXEC"


//--------------------- .note.nv.tkinfo           --------------------------
	.section	.note.nv.tkinfo,"",@"SHT_NOTE"
	.sectionflags	@"SHF_NOTE_NV_TKINFO"
	.tkinfo
        /*0018*/ 	.word	0x00000002
        /*0030*/ 	.string	""
        /*0030*/ 	.string	"ptxas"
        /*0030*/ 	.string	"Cuda compilation tools, release 13.0, V13.0.88"
        /*0030*/ 	.string	"Build cuda_13.0.r13.0/compiler.36424714_0"
        /*0030*/ 	.string	"-v  -suppress-debug-info  -lineinfo  -arch sm_80 "



//--------------------- .note.nv.cuinfo           --------------------------
	.section	.note.nv.cuinfo,"",@"SHT_NOTE"
	.sectionflags	@"SHF_NOTE_NV_CUINFO"
        /*0018*/ 	.short	0x0002
        /*001a*/ 	.short	0x0050
        /*001c*/ 	.short	0x0082
	.zero		2


//--------------------- .nv.info                  --------------------------
	.section	.nv.info,"",@"SHT_CUDA_INFO"
	.align	4


	//----- nvinfo : EIATTR_REGCOUNT
	.align		4
        /*0000*/ 	.byte	0x04, 0x2f
        /*0002*/ 	.short	(.L_1 - .L_0)
	.align		4
.L_0:
        /*0004*/ 	.word	index@(matmul_kernel)
        /*0008*/ 	.word	0x00000020


	//----- nvinfo : EIATTR_FRAME_SIZE
	.align		4
.L_1:
        /*000c*/ 	.byte	0x04, 0x11
        /*000e*/ 	.short	(.L_3 - .L_2)
	.align		4
.L_2:
        /*0010*/ 	.word	index@(matmul_kernel)
        /*0014*/ 	.word	0x00000bc0


	//----- nvinfo : EIATTR_MIN_STACK_SIZE
	.align		4
.L_3:
        /*0018*/ 	.byte	0x04, 0x12
        /*001a*/ 	.short	(.L_5 - .L_4)
	.align		4
.L_4:
        /*001c*/ 	.word	index@(matmul_kernel)
        /*0020*/ 	.word	0x00000bc0
.L_5:


//--------------------- .nv.info.matmul_kernel    --------------------------
	.section	.nv.info.matmul_kernel,"",@"SHT_CUDA_INFO"
	.sectionflags	@""
	.align	4


	//----- nvinfo : EIATTR_CUDA_API_VERSION
	.align		4
        /*0000*/ 	.byte	0x04, 0x37
        /*0002*/ 	.short	(.L_7 - .L_6)
.L_6:
        /*0004*/ 	.word	0x00000082


	//----- nvinfo : EIATTR_SW2861232_WAR
	.align		4
.L_7:
        /*0008*/ 	.byte	0x01, 0x35
	.zero		2


	//----- nvinfo : EIATTR_PARAM_CBANK
	.align		4
        /*000c*/ 	.byte	0x04, 0x0a
        /*000e*/ 	.short	(.L_9 - .L_8)
	.align		4
.L_8:
        /*0010*/ 	.word	index@(.nv.constant0.matmul_kernel)
        /*0014*/ 	.short	0x0160
        /*0016*/ 	.short	0x0050


	//----- nvinfo : EIATTR_CBANK_PARAM_SIZE
	.align		4
.L_9:
        /*0018*/ 	.byte	0x03, 0x19
        /*001a*/ 	.short	0x0050


	//----- nvinfo : EIATTR_KPARAM_INFO
	.align		4
        /*001c*/ 	.byte	0x04, 0x17
        /*001e*/ 	.short	(.L_11 - .L_10)
.L_10:
        /*0020*/ 	.word	0x00000000
        /*0024*/ 	.short	0x000d
        /*0026*/ 	.short	0x0048
        /*0028*/ 	.byte	0x00, 0xf4, 0x21, 0x00


	//----- nvinfo : EIATTR_KPARAM_INFO
	.align		4
.L_11:
        /*002c*/ 	.byte	0x04, 0x17
        /*002e*/ 	.short	(.L_13 - .L_12)
.L_12:
        /*0030*/ 	.word	0x00000000
        /*0034*/ 	.short	0x000c
        /*0036*/ 	.short	0x0040
        /*0038*/ 	.byte	0x00, 0xf4, 0x21, 0x00


	//----- nvinfo : EIATTR_KPARAM_INFO
	.align		4
.L_13:
        /*003c*/ 	.byte	0x04, 0x17
        /*003e*/ 	.short	(.L_15 - .L_14)
.L_14:
        /*0040*/ 	.word	0x00000000
        /*0044*/ 	.short	0x000b
        /*0046*/ 	.short	0x0038
        /*0048*/ 	.byte	0x00, 0xf0, 0x11, 0x00


	//----- nvinfo : EIATTR_KPARAM_INFO
	.align		4
.L_15:
        /*004c*/ 	.byte	0x04, 0x17
        /*004e*/ 	.short	(.L_17 - .L_16)
.L_16:
        /*0050*/ 	.word	0x00000000
        /*0054*/ 	.short	0x000a
        /*0056*/ 	.short	0x0034
        /*0058*/ 	.byte	0x00, 0xf0, 0x11, 0x00


	//----- nvinfo : EIATTR_KPARAM_INFO
	.align		4
.L_17:
        /*005c*/ 	.byte	0x04, 0x17
        /*005e*/ 	.short	(.L_19 - .L_18)
.L_18:
        /*0060*/ 	.word	0x00000000
        /*0064*/ 	.short	0x0009
        /*0066*/ 	.short	0x0030
        /*0068*/ 	.byte	0x00, 0xf0, 0x11, 0x00


	//----- nvinfo : EIATTR_KPARAM_INFO
	.align		4
.L_19:
        /*006c*/ 	.byte	0x04, 0x17
        /*006e*/ 	.short	(.L_21 - .L_20)
.L_20:
        /*0070*/ 	.word	0x00000000
        /*0074*/ 	.short	0x0008
        /*0076*/ 	.short	0x002c
        /*0078*/ 	.byte	0x00, 0xf0, 0x11, 0x00


	//----- nvinfo : EIATTR_KPARAM_INFO
	.align		4
.L_21:
        /*007c*/ 	.byte	0x04, 0x17
        /*007e*/ 	.short	(.L_23 - .L_22)
.L_22:
        /*0080*/ 	.word	0x00000000
        /*0084*/ 	.short	0x0007
        /*0086*/ 	.short	0x0028
        /*0088*/ 	.byte	0x00, 0xf0, 0x11, 0x00


	//----- nvinfo : EIATTR_KPARAM_INFO
	.align		4
.L_23:
        /*008c*/ 	.byte	0x04, 0x17
        /*008e*/ 	.short	(.L_25 - .L_24)
.L_24:
        /*0090*/ 	.word	0x00000000
        /*0094*/ 	.short	0x0006
        /*0096*/ 	.short	0x0024
        /*0098*/ 	.byte	0x00, 0xf0, 0x11, 0x00


	//----- nvinfo : EIATTR_KPARAM_INFO
	.align		4
.L_25:
        /*009c*/ 	.byte	0x04, 0x17
        /*009e*/ 	.short	(.L_27 - .L_26)
.L_26:
        /*00a0*/ 	.word	0x00000000
        /*00a4*/ 	.short	0x0005
        /*00a6*/ 	.short	0x0020
        /*00a8*/ 	.byte	0x00, 0xf0, 0x11, 0x00


	//----- nvinfo : EIATTR_KPARAM_INFO
	.align		4
.L_27:
        /*00ac*/ 	.byte	0x04, 0x17
        /*00ae*/ 	.short	(.L_29 - .L_28)
.L_28:
        /*00b0*/ 	.word	0x00000000
        /*00b4*/ 	.short	0x0004
        /*00b6*/ 	.short	0x001c
        /*00b8*/ 	.byte	0x00, 0xf0, 0x11, 0x00


	//----- nvinfo : EIATTR_KPARAM_INFO
	.align		4
.L_29:
        /*00bc*/ 	.byte	0x04, 0x17
        /*00be*/ 	.short	(.L_31 - .L_30)
.L_30:
        /*00c0*/ 	.word	0x00000000
        /*00c4*/ 	.short	0x0003
        /*00c6*/ 	.short	0x0018
        /*00c8*/ 	.byte	0x00, 0xf0, 0x11, 0x00


	//----- nvinfo : EIATTR_KPARAM_INFO
	.align		4
.L_31:
        /*00cc*/ 	.byte	0x04, 0x17
        /*00ce*/ 	.short	(.L_33 - .L_32)
.L_32:
        /*00d0*/ 	.word	0x00000000
        /*00d4*/ 	.short	0x0002
        /*00d6*/ 	.short	0x0010
        /*00d8*/ 	.byte	0x00, 0xf4, 0x21, 0x00


	//----- nvinfo : EIATTR_KPARAM_INFO
	.align		4
.L_33:
        /*00dc*/ 	.byte	0x04, 0x17
        /*00de*/ 	.short	(.L_35 - .L_34)
.L_34:
        /*00e0*/ 	.word	0x00000000
        /*00e4*/ 	.short	0x0001
        /*00e6*/ 	.short	0x0008
        /*00e8*/ 	.byte	0x00, 0xf4, 0x21, 0x00


	//----- nvinfo : EIATTR_KPARAM_INFO
	.align		4
.L_35:
        /*00ec*/ 	.byte	0x04, 0x17
        /*00ee*/ 	.short	(.L_37 - .L_36)
.L_36:
        /*00f0*/ 	.word	0x00000000
        /*00f4*/ 	.short	0x0000
        /*00f6*/ 	.short	0x0000
        /*00f8*/ 	.byte	0x00, 0xf4, 0x21, 0x00


	//----- nvinfo : EIATTR_MAXREG_COUNT
	.align		4
.L_37:
        /*00fc*/ 	.byte	0x03, 0x1b
        /*00fe*/ 	.short	0x00ff


	//----- nvinfo : EIATTR_NUM_BARRIERS
	.align		4
        /*0100*/ 	.byte	0x02, 0x4c
        /*0102*/ 	.byte	0x01
	.zero		1


	//----- nvinfo : EIATTR_ANNOTATIONS
	.align		4
        /*0104*/ 	.byte	0x04, 0x55
        /*0106*/ 	.short	(.L_39 - .L_38)


	//   ....[0]....
.L_38:
        /*0108*/ 	.word	0x00000001
        /*010c*/ 	.byte	0x40, 0x05, 0x00, 0x00, 0x01, 0x00, 0x00, 0x00, 0x70, 0x05, 0x00, 0x00, 0x01, 0x00, 0x00, 0x00
        /* <DEDUP_REMOVED lines=1479> */
        /*5d8c*/ 	.byte	0x70, 0xd4, 0x01, 0x00


	//----- nvinfo : EIATTR_MERCURY_ISA_VERSION
	.align		4
.L_39:
        /*5d90*/ 	.byte	0x03, 0x5f
        /*5d92*/ 	.short	0x0000


	//----- nvinfo : EIATTR_EXIT_INSTR_OFFSETS
	.align		4
        /*5d94*/ 	.byte	0x04, 0x1c
        /*5d96*/ 	.short	(.L_41 - .L_40)


	//   ....[0]....
.L_40:
        /*5d98*/ 	.word	0x0001d790


	//   ....[1]....
        /*5d9c*/ 	.word	0x0001d7c0


	//----- nvinfo : EIATTR_REQNTID
	.align		4
.L_41:
        /*5da0*/ 	.byte	0x04, 0x10
        /*5da2*/ 	.short	(.L_43 - .L_42)
.L_42:
        /*5da4*/ 	.word	0x00000080
        /*5da8*/ 	.word	0x00000001
        /*5dac*/ 	.word	0x00000001
.L_43:


//--------------------- .nv.callgraph             --------------------------
	.section	.nv.callgraph,"",@"SHT_CUDA_CALLGRAPH"
	.align	4
	.sectionentsize	8
	.align		4
        /*0000*/ 	.word	0x00000000
	.align		4
        /*0004*/ 	.word	0xffffffff
	.align		4
        /*0008*/ 	.word	0x00000000
	.align		4
        /*000c*/ 	.word	0xfffffffe
	.align		4
        /*0010*/ 	.word	0x00000000
	.align		4
        /*0014*/ 	.word	0xfffffffd
	.align		4
        /*0018*/ 	.word	0x00000000
	.align		4
        /*001c*/ 	.word	0xfffffffc


//--------------------- .nv.rel.action            --------------------------
	.section	.nv.rel.action,"",@"SHT_CUDA_RELOCINFO"
	.align	8
	.sectionentsize	8
        /*0000*/ 	.byte	0x73, 0x00, 0x00, 0x00, 0x00, 0x00, 0x00, 0x00, 0x00, 0x00, 0x00, 0x11, 0x25, 0x00, 0x05, 0x36


//--------------------- .nv.constant0.matmul_kernel --------------------------
	.section	.nv.constant0.matmul_kernel,"a",@progbits
	.sectionflags	@""
	.align	4
.nv.constant0.matmul_kernel:
	.zero		432


//--------------------- .text.matmul_kernel       --------------------------
	.section	.text.matmul_kernel,"ax",@progbits
	.sectioninfo	@"SHI_REGISTERS=32"
	.align	128
        .global         matmul_kernel
        .type           matmul_kernel,@function
        .size           matmul_kernel,(.L_x_5 - matmul_kernel)
        .other          matmul_kernel,@"STO_CUDA_ENTRY STV_DEFAULT"
matmul_kernel:
.text.matmul_kernel:
[----:B------:R-:W-:-:S03]  /*0000*/  IMAD.MOV.U32 R1, RZ, RZ, c[0x0][0x28] ;  /* 0x00000a00ff017624 */ /* 0x000fc600078e00ff */
[----:B------:R-:W-:Y:S01]  /*0010*/  IMAD.MOV.U32 R0, RZ, RZ, c[0x0][0x17c] ;  /* 0x00005f00ff007624 */ /* 0x000fe200078e00ff */
[----:B------:R-:W0:Y:S01]  /*0020*/  S2R R11, SR_TID.X ;  /* 0x00000000000b7919 */ /* 0x000e220000002100 */
[----:B------:R-:W-:Y:S01]  /*0030*/  IADD3 R1, R1, -0xbc0, RZ ;  /* 0xfffff44001017810 */ /* 0x000fe20007ffe0ff */
[----:B------:R-:W-:Y:S02]  /*0040*/  ULDC UR4, c[0x0][0x180] ;  /* 0x0000600000047ab9 */ /* 0x000fe40000000800 */
[----:B------:R-:W-:Y:S01]  /*0050*/  IADD3 R0, R0, 0xff, RZ ;  /* 0x000000ff00007810 */ /* 0x000fe20007ffe0ff */
[----:B------:R-:W-:-:S03]  /*0060*/  ULDC.64 UR6, c[0x0][0x118] ;  /* 0x0000460000067ab9 */ /* 0x000fc60000000a00 */
[----:B------:R-:W-:-:S04]  /*0070*/  SHF.R.S32.HI R3, RZ, 0x1f, R0 ;  /* 0x0000001fff037819 */ /* 0x000fc80000011400 */
[----:B------:R-:W-:-:S04]  /*0080*/  LEA.HI R3, R3, R0, RZ, 0x8 ;  /* 0x0000000003037211 */ /* 0x000fc800078f40ff */
[----:B------:R-:W-:Y:S02]  /*0090*/  SHF.R.S32.HI R0, RZ, 0x8, R3 ;  /* 0x00000008ff007819 */ /* 0x000fe40000011403 */
[----:B------:R-:W1:Y:S03]  /*00a0*/  S2R R3, SR_CTAID.X ;  /* 0x0000000000037919 */ /* 0x000e660000002500 */
[----:B------:R-:W-:Y:S01]  /*00b0*/  IMAD.SHL.U32 R0, R0, 0x8, RZ ;  /* 0x0000000800007824 */ /* 0x000fe200078e00ff */
[----:B0-----:R-:W-:-:S04]  /*00c0*/  LOP3.LUT R29, R11, 0x40, RZ, 0xc0, !PT ;  /* 0x000000400b1d7812 */ /* 0x001fc800078ec0ff */
[-C--:B------:R-:W-:Y:S02]  /*00d0*/  IABS R7, R0.reuse ;  /* 0x0000000000077213 */ /* 0x080fe40000000000 */
[----:B------:R-:W-:Y:S02]  /*00e0*/  IABS R10, R0 ;  /* 0x00000000000a7213 */ /* 0x000fe40000000000 */
[----:B------:R-:W0:Y:S01]  /*00f0*/  I2F.RP R2, R7 ;  /* 0x0000000700027306 */ /* 0x000e220000209400 */
[----:B-1----:R-:W-:-:S07]  /*0100*/  IABS R8, R3 ;  /* 0x0000000300087213 */ /* 0x002fce0000000000 */
[----:B0-----:R-:W0:Y:S02]  /*0110*/  MUFU.RCP R2, R2 ;  /* 0x0000000200027308 */ /* 0x001e240000001000 */
[----:B0-----:R-:W-:Y:S01]  /*0120*/  IADD3 R4, R2, 0xffffffe, RZ ;  /* 0x0ffffffe02047810 */ /* 0x001fe20007ffe0ff */
[----:B------:R-:W-:-:S05]  /*0130*/  IMAD.MOV R2, RZ, RZ, -R10 ;  /* 0x000000ffff027224 */ /* 0x000fca00078e0a0a */
[----:B------:R0:W1:Y:S02]  /*0140*/  F2I.FTZ.U32.TRUNC.NTZ R5, R4 ;  /* 0x0000000400057305 */ /* 0x000064000021f000 */
[----:B0-----:R-:W-:Y:S02]  /*0150*/  IMAD.MOV.U32 R4, RZ, RZ, RZ ;  /* 0x000000ffff047224 */ /* 0x001fe400078e00ff */
[----:B-1----:R-:W-:-:S04]  /*0160*/  IMAD.MOV R6, RZ, RZ, -R5 ;  /* 0x000000ffff067224 */ /* 0x002fc800078e0a05 */
[----:B------:R-:W-:Y:S02]  /*0170*/  IMAD R9, R6, R7, RZ ;  /* 0x0000000706097224 */ /* 0x000fe400078e02ff */
[----:B------:R-:W-:Y:S02]  /*0180*/  IMAD.MOV.U32 R6, RZ, RZ, R8 ;  /* 0x000000ffff067224 */ /* 0x000fe400078e0008 */
[----:B------:R-:W-:-:S06]  /*0190*/  IMAD.HI.U32 R5, R5, R9, R4 ;  /* 0x0000000905057227 */ /* 0x000fcc00078e0004 */
[----:B------:R-:W-:-:S04]  /*01a0*/  IMAD.HI.U32 R5, R5, R6, RZ ;  /* 0x0000000605057227 */ /* 0x000fc800078e00ff */
[----:B------:R-:W-:-:S05]  /*01b0*/  IMAD R2, R5, R2, R6 ;  /* 0x0000000205027224 */ /* 0x000fca00078e0206 */
[----:B------:R-:W-:-:S13]  /*01c0*/  ISETP.GT.U32.AND P1, PT, R7, R2, PT ;  /* 0x000000020700720c */ /* 0x000fda0003f24070 */
[----:B------:R-:W-:Y:S01]  /*01d0*/  @!P1 IMAD.IADD R2, R2, 0x1, -R7 ;  /* 0x0000000102029824 */ /* 0x000fe200078e0a07 */
[----:B------:R-:W-:Y:S02]  /*01e0*/  @!P1 IADD3 R5, R5, 0x1, RZ ;  /* 0x0000000105059810 */ /* 0x000fe40007ffe0ff */
[----:B------:R-:W-:Y:S02]  /*01f0*/  ISETP.NE.AND P1, PT, R0, RZ, PT ;  /* 0x000000ff0000720c */ /* 0x000fe40003f25270 */
[----:B------:R-:W-:Y:S02]  /*0200*/  ISETP.GE.U32.AND P0, PT, R2, R7, PT ;  /* 0x000000070200720c */ /* 0x000fe40003f06070 */
[----:B------:R-:W-:-:S04]  /*0210*/  LOP3.LUT R2, R3, R0, RZ, 0x3c, !PT ;  /* 0x0000000003027212 */ /* 0x000fc800078e3cff */
[----:B------:R-:W-:Y:S01]  /*0220*/  ISETP.GE.AND P2, PT, R2, RZ, PT ;  /* 0x000000ff0200720c */ /* 0x000fe20003f46270 */
[----:B------:R-:W-:-:S05]  /*0230*/  IMAD.MOV.U32 R2, RZ, RZ, 0x1f ;  /* 0x0000001fff027424 */ /* 0x000fca00078e00ff */
[----:B------:R-:W-:Y:S02]  /*0240*/  IADD3 R2, R2, c[0x0][0x178], RZ ;  /* 0x00005e0002027a10 */ /* 0x000fe40007ffe0ff */
[----:B------:R-:W-:-:S05]  /*0250*/  @P0 IADD3 R5, R5, 0x1, RZ ;  /* 0x0000000105050810 */ /* 0x000fca0007ffe0ff */
[----:B------:R-:W-:Y:S01]  /*0260*/  IMAD.MOV.U32 R4, RZ, RZ, R5 ;  /* 0x000000ffff047224 */ /* 0x000fe200078e0005 */
[----:B------:R-:W-:-:S03]  /*0270*/  SHF.R.S32.HI R5, RZ, 0x1f, R2 ;  /* 0x0000001fff057819 */ /* 0x000fc60000011402 */
[----:B------:R-:W-:Y:S01]  /*0280*/  @!P2 IMAD.MOV R4, RZ, RZ, -R4 ;  /* 0x000000ffff04a224 */ /* 0x000fe200078e0a04 */
[----:B------:R-:W-:Y:S02]  /*0290*/  @!P1 LOP3.LUT R4, RZ, R0, RZ, 0x33, !PT ;  /* 0x00000000ff049212 */ /* 0x000fe400078e33ff */
[----:B------:R-:W-:-:S03]  /*02a0*/  LEA.HI R5, R5, R2, RZ, 0x5 ;  /* 0x0000000205057211 */ /* 0x000fc600078f28ff */
[----:B------:R-:W-:Y:S02]  /*02b0*/  IMAD.SHL.U32 R2, R4, 0x8, RZ ;  /* 0x0000000804027824 */ /* 0x000fe400078e00ff */
[----:B------:R-:W-:-:S03]  /*02c0*/  IMAD.MOV R4, RZ, RZ, -R4 ;  /* 0x000000ffff047224 */ /* 0x000fc600078e0a04 */
[----:B------:R-:W-:Y:S01]  /*02d0*/  LEA.HI.SX32 R5, R5, -R2, 0x1b ;  /* 0x8000000205057211 */ /* 0x000fe200078fdaff */
[----:B------:R-:W-:Y:S02]  /*02e0*/  IMAD R9, R0, R4, R3 ;  /* 0x0000000400097224 */ /* 0x000fe400078e0203 */
[----:B------:R-:W-:Y:S01]  /*02f0*/  IMAD.MOV.U32 R4, RZ, RZ, RZ ;  /* 0x000000ffff047224 */ /* 0x000fe200078e00ff */
[----:B------:R-:W-:-:S04]  /*0300*/  IMNMX R10, R5, 0x8, PT ;  /* 0x00000008050a7817 */ /* 0x000fc80003800200 */
[-C--:B------:R-:W-:Y:S02]  /*0310*/  IABS R8, R10.reuse ;  /* 0x0000000a00087213 */ /* 0x080fe40000000000 */
[----:B------:R-:W-:Y:S02]  /*0320*/  IABS R0, R10 ;  /* 0x0000000a00007213 */ /* 0x000fe40000000000 */
[----:B------:R-:W0:Y:S08]  /*0330*/  I2F.RP R6, R8 ;  /* 0x0000000800067306 */ /* 0x000e300000209400 */
[----:B0-----:R-:W0:Y:S02]  /*0340*/  MUFU.RCP R6, R6 ;  /* 0x0000000600067308 */ /* 0x001e240000001000 */
[----:B0-----:R-:W-:Y:S01]  /*0350*/  IADD3 R5, R6, 0xffffffe, RZ ;  /* 0x0ffffffe06057810 */ /* 0x001fe20007ffe0ff */
[----:B------:R-:W-:-:S05]  /*0360*/  IMAD.MOV.U32 R6, RZ, RZ, c[0x0][0x180] ;  /* 0x00006000ff067624 */ /* 0x000fca00078e00ff */
[----:B------:R-:W0:Y:S01]  /*0370*/  F2I.FTZ.U32.TRUNC.NTZ R5, R5 ;  /* 0x0000000500057305 */ /* 0x000e22000021f000 */
[----:B------:R-:W-:Y:S01]  /*0380*/  IADD3 R6, R6, 0x3f, RZ ;  /* 0x0000003f06067810 */ /* 0x000fe20007ffe0ff */
[----:B0-----:R-:W-:-:S04]  /*0390*/  IMAD.MOV R7, RZ, RZ, -R5 ;  /* 0x000000ffff077224 */ /* 0x001fc800078e0a05 */
[----:B------:R-:W-:Y:S01]  /*03a0*/  IMAD.MOV.U32 R3, RZ, RZ, R7 ;  /* 0x000000ffff037224 */ /* 0x000fe200078e0007 */
[----:B------:R-:W-:-:S03]  /*03b0*/  IABS R7, R9 ;  /* 0x0000000900077213 */ /* 0x000fc60000000000 */
[----:B------:R-:W-:-:S04]  /*03c0*/  IMAD R3, R3, R8, RZ ;  /* 0x0000000803037224 */ /* 0x000fc800078e02ff */
[----:B------:R-:W-:-:S04]  /*03d0*/  IMAD.HI.U32 R4, R5, R3, R4 ;  /* 0x0000000305047227 */ /* 0x000fc800078e0004 */
[----:B------:R-:W-:Y:S02]  /*03e0*/  IMAD.MOV R3, RZ, RZ, -R0 ;  /* 0x000000ffff037224 */ /* 0x000fe400078e0a00 */
[----:B------:R-:W-:Y:S01]  /*03f0*/  IMAD.HI.U32 R0, R4, R7, RZ ;  /* 0x0000000704007227 */ /* 0x000fe200078e00ff */
[----:B------:R-:W-:-:S03]  /*0400*/  LOP3.LUT R4, R11, 0x1f, RZ, 0xc0, !PT ;  /* 0x0000001f0b047812 */ /* 0x000fc600078ec0ff */
[----:B------:R-:W-:-:S05]  /*0410*/  IMAD R3, R0, R3, R7 ;  /* 0x0000000300037224 */ /* 0x000fca00078e0207 */
[----:B------:R-:W-:-:S13]  /*0420*/  ISETP.GT.U32.AND P1, PT, R8, R3, PT ;  /* 0x000000030800720c */ /* 0x000fda0003f24070 */
[----:B------:R-:W-:Y:S01]  /*0430*/  @!P1 IMAD.IADD R3, R3, 0x1, -R8 ;  /* 0x0000000103039824 */ /* 0x000fe200078e0a08 */
[----:B------:R-:W-:Y:S02]  /*0440*/  @!P1 IADD3 R0, R0, 0x1, RZ ;  /* 0x0000000100009810 */ /* 0x000fe40007ffe0ff */
[----:B------:R-:W-:Y:S02]  /*0450*/  ISETP.NE.AND P1, PT, R10, RZ, PT ;  /* 0x000000ff0a00720c */ /* 0x000fe40003f25270 */
[----:B------:R-:W-:Y:S02]  /*0460*/  ISETP.GE.U32.AND P0, PT, R3, R8, PT ;  /* 0x000000080300720c */ /* 0x000fe40003f06070 */
[----:B------:R-:W-:-:S04]  /*0470*/  LOP3.LUT R3, R9, R10, RZ, 0x3c, !PT ;  /* 0x0000000a09037212 */ /* 0x000fc800078e3cff */
[----:B------:R-:W-:-:S07]  /*0480*/  ISETP.GE.AND P2, PT, R3, RZ, PT ;  /* 0x000000ff0300720c */ /* 0x000fce0003f46270 */
[----:B------:R-:W-:Y:S02]  /*0490*/  @P0 IADD3 R0, R0, 0x1, RZ ;  /* 0x0000000100000810 */ /* 0x000fe40007ffe0ff */
[----:B------:R-:W-:-:S04]  /*04a0*/  ISETP.GT.AND P0, PT, R6, 0x3f, PT ;  /* 0x0000003f0600780c */ /* 0x000fc80003f04270 */
[----:B------:R-:W-:Y:S01]  /*04b0*/  @!P2 IMAD.MOV R0, RZ, RZ, -R0 ;  /* 0x000000ffff00a224 */ /* 0x000fe200078e0a00 */
[----:B------:R-:W-:-:S05]  /*04c0*/  @!P1 LOP3.LUT R0, RZ, R10, RZ, 0x33, !PT ;  /* 0x0000000aff009212 */ /* 0x000fca00078e33ff */
[----:B------:R-:W-:Y:S02]  /*04d0*/  IMAD.MOV R3, RZ, RZ, -R0 ;  /* 0x000000ffff037224 */ /* 0x000fe400078e0a00 */
[----:B------:R-:W-:Y:S02]  /*04e0*/  IMAD.SHL.U32 R0, R0, 0x100, RZ ;  /* 0x0000010000007824 */ /* 0x000fe400078e00ff */
[----:B------:R-:W-:-:S04]  /*04f0*/  IMAD R3, R10, R3, R9 ;  /* 0x000000030a037224 */ /* 0x000fc800078e0209 */
[----:B------:R-:W-:Y:S01]  /*0500*/  IMAD.IADD R3, R2, 0x1, R3 ;  /* 0x0000000102037824 */ /* 0x000fe200078e0203 */
[----:B------:R-:W-:-:S03]  /*0510*/  SHF.R.U32.HI R2, RZ, 0x5, R11 ;  /* 0x00000005ff027819 */ /* 0x000fc6000001160b */
[----:B------:R-:W-:Y:S01]  /*0520*/  IMAD R28, R3, 0x20, R4 ;  /* 0x00000020031c7824 */ /* 0x000fe200078e0204 */
[----:B------:R-:W-:-:S04]  /*0530*/  SGXT.U32 R12, R2, 0x2 ;  /* 0x00000002020c781a */ /* 0x000fc80000000000 */
[----:B------:R0:W-:Y:S01]  /*0540*/  STL [R1+0x5c0], R28 ;  /* 0x0005c01c01007387 */ /* 0x0001e20000100800 */
[C---:B------:R-:W-:Y:S02]  /*0550*/  LOP3.LUT R4, R12.reuse, 0x4, RZ, 0xfc, !PT ;  /* 0x000000040c047812 */ /* 0x040fe400078efcff */
[C---:B------:R-:W-:Y:S01]  /*0560*/  LOP3.LUT R3, R12.reuse, 0x8, RZ, 0xfc, !PT ;  /* 0x000000080c037812 */ /* 0x040fe200078efcff */
[----:B------:R0:W-:Y:S01]  /*0570*/  STL [R1+0x1a0], R0 ;  /* 0x0001a00001007387 */ /* 0x0001e20000100800 */
[C---:B------:R-:W-:Y:S02]  /*0580*/  LOP3.LUT R2, R12.reuse, 0xc, RZ, 0xfc, !PT ;  /* 0x0000000c0c027812 */ /* 0x040fe400078efcff */
[C---:B------:R-:W-:Y:S02]  /*0590*/  LOP3.LUT R4, R12.reuse, 0x10, RZ, 0xfc, !PT ;  /* 0x000000100c047812 */ /* 0x040fe400078efcff */
[C---:B------:R-:W-:Y:S02]  /*05a0*/  LOP3.LUT R3, R12.reuse, 0x14, RZ, 0xfc, !PT ;  /* 0x000000140c037812 */ /* 0x040fe400078efcff */
[----:B------:R-:W-:-:S02]  /*05b0*/  LOP3.LUT R2, R12, 0x18, RZ, 0xfc, !PT ;  /* 0x000000180c027812 */ /* 0x000fc400078efcff */
[C---:B------:R-:W-:Y:S02]  /*05c0*/  LOP3.LUT R4, R12.reuse, 0x1c, RZ, 0xfc, !PT ;  /* 0x0000001c0c047812 */ /* 0x040fe400078efcff */
[C---:B------:R-:W-:Y:S02]  /*05d0*/  LOP3.LUT R3, R12.reuse, 0x20, RZ, 0xfc, !PT ;  /* 0x000000200c037812 */ /* 0x040fe400078efcff */
[C---:B------:R-:W-:Y:S02]  /*05e0*/  LOP3.LUT R2, R12.reuse, 0x24, RZ, 0xfc, !PT ;  /* 0x000000240c027812 */ /* 0x040fe400078efcff */
[C---:B------:R-:W-:Y:S02]  /*05f0*/  LOP3.LUT R4, R12.reuse, 0x28, RZ, 0xfc, !PT ;  /* 0x000000280c047812 */ /* 0x040fe400078efcff */
[C---:B------:R-:W-:Y:S02]  /*0600*/  LOP3.LUT R3, R12.reuse, 0x2c, RZ, 0xfc, !PT ;  /* 0x0000002c0c037812 */ /* 0x040fe400078efcff */
[----:B------:R-:W-:-:S02]  /*0610*/  LOP3.LUT R2, R12, 0x30, RZ, 0xfc, !PT ;  /* 0x000000300c027812 */ /* 0x000fc400078efcff */
[C---:B------:R-:W-:Y:S02]  /*0620*/  LOP3.LUT R4, R12.reuse, 0x34, RZ, 0xfc, !PT ;  /* 0x000000340c047812 */ /* 0x040fe400078efcff */
[C---:B------:R-:W-:Y:S02]  /*0630*/  LOP3.LUT R3, R12.reuse, 0x38, RZ, 0xfc, !PT ;  /* 0x000000380c037812 */ /* 0x040fe400078efcff */
[----:B------:R-:W-:Y:S01]  /*0640*/  LOP3.LUT R2, R12, 0x3c, RZ, 0xfc, !PT ;  /* 0x0000003c0c027812 */ /* 0x000fe200078efcff */
[----:B------:R-:W-:Y:S05]  /*0650*/  @P0 BRA `(.L_x_0) ;  /* 0x0000017000000947 */ /* 0x000fea0003800000 */
[----:B0-----:R-:W-:Y:S01]  /*0660*/  IMAD.SHL.U32 R0, R11, 0x20, RZ ;  /* 0x000000200b007824 */ /* 0x001fe200078e00ff */
[----:B------:R-:W-:Y:S01]  /*0670*/  CS2R R24, SRZ ;  /* 0x0000000000187805 */ /* 0x000fe2000001ff00 */
[----:B------:R-:W-:Y:S01]  /*0680*/  CS2R R26, SRZ ;  /* 0x00000000001a7805 */ /* 0x000fe2000001ff00 */
[----:B------:R-:W-:Y:S01]  /*0690*/  CS2R R20, SRZ ;  /* 0x0000000000147805 */ /* 0x000fe2000001ff00 */
[----:B------:R-:W-:Y:S01]  /*06a0*/  CS2R R22, SRZ ;  /* 0x0000000000167805 */ /* 0x000fe2000001ff00 */
[----:B------:R0:W-:Y:S01]  /*06b0*/  STL [R1+0x5bc], R0 ;  /* 0x0005bc0001007387 */ /* 0x0001e20000100800 */
[----:B------:R-:W-:Y:S01]  /*06c0*/  CS2R R16, SRZ ;  /* 0x0000000000107805 */ /* 0x000fe2000001ff00 */
[----:B------:R-:W-:Y:S01]  /*06d0*/  CS2R R18, SRZ ;  /* 0x0000000000127805 */ /* 0x000fe2000001ff00 */
[----:B------:R-:W-:Y:S01]  /*06e0*/  CS2R R12, SRZ ;  /* 0x00000000000c7805 */ /* 0x000fe2000001ff00 */
[----:B------:R0:W-:Y:S01]  /*06f0*/  STL [R1], RZ ;  /* 0x000000ff01007387 */ /* 0x0001e20000100800 */
[----:B------:R-:W-:Y:S01]  /*0700*/  CS2R R14, SRZ ;  /* 0x00000000000e7805 */ /* 0x000fe2000001ff00 */
[----:B------:R-:W-:Y:S01]  /*0710*/  CS2R R8, SRZ ;  /* 0x0000000000087805 */ /* 0x000fe2000001ff00 */
[----:B------:R-:W-:Y:S01]  /*0720*/  CS2R R10, SRZ ;  /* 0x00000000000a7805 */ /* 0x000fe2000001ff00 */
[----:B------:R0:W-:Y:S01]  /*0730*/  STL [R1+0x4], RZ ;  /* 0x000004ff01007387 */ /* 0x0001e20000100800 */
[----:B------:R-:W-:Y:S01]  /*0740*/  CS2R R4, SRZ ;  /* 0x0000000000047805 */ /* 0x000fe2000001ff00 */
[----:B------:R-:W-:-:S02]  /*0750*/  CS2R R6, SRZ ;  /* 0x0000000000067805 */ /* 0x000fc4000001ff00 */
[----:B------:R0:W-:Y:S04]  /*0760*/  STL [R1+0x8], RZ ;  /* 0x000008ff01007387 */ /* 0x0001e80000100800 */
[----:B------:R0:W-:Y:S04]  /*0770*/  STL [R1+0xc], RZ ;  /* 0x00000cff01007387 */ /* 0x0001e80000100800 */
[----:B------:R0:W-:Y:S04]  /*0780*/  STL [R1+0x10], RZ ;  /* 0x000010ff01007387 */ /* 0x0001e80000100800 */
[----:B------:R0:W-:Y:S04]  /*0790*/  STL [R1+0x14], RZ ;  /* 0x000014ff01007387 */ /* 0x0001e80000100800 */
[----:B------:R0:W-:Y:S04]  /*07a0*/  STL [R1+0x18], RZ ;  /* 0x000018ff01007387 */ /* 0x0001e80000100800 */
[----:B------:R0:W-:Y:S01]  /*07b0*/  STL [R1+0x1c], RZ ;  /* 0x00001cff01007387 */ /* 0x0001e20000100800 */
[----:B------:R-:W-:Y:S05]  /*07c0*/  BRA `(.L_x_1) ;  /* 0x0001a90000007947 */ /* 0x000fea0003800000 */
.L_x_0:
[----:B0-----:R-:W-:Y:S01]  /*07d0*/  IMAD.MOV.U32 R11, RZ, RZ, R0 ;  /* 0x000000ffff0b7224 */ /* 0x001fe200078e0000 */
[----:B------:R-:W-:-:S02]  /*07e0*/  IABS R0, c[0x0][0x178] ;  /* 0x00005e0000007a13 */ /* 0x000fc40000000000 */
[----:B------:R-:W-:Y:S02]  /*07f0*/  IABS R23, c[0x0][0x17c] ;  /* 0x00005f0000177a13 */ /* 0x000fe40000000000 */
[----:B------:R-:W0:Y:S01]  /*0800*/  I2F.RP R9, R0 ;  /* 0x0000000000097306 */ /* 0x000e220000209400 */
[----:B------:R-:W-:Y:S02]  /*0810*/  LEA.HI R25, R29, R11, RZ, 0x1a ;  /* 0x0000000b1d197211 */ /* 0x000fe400078fd0ff */
[----:B------:R-:W-:Y:S02]  /*0820*/  IABS R29, R28 ;  /* 0x0000001c001d7213 */ /* 0x000fe40000000000 */
[----:B------:R-:W-:Y:S02]  /*0830*/  IABS R24, R25 ;  /* 0x0000001900187213 */ /* 0x000fe40000000000 */
[----:B------:R-:W-:Y:S01]  /*0840*/  IADD3 R12, R25, 0xf4, RZ ;  /* 0x000000f4190c7810 */ /* 0x000fe20007ffe0ff */
[----:B------:R-:W1:Y:S03]  /*0850*/  I2F.RP R8, R23 ;  /* 0x0000001700087306 */ /* 0x000e660000209400 */
[----:B------:R-:W-:-:S05]  /*0860*/  IABS R14, R12 ;  /* 0x0000000c000e7213 */ /* 0x000fca0000000000 */
[----:B0-----:R-:W0:Y:S08]  /*0870*/  MUFU.RCP R9, R9 ;  /* 0x0000000900097308 */ /* 0x001e300000001000 */
[----:B-1----:R-:W1:Y:S01]  /*0880*/  MUFU.RCP R8, R8 ;  /* 0x0000000800087308 */ /* 0x002e620000001000 */
[----:B0-----:R-:W-:-:S07]  /*0890*/  IADD3 R2, R9, 0xffffffe, RZ ;  /* 0x0ffffffe09027810 */ /* 0x001fce0007ffe0ff */
[----:B------:R0:W2:Y:S01]  /*08a0*/  F2I.FTZ.U32.TRUNC.NTZ R3, R2 ;  /* 0x0000000200037305 */ /* 0x0000a2000021f000 */
[----:B-1----:R-:W-:Y:S02]  /*08b0*/  IADD3 R5, R8, 0xffffffe, RZ ;  /* 0x0ffffffe08057810 */ /* 0x002fe40007ffe0ff */
[----:B------:R-:W-:Y:S01]  /*08c0*/  IADD3 R8, R25, 0xfe, RZ ;  /* 0x000000fe19087810 */ /* 0x000fe20007ffe0ff */
[----:B0-----:R-:W-:-:S04]  /*08d0*/  IMAD.MOV.U32 R2, RZ, RZ, RZ ;  /* 0x000000ffff027224 */ /* 0x001fc800078e00ff */
[----:B------:R-:W0:Y:S01]  /*08e0*/  F2I.FTZ.U32.TRUNC.NTZ R5, R5 ;  /* 0x0000000500057305 */ /* 0x000e22000021f000 */
[----:B------:R-:W-:Y:S02]  /*08f0*/  IABS R13, R8 ;  /* 0x00000008000d7213 */ /* 0x000fe40000000000 */
[----:B------:R-:W-:Y:S01]  /*0900*/  ISETP.GE.AND P2, PT, R8, RZ, PT ;  /* 0x000000ff0800720c */ /* 0x000fe20003f46270 */
[----:B--2---:R-:W-:-:S04]  /*0910*/  IMAD.MOV R7, RZ, RZ, -R3 ;  /* 0x000000ffff077224 */ /* 0x004fc800078e0a03 */
[----:B------:R-:W-:-:S04]  /*0920*/  IMAD R7, R7, R0, RZ ;  /* 0x0000000007077224 */ /* 0x000fc800078e02ff */
[----:B------:R-:W-:-:S04]  /*0930*/  IMAD.HI.U32 R2, R3, R7, R2 ;  /* 0x0000000703027227 */ /* 0x000fc800078e0002 */
[----:B0-----:R-:W-:Y:S02]  /*0940*/  IMAD.MOV R4, RZ, RZ, -R5 ;  /* 0x000000ffff047224 */ /* 0x001fe400078e0a05 */
[----:B------:R-:W-:-:S04]  /*0950*/  IMAD.HI.U32 R7, R2, R29, RZ ;  /* 0x0000001d02077227 */ /* 0x000fc800078e00ff */
[----:B------:R-:W-:Y:S02]  /*0960*/  IMAD R3, R4, R23, RZ ;  /* 0x0000001704037224 */ /* 0x000fe400078e02ff */
[----:B------:R-:W-:Y:S02]  /*0970*/  IMAD.MOV.U32 R4, RZ, RZ, RZ ;  /* 0x000000ffff047224 */ /* 0x000fe400078e00ff */
[----:B------:R-:W-:Y:S02]  /*0980*/  IMAD.MOV R7, RZ, RZ, -R7 ;  /* 0x000000ffff077224 */ /* 0x000fe400078e0a07 */
[----:B------:R-:W-:Y:S01]  /*0990*/  IMAD.HI.U32 R3, R5, R3, R4 ;  /* 0x0000000305037227 */ /* 0x000fe200078e0004 */
[----:B------:R-:W-:-:S03]  /*09a0*/  SHF.R.S32.HI R5, RZ, 0x1f, R6 ;  /* 0x0000001fff057819 */ /* 0x000fc60000011406 */
[C---:B------:R-:W-:Y:S01]  /*09b0*/  IMAD R29, R0.reuse, R7, R29 ;  /* 0x00000007001d7224 */ /* 0x040fe200078e021d */
[----:B------:R-:W-:Y:S01]  /*09c0*/  IADD3 R7, R25, 0xfa, RZ ;  /* 0x000000fa19077810 */ /* 0x000fe20007ffe0ff */
[----:B------:R-:W-:Y:S01]  /*09d0*/  IMAD.HI.U32 R4, R3, R24, RZ ;  /* 0x0000001803047227 */ /* 0x000fe200078e00ff */
[----:B------:R-:W-:Y:S02]  /*09e0*/  LEA.HI R5, R5, R6, RZ, 0x6 ;  /* 0x0000000605057211 */ /* 0x000fe400078f30ff */
[----:B------:R-:W-:Y:S01]  /*09f0*/  ISETP.GT.U32.AND P3, PT, R0, R29, PT ;  /* 0x0000001d0000720c */ /* 0x000fe20003f64070 */
[----:B------:R-:W-:Y:S01]  /*0a00*/  IMAD.MOV R4, RZ, RZ, -R4 ;  /* 0x000000ffff047224 */ /* 0x000fe200078e0a04 */
[----:B------:R-:W-:Y:S01]  /*0a10*/  ISETP.GE.AND P4, PT, R7, RZ, PT ;  /* 0x000000ff0700720c */ /* 0x000fe20003f86270 */
[----:B------:R-:W-:Y:S01]  /*0a20*/  IMAD.HI.U32 R2, R3, R13, RZ ;  /* 0x0000000d03027227 */ /* 0x000fe200078e00ff */
[----:B------:R-:W-:Y:S01]  /*0a30*/  IADD3 R6, R25, 0xf8, RZ ;  /* 0x000000f819067810 */ /* 0x000fe20007ffe0ff */
[----:B------:R0:W-:Y:S02]  /*0a40*/  STL [R1+0x28c], R5 ;  /* 0x00028c0501007387 */ /* 0x0001e40000100800 */
[----:B------:R-:W-:Y:S01]  /*0a50*/  IMAD R24, R23, R4, R24 ;  /* 0x0000000417187224 */ /* 0x000fe200078e0218 */
[----:B------:R-:W-:Y:S01]  /*0a60*/  IABS R4, R7 ;  /* 0x0000000700047213 */ /* 0x000fe20000000000 */
[----:B------:R-:W-:Y:S01]  /*0a70*/  IMAD.MOV R2, RZ, RZ, -R2 ;  /* 0x000000ffff027224 */ /* 0x000fe200078e0a02 */
[----:B------:R-:W-:-:S02]  /*0a80*/  IABS R9, R6 ;  /* 0x0000000600097213 */ /* 0x000fc40000000000 */
[C---:B------:R-:W-:Y:S01]  /*0a90*/  ISETP.GT.U32.AND P0, PT, R23.reuse, R24, PT ;  /* 0x000000181700720c */ /* 0x040fe20003f04070 */
[----:B------:R-:W-:Y:S01]  /*0aa0*/  IMAD R13, R23, R2, R13 ;  /* 0x00000002170d7224 */ /* 0x000fe200078e020d */
[----:B------:R-:W-:Y:S01]  /*0ab0*/  IADD3 R2, R25, 0xfc, RZ ;  /* 0x000000fc19027810 */ /* 0x000fe20007ffe0ff */
[----:B------:R-:W-:Y:S01]  /*0ac0*/  @!P3 IMAD.IADD R29, R29, 0x1, -R0 ;  /* 0x000000011d1db824 */ /* 0x000fe200078e0a00 */
[----:B------:R-:W-:Y:S01]  /*0ad0*/  ISETP.GE.AND P6, PT, R6, RZ, PT ;  /* 0x000000ff0600720c */ /* 0x000fe20003fc6270 */
[----:B0-----:R-:W-:Y:S01]  /*0ae0*/  IMAD.HI.U32 R5, R3, R4, RZ ;  /* 0x0000000403057227 */ /* 0x001fe200078e00ff */
[----:B------:R-:W-:Y:S02]  /*0af0*/  IABS R11, R2 ;  /* 0x00000002000b7213 */ /* 0x000fe40000000000 */
[----:B------:R-:W-:Y:S01]  /*0b00*/  ISETP.GT.U32.AND P5, PT, R23, R13, PT ;  /* 0x0000000d1700720c */ /* 0x000fe20003fa4070 */
[----:B------:R-:W-:Y:S01]  /*0b10*/  IMAD.MOV R5, RZ, RZ, -R5 ;  /* 0x000000ffff057224 */ /* 0x000fe200078e0a05 */
[----:B------:R-:W-:Y:S01]  /*0b20*/  ISETP.GE.AND P1, PT, R2, RZ, PT ;  /* 0x000000ff0200720c */ /* 0x000fe20003f26270 */
[----:B------:R-:W-:-:S04]  /*0b30*/  IMAD.HI.U32 R8, R3, R11, RZ ;  /* 0x0000000b03087227 */ /* 0x000fc800078e00ff */
[----:B------:R-:W-:Y:S01]  /*0b40*/  @!P0 IMAD.IADD R24, R24, 0x1, -R23 ;  /* 0x0000000118188824 */ /* 0x000fe200078e0a17 */
[----:B------:R-:W-:Y:S01]  /*0b50*/  ISETP.GT.U32.AND P0, PT, R0, R29, PT ;  /* 0x0000001d0000720c */ /* 0x000fe20003f04070 */
[----:B------:R-:W-:Y:S02]  /*0b60*/  IMAD.MOV R7, RZ, RZ, -R8 ;  /* 0x000000ffff077224 */ /* 0x000fe400078e0a08 */
[----:B------:R-:W-:Y:S01]  /*0b70*/  IMAD.HI.U32 R2, R3, R9, RZ ;  /* 0x0000000903027227 */ /* 0x000fe200078e00ff */
[----:B------:R-:W-:-:S03]  /*0b80*/  ISETP.GT.U32.AND P3, PT, R23, R24, PT ;  /* 0x000000181700720c */ /* 0x000fc60003f64070 */
[----:B------:R-:W-:Y:S01]  /*0b90*/  IMAD R11, R23, R7, R11 ;  /* 0x00000007170b7224 */ /* 0x000fe200078e020b */
[----:B------:R-:W-:Y:S01]  /*0ba0*/  IADD3 R7, R25, 0xf2, RZ ;  /* 0x000000f219077810 */ /* 0x000fe20007ffe0ff */
[----:B------:R-:W-:Y:S02]  /*0bb0*/  @!P5 IMAD.IADD R13, R13, 0x1, -R23 ;  /* 0x000000010d0dd824 */ /* 0x000fe400078e0a17 */
[----:B------:R-:W-:Y:S01]  /*0bc0*/  IMAD.MOV R2, RZ, RZ, -R2 ;  /* 0x000000ffff027224 */ /* 0x000fe200078e0a02 */
[----:B------:R-:W-:Y:S01]  /*0bd0*/  IABS R8, R7 ;  /* 0x0000000700087213 */ /* 0x000fe20000000000 */
[----:B------:R-:W-:Y:S01]  /*0be0*/  @!P0 IMAD.IADD R29, R29, 0x1, -R0 ;  /* 0x000000011d1d8824 */ /* 0x000fe200078e0a00 */
[C---:B------:R-:W-:Y:S01]  /*0bf0*/  ISETP.GT.U32.AND P0, PT, R23.reuse, R11, PT ;  /* 0x0000000b1700720c */ /* 0x040fe20003f04070 */
[C---:B------:R-:W-:Y:S01]  /*0c00*/  IMAD R9, R23.reuse, R2, R9 ;  /* 0x0000000217097224 */ /* 0x040fe200078e0209 */
[----:B------:R-:W-:Y:S01]  /*0c10*/  ISETP.GT.U32.AND P5, PT, R23, R13, PT ;  /* 0x0000000d1700720c */ /* 0x000fe20003fa4070 */
[----:B------:R-:W-:Y:S01]  /*0c20*/  @!P3 IMAD.IADD R24, R24, 0x1, -R23 ;  /* 0x000000011818b824 */ /* 0x000fe200078e0a17 */
[----:B------:R-:W-:Y:S01]  /*0c30*/  ISETP.GE.AND P3, PT, R25, RZ, PT ;  /* 0x000000ff1900720c */ /* 0x000fe20003f66270 */
[----:B------:R-:W-:Y:S01]  /*0c40*/  IMAD R4, R23, R5, R4 ;  /* 0x0000000517047224 */ /* 0x000fe200078e0204 */
[C---:B------:R-:W-:Y:S01]  /*0c50*/  IADD3 R0, R25.reuse, 0xf6, RZ ;  /* 0x000000f619007810 */ /* 0x040fe20007ffe0ff */
[----:B------:R-:W-:Y:S01]  /*0c60*/  STL [R1+0x724], R29 ;  /* 0x0007241d01007387 */ /* 0x000fe20000100800 */
[----:B------:R-:W-:-:S02]  /*0c70*/  IADD3 R2, R25, 0xf0, RZ ;  /* 0x000000f019027810 */ /* 0x000fc40007ffe0ff */
[----:B------:R-:W-:Y:S02]  /*0c80*/  IABS R5, R0 ;  /* 0x0000000000057213 */ /* 0x000fe40000000000 */
[----:B------:R-:W-:Y:S01]  /*0c90*/  IABS R6, R2 ;  /* 0x0000000200067213 */ /* 0x000fe20000000000 */
[--C-:B------:R-:W-:Y:S01]  /*0ca0*/  @!P0 IMAD.IADD R11, R11, 0x1, -R23.reuse ;  /* 0x000000010b0b8824 */ /* 0x100fe200078e0a17 */
[----:B------:R-:W-:Y:S01]  /*0cb0*/  ISETP.GT.U32.AND P0, PT, R23, R9, PT ;  /* 0x000000091700720c */ /* 0x000fe20003f04070 */
[----:B------:R-:W-:Y:S01]  /*0cc0*/  @!P5 IMAD.IADD R13, R13, 0x1, -R23 ;  /* 0x000000010d0dd824 */ /* 0x000fe200078e0a17 */
[C---:B------:R-:W-:Y:S01]  /*0cd0*/  ISETP.GT.U32.AND P5, PT, R23.reuse, R4, PT ;  /* 0x000000041700720c */ /* 0x040fe20003fa4070 */
[----:B------:R-:W-:Y:S01]  /*0ce0*/  @!P3 IMAD.MOV R24, RZ, RZ, -R24 ;  /* 0x000000ffff18b224 */ /* 0x000fe200078e0a18 */
[----:B------:R-:W-:Y:S01]  /*0cf0*/  ISETP.GT.U32.AND P3, PT, R23, R11, PT ;  /* 0x0000000b1700720c */ /* 0x000fe20003f64070 */
[----:B------:R-:W-:-:S03]  /*0d00*/  IMAD.HI.U32 R10, R3, R5, RZ ;  /* 0x00000005030a7227 */ /* 0x000fc600078e00ff */
[----:B------:R0:W-:Y:S01]  /*0d10*/  STL [R1+0x7b8], R24 ;  /* 0x0007b81801007387 */ /* 0x0001e20000100800 */
[----:B------:R-:W-:Y:S02]  /*0d20*/  IMAD.MOV.U32 R15, RZ, RZ, R13 ;  /* 0x000000ffff0f7224 */ /* 0x000fe400078e000d */
[----:B------:R-:W-:Y:S02]  /*0d30*/  IMAD.MOV R10, RZ, RZ, -R10 ;  /* 0x000000ffff0a7224 */ /* 0x000fe400078e0a0a */
[--C-:B------:R-:W-:Y:S02]  /*0d40*/  @!P0 IMAD.IADD R9, R9, 0x1, -R23.reuse ;  /* 0x0000000109098824 */ /* 0x100fe400078e0a17 */
[----:B------:R-:W-:Y:S02]  /*0d50*/  @!P5 IMAD.IADD R4, R4, 0x1, -R23 ;  /* 0x000000010404d824 */ /* 0x000fe400078e0a17 */
[----:B------:R-:W-:Y:S01]  /*0d60*/  @!P2 IMAD.MOV R15, RZ, RZ, -R15 ;  /* 0x000000ffff0fa224 */ /* 0x000fe200078e0a0f */
[----:B------:R-:W-:Y:S01]  /*0d70*/  ISETP.GT.U32.AND P0, PT, R23, R9, PT ;  /* 0x000000091700720c */ /* 0x000fe20003f04070 */
[----:B------:R-:W-:Y:S01]  /*0d80*/  IMAD.HI.U32 R13, R3, R14, RZ ;  /* 0x0000000e030d7227 */ /* 0x000fe200078e00ff */
[----:B------:R-:W-:-:S02]  /*0d90*/  ISETP.GE.AND P2, PT, R0, RZ, PT ;  /* 0x000000ff0000720c */ /* 0x000fc40003f46270 */
[C---:B------:R-:W-:Y:S01]  /*0da0*/  ISETP.GT.U32.AND P5, PT, R23.reuse, R4, PT ;  /* 0x000000041700720c */ /* 0x040fe20003fa4070 */
[----:B------:R-:W-:Y:S01]  /*0db0*/  IMAD R0, R23, R10, R5 ;  /* 0x0000000a17007224 */ /* 0x000fe200078e0205 */
[----:B------:R1:W-:Y:S01]  /*0dc0*/  STL [R1+0xc0], R15 ;  /* 0x0000c00f01007387 */ /* 0x0003e20000100800 */
[----:B------:R-:W-:Y:S01]  /*0dd0*/  IMAD.HI.U32 R5, R3, R8, RZ ;  /* 0x0000000803057227 */ /* 0x000fe200078e00ff */
[----:B0-----:R-:W-:-:S03]  /*0de0*/  IADD3 R24, R25, 0x14, RZ ;  /* 0x0000001419187810 */ /* 0x001fc60007ffe0ff */
[----:B------:R-:W-:Y:S01]  /*0df0*/  @!P3 IMAD.IADD R11, R11, 0x1, -R23 ;  /* 0x000000010b0bb824 */ /* 0x000fe200078e0a17 */
[----:B------:R-:W-:Y:S01]  /*0e00*/  ISETP.GT.U32.AND P3, PT, R23, R0, PT ;  /* 0x000000001700720c */ /* 0x000fe20003f64070 */
[----:B------:R-:W-:Y:S01]  /*0e10*/  IMAD.HI.U32 R10, R3, R6, RZ ;  /* 0x00000006030a7227 */ /* 0x000fe200078e00ff */
[----:B------:R-:W-:-:S03]  /*0e20*/  IABS R22, R24 ;  /* 0x0000001800167213 */ /* 0x000fc60000000000 */
[----:B------:R-:W-:Y:S02]  /*0e30*/  IMAD.MOV R5, RZ, RZ, -R5 ;  /* 0x000000ffff057224 */ /* 0x000fe400078e0a05 */
[----:B------:R-:W-:Y:S02]  /*0e40*/  IMAD.MOV R13, RZ, RZ, -R13 ;  /* 0x000000ffff0d7224 */ /* 0x000fe400078e0a0d */
[----:B------:R-:W-:Y:S02]  /*0e50*/  IMAD.MOV R10, RZ, RZ, -R10 ;  /* 0x000000ffff0a7224 */ /* 0x000fe400078e0a0a */
[----:B------:R-:W-:Y:S01]  /*0e60*/  IMAD R8, R23, R5, R8 ;  /* 0x0000000517087224 */ /* 0x000fe200078e0208 */
[----:B------:R-:W-:Y:S01]  /*0e70*/  IADD3 R5, R25, 0xee, RZ ;  /* 0x000000ee19057810 */ /* 0x000fe20007ffe0ff */
[----:B------:R-:W-:Y:S02]  /*0e80*/  @!P0 IMAD.IADD R9, R9, 0x1, -R23 ;  /* 0x0000000109098824 */ /* 0x000fe400078e0a17 */
[----:B-1----:R-:W-:Y:S01]  /*0e90*/  IMAD.MOV.U32 R15, RZ, RZ, R11 ;  /* 0x000000ffff0f7224 */ /* 0x002fe200078e000b */
[C---:B------:R-:W-:Y:S01]  /*0ea0*/  ISETP.GT.U32.AND P0, PT, R23.reuse, R8, PT ;  /* 0x000000081700720c */ /* 0x040fe20003f04070 */
[----:B------:R-:W-:-:S02]  /*0eb0*/  IMAD R14, R23, R13, R14 ;  /* 0x0000000d170e7224 */ /* 0x000fc400078e020e */
[C---:B------:R-:W-:Y:S01]  /*0ec0*/  IMAD R6, R23.reuse, R10, R6 ;  /* 0x0000000a17067224 */ /* 0x040fe200078e0206 */
[----:B------:R-:W-:Y:S01]  /*0ed0*/  IABS R10, R5 ;  /* 0x00000005000a7213 */ /* 0x000fe20000000000 */
[----:B------:R-:W-:Y:S02]  /*0ee0*/  IMAD.MOV.U32 R11, RZ, RZ, R9 ;  /* 0x000000ffff0b7224 */ /* 0x000fe400078e0009 */
[----:B------:R-:W-:Y:S01]  /*0ef0*/  @!P5 IMAD.IADD R4, R4, 0x1, -R23 ;  /* 0x000000010404d824 */ /* 0x000fe200078e0a17 */
[----:B------:R-:W-:Y:S01]  /*0f00*/  ISETP.GE.AND P5, PT, R12, RZ, PT ;  /* 0x000000ff0c00720c */ /* 0x000fe20003fa6270 */
[----:B------:R-:W-:Y:S01]  /*0f10*/  @!P1 IMAD.MOV R15, RZ, RZ, -R15 ;  /* 0x000000ffff0f9224 */ /* 0x000fe200078e0a0f */
[C---:B------:R-:W-:Y:S01]  /*0f20*/  ISETP.GT.U32.AND P1, PT, R23.reuse, R14, PT ;  /* 0x0000000e1700720c */ /* 0x040fe20003f24070 */
[----:B------:R-:W-:Y:S01]  /*0f30*/  @!P6 IMAD.MOV R11, RZ, RZ, -R11 ;  /* 0x000000ffff0be224 */ /* 0x000fe200078e0a0b */
[----:B------:R-:W-:Y:S01]  /*0f40*/  ISETP.GT.U32.AND P6, PT, R23, R6, PT ;  /* 0x000000061700720c */ /* 0x000fe20003fc4070 */
[----:B------:R-:W-:Y:S01]  /*0f50*/  IMAD.MOV.U32 R12, RZ, RZ, R4 ;  /* 0x000000ffff0c7224 */ /* 0x000fe200078e0004 */
[----:B------:R-:W-:Y:S01]  /*0f60*/  STL [R1+0xbc], R15 ;  /* 0x0000bc0f01007387 */ /* 0x000fe20000100800 */
[----:B------:R-:W-:-:S02]  /*0f70*/  @!P3 IMAD.IADD R0, R0, 0x1, -R23 ;  /* 0x000000010000b824 */ /* 0x000fc400078e0a17 */
[----:B------:R-:W-:Y:S02]  /*0f80*/  IMAD.MOV.U32 R4, RZ, RZ, R10 ;  /* 0x000000ffff047224 */ /* 0x000fe400078e000a */
[----:B------:R-:W-:Y:S01]  /*0f90*/  @!P4 IMAD.MOV R12, RZ, RZ, -R12 ;  /* 0x000000ffff0cc224 */ /* 0x000fe200078e0a0c */
[----:B------:R-:W-:Y:S01]  /*0fa0*/  ISETP.GE.AND P4, PT, R7, RZ, PT ;  /* 0x000000ff0700720c */ /* 0x000fe20003f86270 */
[----:B------:R-:W-:Y:S01]  /*0fb0*/  IMAD.HI.U32 R9, R3, R4, RZ ;  /* 0x0000000403097227 */ /* 0x000fe200078e00ff */
[----:B------:R-:W-:Y:S02]  /*0fc0*/  ISETP.GT.U32.AND P3, PT, R23, R0, PT ;  /* 0x000000001700720c */ /* 0x000fe40003f64070 */
[----:B------:R-:W-:Y:S01]  /*0fd0*/  IADD3 R7, R25, 0xec, RZ ;  /* 0x000000ec19077810 */ /* 0x000fe20007ffe0ff */
[----:B------:R-:W-:Y:S01]  /*0fe0*/  @!P0 IMAD.IADD R8, R8, 0x1, -R23 ;  /* 0x0000000108088824 */ /* 0x000fe200078e0a17 */
[----:B------:R0:W-:Y:S01]  /*0ff0*/  STL [R1+0x80], R12 ;  /* 0x0000800c01007387 */ /* 0x0001e20000100800 */
[----:B------:R-:W-:Y:S01]  /*1000*/  IMAD.MOV R9, RZ, RZ, -R9 ;  /* 0x000000ffff097224 */ /* 0x000fe200078e0a09 */
[----:B------:R-:W-:Y:S01]  /*1010*/  IABS R13, R7 ;  /* 0x00000007000d7213 */ /* 0x000fe20000000000 */
[--C-:B------:R-:W-:Y:S01]  /*1020*/  @!P1 IMAD.IADD R14, R14, 0x1, -R23.reuse ;  /* 0x000000010e0e9824 */ /* 0x100fe200078e0a17 */
[----:B------:R-:W-:Y:S01]  /*1030*/  ISETP.GE.AND P1, PT, R5, RZ, PT ;  /* 0x000000ff0500720c */ /* 0x000fe20003f26270 */
[--C-:B------:R-:W-:Y:S01]  /*1040*/  @!P6 IMAD.IADD R6, R6, 0x1, -R23.reuse ;  /* 0x000000010606e824 */ /* 0x100fe200078e0a17 */
[C---:B------:R-:W-:Y:S01]  /*1050*/  ISETP.GT.U32.AND P6, PT, R23.reuse, R8, PT ;  /* 0x000000081700720c */ /* 0x040fe20003fc4070 */
[C---:B------:R-:W-:Y:S01]  /*1060*/  IMAD R4, R23.reuse, R9, R4 ;  /* 0x0000000917047224 */ /* 0x040fe200078e0204 */
[----:B------:R-:W-:Y:S01]  /*1070*/  ISETP.GT.U32.AND P0, PT, R23, R14, PT ;  /* 0x0000000e1700720c */ /* 0x000fe20003f04070 */
[----:B------:R-:W-:Y:S01]  /*1080*/  IMAD.HI.U32 R9, R3, R13, RZ ;  /* 0x0000000d03097227 */ /* 0x000fe200078e00ff */
[C---:B------:R-:W-:Y:S01]  /*1090*/  IADD3 R5, R25.reuse, 0xea, RZ ;  /* 0x000000ea19057810 */ /* 0x040fe20007ffe0ff */
[----:B------:R1:W-:Y:S02]  /*10a0*/  STL [R1+0x7c], R11 ;  /* 0x00007c0b01007387 */ /* 0x0003e40000100800 */
[----:B------:R-:W-:Y:S01]  /*10b0*/  @!P3 IMAD.IADD R0, R0, 0x1, -R23 ;  /* 0x000000010000b824 */ /* 0x000fe200078e0a17 */
[----:B------:R-:W-:Y:S01]  /*10c0*/  ISETP.GE.AND P3, PT, R2, RZ, PT ;  /* 0x000000ff0200720c */ /* 0x000fe20003f66270 */
[----:B------:R-:W-:Y:S01]  /*10d0*/  IMAD.MOV R9, RZ, RZ, -R9 ;  /* 0x000000ffff097224 */ /* 0x000fe200078e0a09 */
[----:B------:R-:W-:Y:S01]  /*10e0*/  IADD3 R2, R25, 0xe8, RZ ;  /* 0x000000e819027810 */ /* 0x000fe20007ffe0ff */
[----:B------:R-:W-:Y:S01]  /*10f0*/  IMAD.MOV.U32 R10, RZ, RZ, R0 ;  /* 0x000000ffff0a7224 */ /* 0x000fe200078e0000 */
[----:B0-----:R-:W-:Y:S01]  /*1100*/  IABS R12, R5 ;  /* 0x00000005000c7213 */ /* 0x001fe20000000000 */
[----:B------:R-:W-:Y:S01]  /*1110*/  IMAD R13, R23, R9, R13 ;  /* 0x00000009170d7224 */ /* 0x000fe200078e020d */
[----:B------:R-:W-:Y:S01]  /*1120*/  IADD3 R0, R25, 0xe6, RZ ;  /* 0x000000e619007810 */ /* 0x000fe20007ffe0ff */
[----:B------:R-:W-:Y:S01]  /*1130*/  @!P2 IMAD.MOV R10, RZ, RZ, -R10 ;  /* 0x000000ffff0aa224 */ /* 0x000fe200078e0a0a */
[C---:B------:R-:W-:Y:S01]  /*1140*/  ISETP.GT.U32.AND P2, PT, R23.reuse, R6, PT ;  /* 0x000000061700720c */ /* 0x040fe20003f44070 */
[--C-:B------:R-:W-:Y:S01]  /*1150*/  @!P6 IMAD.IADD R8, R8, 0x1, -R23.reuse ;  /* 0x000000010808e824 */ /* 0x100fe200078e0a17 */
[C---:B------:R-:W-:Y:S01]  /*1160*/  ISETP.GT.U32.AND P6, PT, R23.reuse, R13, PT ;  /* 0x0000000d1700720c */ /* 0x040fe20003fc4070 */
[----:B------:R-:W-:Y:S01]  /*1170*/  @!P0 IMAD.IADD R14, R14, 0x1, -R23 ;  /* 0x000000010e0e8824 */ /* 0x000fe200078e0a17 */
[----:B------:R-:W-:Y:S01]  /*1180*/  ISETP.GT.U32.AND P0, PT, R23, R4, PT ;  /* 0x000000041700720c */ /* 0x000fe20003f04070 */
[----:B------:R-:W-:Y:S01]  /*1190*/  IMAD.HI.U32 R9, R3, R12, RZ ;  /* 0x0000000c03097227 */ /* 0x000fe200078e00ff */
[----:B-1----:R-:W-:Y:S01]  /*11a0*/  IABS R11, R2 ;  /* 0x00000002000b7213 */ /* 0x002fe20000000000 */
[----:B------:R0:W-:Y:S02]  /*11b0*/  STL [R1+0x78], R10 ;  /* 0x0000780a01007387 */ /* 0x0001e40000100800 */
[----:B------:R-:W-:-:S02]  /*11c0*/  IMAD.MOV R9, RZ, RZ, -R9 ;  /* 0x000000ffff097224 */ /* 0x000fc400078e0a09 */
[----:B------:R-:W-:Y:S02]  /*11d0*/  IMAD.MOV.U32 R15, RZ, RZ, R14 ;  /* 0x000000ffff0f7224 */ /* 0x000fe400078e000e */
[--C-:B------:R-:W-:Y:S01]  /*11e0*/  @!P2 IMAD.IADD R6, R6, 0x1, -R23.reuse ;  /* 0x000000010606a824 */ /* 0x100fe200078e0a17 */
[----:B------:R-:W-:Y:S01]  /*11f0*/  ISETP.GE.AND P2, PT, R7, RZ, PT ;  /* 0x000000ff0700720c */ /* 0x000fe20003f46270 */
[----:B------:R-:W-:Y:S01]  /*1200*/  @!P6 IMAD.IADD R13, R13, 0x1, -R23 ;  /* 0x000000010d0de824 */ /* 0x000fe200078e0a17 */
[----:B0-----:R-:W-:Y:S01]  /*1210*/  IABS R10, R0 ;  /* 0x00000000000a7213 */ /* 0x001fe20000000000 */
[----:B------:R-:W-:-:S03]  /*1220*/  IMAD.HI.U32 R7, R3, R11, RZ ;  /* 0x0000000b03077227 */ /* 0x000fc600078e00ff */
[----:B------:R-:W-:Y:S01]  /*1230*/  ISETP.GT.U32.AND P6, PT, R23, R13, PT ;  /* 0x0000000d1700720c */ /* 0x000fe20003fc4070 */
[----:B------:R-:W-:Y:S01]  /*1240*/  @!P0 IMAD.IADD R4, R4, 0x1, -R23 ;  /* 0x0000000104048824 */ /* 0x000fe200078e0a17 */
[----:B------:R-:W-:Y:S01]  /*1250*/  ISETP.GE.AND P0, PT, R5, RZ, PT ;  /* 0x000000ff0500720c */ /* 0x000fe20003f06270 */
[----:B------:R-:W-:-:S04]  /*1260*/  IMAD.HI.U32 R5, R3, R10, RZ ;  /* 0x0000000a03057227 */ /* 0x000fc800078e00ff */
[----:B------:R-:W-:Y:S02]  /*1270*/  IMAD.MOV R7, RZ, RZ, -R7 ;  /* 0x000000ffff077224 */ /* 0x000fe400078e0a07 */
[----:B------:R-:W-:Y:S01]  /*1280*/  IMAD R12, R23, R9, R12 ;  /* 0x00000009170c7224 */ /* 0x000fe200078e020c */
[----:B------:R-:W-:Y:S01]  /*1290*/  IADD3 R9, R25, 0xe4, RZ ;  /* 0x000000e419097810 */ /* 0x000fe20007ffe0ff */
[----:B------:R-:W-:Y:S02]  /*12a0*/  IMAD.MOV R5, RZ, RZ, -R5 ;  /* 0x000000ffff057224 */ /* 0x000fe400078e0a05 */
[C---:B------:R-:W-:Y:S02]  /*12b0*/  IMAD R11, R23.reuse, R7, R11 ;  /* 0x00000007170b7224 */ /* 0x040fe400078e020b */
[----:B------:R-:W-:Y:S01]  /*12c0*/  @!P4 IMAD.MOV R8, RZ, RZ, -R8 ;  /* 0x000000ffff08c224 */ /* 0x000fe200078e0a08 */
[C---:B------:R-:W-:Y:S01]  /*12d0*/  ISETP.GT.U32.AND P4, PT, R23.reuse, R12, PT ;  /* 0x0000000c1700720c */ /* 0x040fe20003f84070 */
[----:B------:R-:W-:Y:S01]  /*12e0*/  @!P5 IMAD.MOV R15, RZ, RZ, -R15 ;  /* 0x000000ffff0fd224 */ /* 0x000fe200078e0a0f */
[C---:B------:R-:W-:Y:S01]  /*12f0*/  ISETP.GT.U32.AND P5, PT, R23.reuse, R4, PT ;  /* 0x000000041700720c */ /* 0x040fe20003fa4070 */
[C---:B------:R-:W-:Y:S01]  /*1300*/  IMAD R10, R23.reuse, R5, R10 ;  /* 0x00000005170a7224 */ /* 0x040fe200078e020a */
[----:B------:R-:W-:Y:S01]  /*1310*/  IABS R5, R9 ;  /* 0x0000000900057213 */ /* 0x000fe20000000000 */
[----:B------:R-:W-:Y:S01]  /*1320*/  @!P3 IMAD.MOV R6, RZ, RZ, -R6 ;  /* 0x000000ffff06b224 */ /* 0x000fe200078e0a06 */
[----:B------:R-:W-:Y:S01]  /*1330*/  ISETP.GT.U32.AND P3, PT, R23, R11, PT ;  /* 0x0000000b1700720c */ /* 0x000fe20003f64070 */
[----:B------:R-:W-:Y:S01]  /*1340*/  @!P6 IMAD.IADD R13, R13, 0x1, -R23 ;  /* 0x000000010d0de824 */ /* 0x000fe200078e0a17 */
[----:B------:R-:W-:Y:S01]  /*1350*/  ISETP.GT.U32.AND P6, PT, R23, R10, PT ;  /* 0x0000000a1700720c */ /* 0x000fe20003fc4070 */
[----:B------:R-:W-:Y:S02]  /*1360*/  STL [R1+0x74], R15 ;  /* 0x0000740f01007387 */ /* 0x000fe40000100800 */
[----:B------:R-:W-:-:S02]  /*1370*/  @!P2 IMAD.MOV R13, RZ, RZ, -R13 ;  /* 0x000000ffff0da224 */ /* 0x000fc400078e0a0d */
[----:B------:R-:W-:Y:S01]  /*1380*/  STL [R1+0xe0], R8 ;  /* 0x0000e00801007387 */ /* 0x000fe20000100800 */
[--C-:B------:R-:W-:Y:S01]  /*1390*/  @!P4 IMAD.IADD R12, R12, 0x1, -R23.reuse ;  /* 0x000000010c0cc824 */ /* 0x100fe200078e0a17 */
[----:B------:R-:W-:Y:S01]  /*13a0*/  ISETP.GE.AND P4, PT, R0, RZ, PT ;  /* 0x000000ff0000720c */ /* 0x000fe20003f86270 */
[--C-:B------:R-:W-:Y:S01]  /*13b0*/  @!P5 IMAD.IADD R4, R4, 0x1, -R23.reuse ;  /* 0x000000010404d824 */ /* 0x100fe200078e0a17 */
[----:B------:R0:W-:Y:S01]  /*13c0*/  STL [R1+0x1d8], R6 ;  /* 0x0001d80601007387 */ /* 0x0001e20000100800 */
[----:B------:R-:W-:Y:S01]  /*13d0*/  ISETP.GE.AND P5, PT, R2, RZ, PT ;  /* 0x000000ff0200720c */ /* 0x000fe20003fa6270 */
[----:B------:R-:W-:Y:S01]  /*13e0*/  @!P3 IMAD.IADD R11, R11, 0x1, -R23 ;  /* 0x000000010b0bb824 */ /* 0x000fe200078e0a17 */
[----:B------:R-:W-:Y:S01]  /*13f0*/  ISETP.GT.U32.AND P3, PT, R23, R12, PT ;  /* 0x0000000c1700720c */ /* 0x000fe20003f64070 */
[----:B------:R-:W-:Y:S01]  /*1400*/  IMAD.HI.U32 R2, R3, R5, RZ ;  /* 0x0000000503027227 */ /* 0x000fe200078e00ff */
[----:B------:R-:W-:-:S03]  /*1410*/  IADD3 R0, R25, 0xe0, RZ ;  /* 0x000000e019007810 */ /* 0x000fc60007ffe0ff */
[----:B------:R-:W-:Y:S01]  /*1420*/  @!P6 IMAD.IADD R10, R10, 0x1, -R23 ;  /* 0x000000010a0ae824 */ /* 0x000fe200078e0a17 */
[----:B------:R-:W-:Y:S01]  /*1430*/  ISETP.GT.U32.AND P6, PT, R23, R11, PT ;  /* 0x0000000b1700720c */ /* 0x000fe20003fc4070 */
[----:B------:R-:W-:Y:S01]  /*1440*/  IMAD.MOV.U32 R7, RZ, RZ, R4 ;  /* 0x000000ffff077224 */ /* 0x000fe200078e0004 */
[----:B0-----:R-:W-:Y:S01]  /*1450*/  IADD3 R6, R25, 0xe2, RZ ;  /* 0x000000e219067810 */ /* 0x001fe20007ffe0ff */
[----:B------:R-:W-:Y:S01]  /*1460*/  IMAD.MOV R2, RZ, RZ, -R2 ;  /* 0x000000ffff027224 */ /* 0x000fe200078e0a02 */
[----:B------:R-:W-:Y:S01]  /*1470*/  IABS R14, R0 ;  /* 0x00000000000e7213 */ /* 0x000fe20000000000 */
[----:B------:R-:W-:Y:S01]  /*1480*/  @!P1 IMAD.MOV R7, RZ, RZ, -R7 ;  /* 0x000000ffff079224 */ /* 0x000fe200078e0a07 */
[----:B------:R-:W-:Y:S01]  /*1490*/  IABS R8, R6 ;  /* 0x0000000600087213 */ /* 0x000fe20000000000 */
[C---:B------:R-:W-:Y:S01]  /*14a0*/  IMAD R5, R23.reuse, R2, R5 ;  /* 0x0000000217057224 */ /* 0x040fe200078e0205 */
[----:B------:R-:W-:Y:S01]  /*14b0*/  ISETP.GT.U32.AND P1, PT, R23, R10, PT ;  /* 0x0000000a1700720c */ /* 0x000fe20003f24070 */
[----:B------:R-:W-:Y:S01]  /*14c0*/  @!P3 IMAD.IADD R12, R12, 0x1, -R23 ;  /* 0x000000010c0cb824 */ /* 0x000fe200078e0a17 */
[----:B------:R-:W-:Y:S01]  /*14d0*/  IADD3 R2, R25, 0xde, RZ ;  /* 0x000000de19027810 */ /* 0x000fe20007ffe0ff */
[----:B------:R-:W-:Y:S01]  /*14e0*/  IMAD.HI.U32 R4, R3, R8, RZ ;  /* 0x0000000803047227 */ /* 0x000fe200078e00ff */
[----:B------:R-:W-:Y:S01]  /*14f0*/  ISETP.GT.U32.AND P3, PT, R23, R5, PT ;  /* 0x000000051700720c */ /* 0x000fe20003f64070 */
[----:B------:R0:W-:Y:S02]  /*1500*/  STL [R1+0x1dc], R7 ;  /* 0x0001dc0701007387 */ /* 0x0001e40000100800 */
[----:B------:R-:W-:-:S02]  /*1510*/  IMAD.MOV R4, RZ, RZ, -R4 ;  /* 0x000000ffff047224 */ /* 0x000fc400078e0a04 */
[--C-:B------:R-:W-:Y:S01]  /*1520*/  @!P6 IMAD.IADD R11, R11, 0x1, -R23.reuse ;  /* 0x000000010b0be824 */ /* 0x100fe200078e0a17 */
[----:B------:R-:W-:Y:S01]  /*1530*/  STL [R1+0x1b0], R13 ;  /* 0x0001b00d01007387 */ /* 0x000fe20000100800 */
[----:B------:R-:W-:Y:S01]  /*1540*/  IMAD R8, R23, R4, R8 ;  /* 0x0000000417087224 */ /* 0x000fe200078e0208 */
[----:B------:R-:W-:Y:S01]  /*1550*/  IADD3 R4, R25, 0xdc, RZ ;  /* 0x000000dc19047810 */ /* 0x000fe20007ffe0ff */
[----:B------:R-:W-:Y:S01]  /*1560*/  IMAD.HI.U32 R16, R3, R14, RZ ;  /* 0x0000000e03107227 */ /* 0x000fe200078e00ff */
[----:B0-----:R-:W-:Y:S02]  /*1570*/  IABS R7, R2 ;  /* 0x0000000200077213 */ /* 0x001fe40000000000 */
[----:B------:R-:W-:Y:S01]  /*1580*/  ISETP.GT.U32.AND P6, PT, R23, R8, PT ;  /* 0x000000081700720c */ /* 0x000fe20003fc4070 */
[--C-:B------:R-:W-:Y:S01]  /*1590*/  @!P3 IMAD.IADD R5, R5, 0x1, -R23.reuse ;  /* 0x000000010505b824 */ /* 0x100fe200078e0a17 */
[----:B------:R-:W-:Y:S01]  /*15a0*/  ISETP.GE.AND P3, PT, R6, RZ, PT ;  /* 0x000000ff0600720c */ /* 0x000fe20003f66270 */
[----:B------:R-:W-:Y:S01]  /*15b0*/  @!P1 IMAD.IADD R10, R10, 0x1, -R23 ;  /* 0x000000010a0a9824 */ /* 0x000fe200078e0a17 */
[----:B------:R-:W-:Y:S01]  /*15c0*/  ISETP.GE.AND P1, PT, R9, RZ, PT ;  /* 0x000000ff0900720c */ /* 0x000fe20003f26270 */
[----:B------:R-:W-:Y:S01]  /*15d0*/  IMAD.MOV R16, RZ, RZ, -R16 ;  /* 0x000000ffff107224 */ /* 0x000fe200078e0a10 */
[----:B------:R-:W-:Y:S01]  /*15e0*/  IABS R15, R4 ;  /* 0x00000004000f7213 */ /* 0x000fe20000000000 */
[----:B------:R-:W-:-:S04]  /*15f0*/  IMAD.HI.U32 R9, R3, R7, RZ ;  /* 0x0000000703097227 */ /* 0x000fc800078e00ff */
[----:B------:R-:W-:Y:S02]  /*1600*/  IMAD.MOV.U32 R17, RZ, RZ, R12 ;  /* 0x000000ffff117224 */ /* 0x000fe400078e000c */
[----:B------:R-:W-:Y:S01]  /*1610*/  @!P6 IMAD.IADD R8, R8, 0x1, -R23 ;  /* 0x000000010808e824 */ /* 0x000fe200078e0a17 */
[C---:B------:R-:W-:Y:S01]  /*1620*/  ISETP.GT.U32.AND P6, PT, R23.reuse, R5, PT ;  /* 0x000000051700720c */ /* 0x040fe20003fc4070 */
[----:B------:R-:W-:Y:S02]  /*1630*/  IMAD.MOV.U32 R12, RZ, RZ, R11 ;  /* 0x000000ffff0c7224 */ /* 0x000fe400078e000b */
[C---:B------:R-:W-:Y:S02]  /*1640*/  IMAD R6, R23.reuse, R16, R14 ;  /* 0x0000001017067224 */ /* 0x040fe400078e020e */
[----:B------:R-:W-:Y:S02]  /*1650*/  IMAD.MOV R9, RZ, RZ, -R9 ;  /* 0x000000ffff097224 */ /* 0x000fe400078e0a09 */
[----:B------:R-:W-:Y:S01]  /*1660*/  @!P5 IMAD.MOV R12, RZ, RZ, -R12 ;  /* 0x000000ffff0cd224 */ /* 0x000fe200078e0a0c */
[----:B------:R-:W-:Y:S01]  /*1670*/  ISETP.GE.AND P5, PT, R0, RZ, PT ;  /* 0x000000ff0000720c */ /* 0x000fe20003fa6270 */
[C---:B------:R-:W-:Y:S01]  /*1680*/  IMAD R0, R23.reuse, R9, R7 ;  /* 0x0000000917007224 */ /* 0x040fe200078e0207 */
[C---:B------:R-:W-:Y:S01]  /*1690*/  ISETP.GT.U32.AND P2, PT, R23.reuse, R6, PT ;  /* 0x000000061700720c */ /* 0x040fe20003f44070 */
[----:B------:R-:W-:Y:S01]  /*16a0*/  @!P0 IMAD.MOV R17, RZ, RZ, -R17 ;  /* 0x000000ffff118224 */ /* 0x000fe200078e0a11 */
[----:B------:R-:W-:Y:S01]  /*16b0*/  ISETP.GT.U32.AND P0, PT, R23, R8, PT ;  /* 0x000000081700720c */ /* 0x000fe20003f04070 */
[----:B------:R-:W-:Y:S01]  /*16c0*/  @!P6 IMAD.IADD R5, R5, 0x1, -R23 ;  /* 0x000000010505e824 */ /* 0x000fe200078e0a17 */
[----:B------:R-:W-:Y:S01]  /*16d0*/  ISETP.GT.U32.AND P6, PT, R23, R0, PT ;  /* 0x000000001700720c */ /* 0x000fe20003fc4070 */
[----:B------:R-:W-:Y:S01]  /*16e0*/  IMAD.MOV.U32 R11, RZ, RZ, R10 ;  /* 0x000000ffff0b7224 */ /* 0x000fe200078e000a */
[----:B------:R-:W-:Y:S01]  /*16f0*/  STL [R1+0x1b8], R17 ;  /* 0x0001b81101007387 */ /* 0x000fe20000100800 */
[----:B------:R-:W-:-:S03]  /*1700*/  IMAD.HI.U32 R10, R3, R15, RZ ;  /* 0x0000000f030a7227 */ /* 0x000fc600078e00ff */
[----:B------:R-:W-:Y:S01]  /*1710*/  STL [R1+0x1c0], R12 ;  /* 0x0001c00c01007387 */ /* 0x000fe20000100800 */
[----:B------:R-:W-:Y:S01]  /*1720*/  @!P4 IMAD.MOV R11, RZ, RZ, -R11 ;  /* 0x000000ffff0bc224 */ /* 0x000fe200078e0a0b */
[----:B------:R-:W-:Y:S01]  /*1730*/  ISETP.GE.AND P4, PT, R2, RZ, PT ;  /* 0x000000ff0200720c */ /* 0x000fe20003f86270 */
[----:B------:R-:W-:Y:S01]  /*1740*/  IMAD.MOV R7, RZ, RZ, -R10 ;  /* 0x000000ffff077224 */ /* 0x000fe200078e0a0a */
[----:B------:R-:W-:Y:S01]  /*1750*/  IADD3 R2, R25, 0xda, RZ ;  /* 0x000000da19027810 */ /* 0x000fe20007ffe0ff */
[--C-:B------:R-:W-:Y:S01]  /*1760*/  @!P2 IMAD.IADD R6, R6, 0x1, -R23.reuse ;  /* 0x000000010606a824 */ /* 0x100fe200078e0a17 */
[----:B------:R0:W-:Y:S01]  /*1770*/  STL [R1+0x1cc], R11 ;  /* 0x0001cc0b01007387 */ /* 0x0001e20000100800 */
[----:B------:R-:W-:Y:S01]  /*1780*/  @!P0 IMAD.IADD R8, R8, 0x1, -R23 ;  /* 0x0000000108088824 */ /* 0x000fe200078e0a17 */
[----:B------:R-:W-:Y:S01]  /*1790*/  IABS R10, R2 ;  /* 0x00000002000a7213 */ /* 0x000fe20000000000 */
[C---:B------:R-:W-:Y:S01]  /*17a0*/  IMAD R15, R23.reuse, R7, R15 ;  /* 0x00000007170f7224 */ /* 0x040fe200078e020f */
[----:B------:R-:W-:Y:S01]  /*17b0*/  ISETP.GE.AND P0, PT, R4, RZ, PT ;  /* 0x000000ff0400720c */ /* 0x000fe20003f06270 */
[----:B------:R-:W-:Y:S01]  /*17c0*/  @!P6 IMAD.IADD R0, R0, 0x1, -R23 ;  /* 0x000000010000e824 */ /* 0x000fe200078e0a17 */
[----:B------:R-:W-:Y:S01]  /*17d0*/  ISETP.GT.U32.AND P6, PT, R23, R6, PT ;  /* 0x000000061700720c */ /* 0x000fe20003fc4070 */
[----:B------:R-:W-:Y:S01]  /*17e0*/  IMAD.MOV.U32 R9, RZ, RZ, R5 ;  /* 0x000000ffff097224 */ /* 0x000fe200078e0005 */
[----:B------:R-:W-:Y:S01]  /*17f0*/  IADD3 R4, R25, 0xd8, RZ ;  /* 0x000000d819047810 */ /* 0x000fe20007ffe0ff */
[----:B------:R-:W-:Y:S01]  /*1800*/  IMAD.HI.U32 R5, R3, R10, RZ ;  /* 0x0000000a03057227 */ /* 0x000fe200078e00ff */
[----:B------:R-:W-:-:S02]  /*1810*/  IADD3 R7, R25, 0xd6, RZ ;  /* 0x000000d619077810 */ /* 0x000fc40007ffe0ff */
[----:B0-----:R-:W-:Y:S01]  /*1820*/  IABS R11, R4 ;  /* 0x00000004000b7213 */ /* 0x001fe20000000000 */
[----:B------:R-:W-:Y:S01]  /*1830*/  @!P3 IMAD.MOV R8, RZ, RZ, -R8 ;  /* 0x000000ffff08b224 */ /* 0x000fe200078e0a08 */
[C---:B------:R-:W-:Y:S01]  /*1840*/  ISETP.GT.U32.AND P3, PT, R23.reuse, R15, PT ;  /* 0x0000000f1700720c */ /* 0x040fe20003f64070 */
[----:B------:R-:W-:Y:S01]  /*1850*/  IMAD.MOV R5, RZ, RZ, -R5 ;  /* 0x000000ffff057224 */ /* 0x000fe200078e0a05 */
[----:B------:R-:W-:Y:S01]  /*1860*/  IABS R13, R7 ;  /* 0x00000007000d7213 */ /* 0x000fe20000000000 */
[----:B------:R-:W-:Y:S01]  /*1870*/  @!P1 IMAD.MOV R9, RZ, RZ, -R9 ;  /* 0x000000ffff099224 */ /* 0x000fe200078e0a09 */
[C---:B------:R-:W-:Y:S01]  /*1880*/  ISETP.GT.U32.AND P1, PT, R23.reuse, R0, PT ;  /* 0x000000001700720c */ /* 0x040fe20003f24070 */
[----:B------:R-:W-:Y:S01]  /*1890*/  IMAD R10, R23, R5, R10 ;  /* 0x00000005170a7224 */ /* 0x000fe200078e020a */
[----:B------:R-:W-:Y:S01]  /*18a0*/  ISETP.GE.AND P2, PT, R2, RZ, PT ;  /* 0x000000ff0200720c */ /* 0x000fe20003f46270 */
[----:B------:R-:W-:Y:S01]  /*18b0*/  @!P6 IMAD.IADD R6, R6, 0x1, -R23 ;  /* 0x000000010606e824 */ /* 0x000fe200078e0a17 */
[----:B------:R0:W-:Y:S01]  /*18c0*/  STL [R1+0x1d4], R9 ;  /* 0x0001d40901007387 */ /* 0x0001e20000100800 */
[----:B------:R-:W-:Y:S01]  /*18d0*/  IMAD.HI.U32 R5, R3, R13, RZ ;  /* 0x0000000d03057227 */ /* 0x000fe200078e00ff */
[----:B------:R-:W-:-:S02]  /*18e0*/  ISETP.GT.U32.AND P6, PT, R23, R10, PT ;  /* 0x0000000a1700720c */ /* 0x000fc40003fc4070 */
[----:B------:R1:W-:Y:S01]  /*18f0*/  STL [R1+0x1d0], R8 ;  /* 0x0001d00801007387 */ /* 0x0003e20000100800 */
[----:B------:R-:W-:Y:S01]  /*1900*/  @!P3 IMAD.IADD R15, R15, 0x1, -R23 ;  /* 0x000000010f0fb824 */ /* 0x000fe200078e0a17 */
[----:B------:R-:W-:Y:S01]  /*1910*/  IADD3 R2, R25, 0xd4, RZ ;  /* 0x000000d419027810 */ /* 0x000fe20007ffe0ff */
[----:B------:R-:W-:Y:S01]  /*1920*/  IMAD.MOV R5, RZ, RZ, -R5 ;  /* 0x000000ffff057224 */ /* 0x000fe200078e0a05 */
[----:B------:R-:W-:Y:S01]  /*1930*/  ISETP.GE.AND P3, PT, R7, RZ, PT ;  /* 0x000000ff0700720c */ /* 0x000fe20003f66270 */
[----:B------:R-:W-:Y:S01]  /*1940*/  @!P1 IMAD.IADD R0, R0, 0x1, -R23 ;  /* 0x0000000100009824 */ /* 0x000fe200078e0a17 */
[----:B------:R-:W-:Y:S01]  /*1950*/  IABS R12, R2 ;  /* 0x00000002000c7213 */ /* 0x000fe20000000000 */
[----:B0-----:R-:W-:Y:S01]  /*1960*/  IMAD.MOV.U32 R9, RZ, RZ, R6 ;  /* 0x000000ffff097224 */ /* 0x001fe200078e0006 */
[----:B------:R-:W-:Y:S01]  /*1970*/  ISETP.GE.AND P1, PT, R4, RZ, PT ;  /* 0x000000ff0400720c */ /* 0x000fe20003f26270 */
[----:B------:R-:W-:Y:S01]  /*1980*/  IMAD.MOV.U32 R6, RZ, RZ, R0 ;  /* 0x000000ffff067224 */ /* 0x000fe200078e0000 */
[----:B------:R-:W-:Y:S01]  /*1990*/  IADD3 R0, R25, 0xce, RZ ;  /* 0x000000ce19007810 */ /* 0x000fe20007ffe0ff */
[----:B-1----:R-:W-:-:S03]  /*19a0*/  IMAD.HI.U32 R8, R3, R11, RZ ;  /* 0x0000000b03087227 */ /* 0x002fc600078e00ff */
[----:B------:R-:W-:Y:S01]  /*19b0*/  IABS R7, R0 ;  /* 0x0000000000077213 */ /* 0x000fe20000000000 */
[----:B------:R-:W-:Y:S01]  /*19c0*/  @!P5 IMAD.MOV R9, RZ, RZ, -R9 ;  /* 0x000000ffff09d224 */ /* 0x000fe200078e0a09 */
[C---:B------:R-:W-:Y:S01]  /*19d0*/  ISETP.GT.U32.AND P5, PT, R23.reuse, R15, PT ;  /* 0x0000000f1700720c */ /* 0x040fe20003fa4070 */
[----:B------:R-:W-:Y:S02]  /*19e0*/  IMAD.MOV R8, RZ, RZ, -R8 ;  /* 0x000000ffff087224 */ /* 0x000fe400078e0a08 */
[----:B------:R-:W-:Y:S01]  /*19f0*/  @!P6 IMAD.IADD R10, R10, 0x1, -R23 ;  /* 0x000000010a0ae824 */ /* 0x000fe200078e0a17 */
[----:B------:R0:W-:Y:S01]  /*1a00*/  STL [R1+0x1c4], R9 ;  /* 0x0001c40901007387 */ /* 0x0001e20000100800 */
[----:B------:R-:W-:Y:S01]  /*1a10*/  IMAD R11, R23, R8, R11 ;  /* 0x00000008170b7224 */ /* 0x000fe200078e020b */
[----:B------:R-:W-:Y:S01]  /*1a20*/  IADD3 R8, R25, 0xd2, RZ ;  /* 0x000000d219087810 */ /* 0x000fe20007ffe0ff */
[C---:B------:R-:W-:Y:S01]  /*1a30*/  IMAD R13, R23.reuse, R5, R13 ;  /* 0x00000005170d7224 */ /* 0x040fe200078e020d */
[C---:B------:R-:W-:Y:S01]  /*1a40*/  ISETP.GT.U32.AND P6, PT, R23.reuse, R10, PT ;  /* 0x0000000a1700720c */ /* 0x040fe20003fc4070 */
[----:B------:R-:W-:Y:S01]  /*1a50*/  @!P4 IMAD.MOV R6, RZ, RZ, -R6 ;  /* 0x000000ffff06c224 */ /* 0x000fe200078e0a06 */
[----:B------:R-:W-:Y:S01]  /*1a60*/  ISETP.GT.U32.AND P4, PT, R23, R11, PT ;  /* 0x0000000b1700720c */ /* 0x000fe20003f84070 */
[----:B------:R-:W-:Y:S01]  /*1a70*/  IMAD.HI.U32 R4, R3, R12, RZ ;  /* 0x0000000c03047227 */ /* 0x000fe200078e00ff */
[----:B------:R-:W-:-:S02]  /*1a80*/  IABS R14, R8 ;  /* 0x00000008000e7213 */ /* 0x000fc40000000000 */
[----:B------:R-:W-:Y:S01]  /*1a90*/  IADD3 R5, R25, 0xd0, RZ ;  /* 0x000000d019057810 */ /* 0x000fe20007ffe0ff */
[----:B------:R-:W-:Y:S01]  /*1aa0*/  @!P5 IMAD.IADD R15, R15, 0x1, -R23 ;  /* 0x000000010f0fd824 */ /* 0x000fe200078e0a17 */
[----:B------:R-:W-:Y:S01]  /*1ab0*/  ISETP.GT.U32.AND P5, PT, R23, R13, PT ;  /* 0x0000000d1700720c */ /* 0x000fe20003fa4070 */
[----:B------:R-:W-:Y:S01]  /*1ac0*/  IMAD.MOV R4, RZ, RZ, -R4 ;  /* 0x000000ffff047224 */ /* 0x000fe200078e0a04 */
[----:B------:R1:W-:Y:S01]  /*1ad0*/  STL [R1+0x1c8], R6 ;  /* 0x0001c80601007387 */ /* 0x0003e20000100800 */
[----:B------:R-:W-:Y:S01]  /*1ae0*/  IMAD.HI.U32 R16, R3, R14, RZ ;  /* 0x0000000e03107227 */ /* 0x000fe200078e00ff */
[----:B0-----:R-:W-:-:S03]  /*1af0*/  IADD3 R9, R25, 0xcc, RZ ;  /* 0x000000cc19097810 */ /* 0x001fc60007ffe0ff */
[----:B------:R-:W-:Y:S01]  /*1b00*/  IMAD R12, R23, R4, R12 ;  /* 0x00000004170c7224 */ /* 0x000fe200078e020c */
[----:B------:R-:W-:Y:S01]  /*1b10*/  IABS R4, R9 ;  /* 0x0000000900047213 */ /* 0x000fe20000000000 */
[--C-:B------:R-:W-:Y:S01]  /*1b20*/  @!P4 IMAD.IADD R11, R11, 0x1, -R23.reuse ;  /* 0x000000010b0bc824 */ /* 0x100fe200078e0a17 */
[----:B------:R-:W-:Y:S01]  /*1b30*/  ISETP.GE.AND P4, PT, R2, RZ, PT ;  /* 0x000000ff0200720c */ /* 0x000fe20003f86270 */
[--C-:B------:R-:W-:Y:S01]  /*1b40*/  @!P6 IMAD.IADD R10, R10, 0x1, -R23.reuse ;  /* 0x000000010a0ae824 */ /* 0x100fe200078e0a17 */
[----:B------:R-:W-:Y:S01]  /*1b50*/  ISETP.GT.U32.AND P6, PT, R23, R12, PT ;  /* 0x0000000c1700720c */ /* 0x000fe20003fc4070 */
[----:B------:R-:W-:Y:S01]  /*1b60*/  @!P5 IMAD.IADD R13, R13, 0x1, -R23 ;  /* 0x000000010d0dd824 */ /* 0x000fe200078e0a17 */
[----:B------:R-:W-:Y:S01]  /*1b70*/  ISETP.GT.U32.AND P5, PT, R23, R11, PT ;  /* 0x0000000b1700720c */ /* 0x000fe20003fa4070 */
[----:B------:R-:W-:Y:S01]  /*1b80*/  IMAD.MOV.U32 R17, RZ, RZ, R10 ;  /* 0x000000ffff117224 */ /* 0x000fe200078e000a */
[----:B-1----:R-:W-:Y:S01]  /*1b90*/  IABS R6, R5 ;  /* 0x0000000500067213 */ /* 0x002fe20000000000 */
[----:B------:R-:W-:-:S02]  /*1ba0*/  IMAD.MOV R16, RZ, RZ, -R16 ;  /* 0x000000ffff107224 */ /* 0x000fc400078e0a10 */
[----:B------:R-:W-:Y:S01]  /*1bb0*/  @!P2 IMAD.MOV R17, RZ, RZ, -R17 ;  /* 0x000000ffff11a224 */ /* 0x000fe200078e0a11 */
[----:B------:R-:W-:Y:S01]  /*1bc0*/  ISETP.GE.AND P2, PT, R8, RZ, PT ;  /* 0x000000ff0800720c */ /* 0x000fe20003f46270 */
[----:B------:R-:W-:Y:S01]  /*1bd0*/  IMAD R8, R23, R16, R14 ;  /* 0x0000001017087224 */ /* 0x000fe200078e020e */
[----:B------:R-:W-:Y:S01]  /*1be0*/  IADD3 R16, R25, 0xbe, RZ ;  /* 0x000000be19107810 */ /* 0x000fe20007ffe0ff */
[----:B------:R-:W-:Y:S02]  /*1bf0*/  IMAD.MOV.U32 R18, RZ, RZ, R15 ;  /* 0x000000ffff127224 */ /* 0x000fe400078e000f */
[--C-:B------:R-:W-:Y:S01]  /*1c00*/  @!P6 IMAD.IADD R12, R12, 0x1, -R23.reuse ;  /* 0x000000010c0ce824 */ /* 0x100fe200078e0a17 */
[----:B------:R-:W-:Y:S01]  /*1c10*/  ISETP.GT.U32.AND P6, PT, R23, R13, PT ;  /* 0x0000000d1700720c */ /* 0x000fe20003fc4070 */
[----:B------:R-:W-:Y:S01]  /*1c20*/  @!P5 IMAD.IADD R11, R11, 0x1, -R23 ;  /* 0x000000010b0bd824 */ /* 0x000fe200078e0a17 */
[C---:B------:R-:W-:Y:S01]  /*1c30*/  ISETP.GT.U32.AND P5, PT, R23.reuse, R8, PT ;  /* 0x000000081700720c */ /* 0x040fe20003fa4070 */
[----:B------:R-:W-:Y:S01]  /*1c40*/  @!P0 IMAD.MOV R18, RZ, RZ, -R18 ;  /* 0x000000ffff128224 */ /* 0x000fe200078e0a12 */
[----:B------:R-:W-:Y:S01]  /*1c50*/  ISETP.GT.U32.AND P0, PT, R23, R12, PT ;  /* 0x0000000c1700720c */ /* 0x000fe20003f04070 */
[----:B------:R-:W-:-:S03]  /*1c60*/  IMAD.HI.U32 R2, R3, R6, RZ ;  /* 0x0000000603027227 */ /* 0x000fc600078e00ff */
[----:B------:R-:W-:Y:S01]  /*1c70*/  STL [R1+0x1bc], R18 ;  /* 0x0001bc1201007387 */ /* 0x000fe20000100800 */
[----:B------:R-:W-:Y:S02]  /*1c80*/  IMAD.MOV R2, RZ, RZ, -R2 ;  /* 0x000000ffff027224 */ /* 0x000fe400078e0a02 */
[----:B------:R-:W-:Y:S01]  /*1c90*/  IMAD.HI.U32 R15, R3, R7, RZ ;  /* 0x00000007030f7227 */ /* 0x000fe200078e00ff */
[----:B------:R0:W-:Y:S03]  /*1ca0*/  STL [R1+0x1b4], R17 ;  /* 0x0001b41101007387 */ /* 0x0001e60000100800 */
[----:B------:R-:W-:Y:S01]  /*1cb0*/  IMAD R6, R23, R2, R6 ;  /* 0x0000000217067224 */ /* 0x000fe200078e0206 */
[----:B------:R-:W-:Y:S01]  /*1cc0*/  IADD3 R2, R25, 0xca, RZ ;  /* 0x000000ca19027810 */ /* 0x000fe20007ffe0ff */
[----:B------:R-:W-:-:S03]  /*1cd0*/  IMAD.HI.U32 R14, R3, R4, RZ ;  /* 0x00000004030e7227 */ /* 0x000fc600078e00ff */
[----:B------:R-:W-:Y:S01]  /*1ce0*/  IABS R10, R2 ;  /* 0x00000002000a7213 */ /* 0x000fe20000000000 */
[----:B------:R-:W-:Y:S02]  /*1cf0*/  IMAD.MOV R15, RZ, RZ, -R15 ;  /* 0x000000ffff0f7224 */ /* 0x000fe400078e0a0f */
[----:B------:R-:W-:Y:S02]  /*1d00*/  IMAD.MOV R14, RZ, RZ, -R14 ;  /* 0x000000ffff0e7224 */ /* 0x000fe400078e0a0e */
[--C-:B------:R-:W-:Y:S01]  /*1d10*/  @!P6 IMAD.IADD R13, R13, 0x1, -R23.reuse ;  /* 0x000000010d0de824 */ /* 0x100fe200078e0a17 */
[----:B------:R-:W-:Y:S01]  /*1d20*/  ISETP.GT.U32.AND P6, PT, R23, R6, PT ;  /* 0x000000061700720c */ /* 0x000fe20003fc4070 */
[----:B------:R-:W-:Y:S02]  /*1d30*/  @!P5 IMAD.IADD R8, R8, 0x1, -R23 ;  /* 0x000000010808d824 */ /* 0x000fe400078e0a17 */
[----:B0-----:R-:W-:Y:S02]  /*1d40*/  IMAD.MOV.U32 R17, RZ, RZ, R11 ;  /* 0x000000ffff117224 */ /* 0x001fe400078e000b */
[----:B------:R-:W-:Y:S01]  /*1d50*/  @!P0 IMAD.IADD R12, R12, 0x1, -R23 ;  /* 0x000000010c0c8824 */ /* 0x000fe200078e0a17 */
[----:B------:R-:W-:Y:S01]  /*1d60*/  ISETP.GE.AND P0, PT, R5, RZ, PT ;  /* 0x000000ff0500720c */ /* 0x000fe20003f06270 */
[----:B------:R-:W-:Y:S01]  /*1d70*/  IMAD R5, R23, R15, R7 ;  /* 0x0000000f17057224 */ /* 0x000fe200078e0207 */
[----:B------:R-:W-:Y:S01]  /*1d80*/  IADD3 R7, R25, 0xc8, RZ ;  /* 0x000000c819077810 */ /* 0x000fe20007ffe0ff */
[----:B------:R-:W-:-:S02]  /*1d90*/  IMAD R4, R23, R14, R4 ;  /* 0x0000000e17047224 */ /* 0x000fc400078e0204 */
[----:B------:R-:W-:Y:S01]  /*1da0*/  @!P1 IMAD.MOV R17, RZ, RZ, -R17 ;  /* 0x000000ffff119224 */ /* 0x000fe200078e0a11 */
[C---:B------:R-:W-:Y:S01]  /*1db0*/  ISETP.GT.U32.AND P1, PT, R23.reuse, R8, PT ;  /* 0x000000081700720c */ /* 0x040fe20003f24070 */
[----:B------:R-:W-:Y:S01]  /*1dc0*/  IMAD.MOV.U32 R15, RZ, RZ, R13 ;  /* 0x000000ffff0f7224 */ /* 0x000fe200078e000d */
[C---:B------:R-:W-:Y:S01]  /*1dd0*/  ISETP.GT.U32.AND P5, PT, R23.reuse, R5, PT ;  /* 0x000000051700720c */ /* 0x040fe20003fa4070 */
[----:B------:R-:W-:Y:S01]  /*1de0*/  @!P6 IMAD.IADD R6, R6, 0x1, -R23 ;  /* 0x000000010606e824 */ /* 0x000fe200078e0a17 */
[----:B------:R-:W-:Y:S01]  /*1df0*/  STL [R1+0x178], R17 ;  /* 0x0001781101007387 */ /* 0x000fe20000100800 */
[----:B------:R-:W-:Y:S01]  /*1e00*/  @!P3 IMAD.MOV R15, RZ, RZ, -R15 ;  /* 0x000000ffff0fb224 */ /* 0x000fe200078e0a0f */
[C---:B------:R-:W-:Y:S01]  /*1e10*/  ISETP.GT.U32.AND P3, PT, R23.reuse, R4, PT ;  /* 0x000000041700720c */ /* 0x040fe20003f64070 */
[----:B------:R-:W-:Y:S01]  /*1e20*/  @!P4 IMAD.MOV R12, RZ, RZ, -R12 ;  /* 0x000000ffff0cc224 */ /* 0x000fe200078e0a0c */
[----:B------:R-:W-:Y:S01]  /*1e30*/  ISETP.GT.U32.AND P6, PT, R23, R6, PT ;  /* 0x000000061700720c */ /* 0x000fe20003fc4070 */
[----:B------:R-:W-:Y:S01]  /*1e40*/  IMAD.HI.U32 R14, R3, R10, RZ ;  /* 0x0000000a030e7227 */ /* 0x000fe200078e00ff */
[----:B------:R-:W-:Y:S01]  /*1e50*/  STL [R1+0x18c], R15 ;  /* 0x00018c0f01007387 */ /* 0x000fe20000100800 */
[----:B------:R-:W-:-:S02]  /*1e60*/  IABS R11, R7 ;  /* 0x00000007000b7213 */ /* 0x000fc40000000000 */
[--C-:B------:R-:W-:Y:S01]  /*1e70*/  @!P1 IMAD.IADD R8, R8, 0x1, -R23.reuse ;  /* 0x0000000108089824 */ /* 0x100fe200078e0a17 */
[----:B------:R0:W-:Y:S01]  /*1e80*/  STL [R1+0x190], R12 ;  /* 0x0001900c01007387 */ /* 0x0001e20000100800 */
[----:B------:R-:W-:Y:S01]  /*1e90*/  IMAD.MOV R13, RZ, RZ, -R14 ;  /* 0x000000ffff0d7224 */ /* 0x000fe200078e0a0e */
[----:B------:R-:W-:Y:S01]  /*1ea0*/  ISETP.GE.AND P4, PT, R0, RZ, PT ;  /* 0x000000ff0000720c */ /* 0x000fe20003f86270 */
[--C-:B------:R-:W-:Y:S01]  /*1eb0*/  @!P5 IMAD.IADD R5, R5, 0x1, -R23.reuse ;  /* 0x000000010505d824 */ /* 0x100fe200078e0a17 */
[----:B------:R-:W-:Y:S01]  /*1ec0*/  ISETP.GE.AND P1, PT, R9, RZ, PT ;  /* 0x000000ff0900720c */ /* 0x000fe20003f26270 */
[----:B------:R-:W-:Y:S01]  /*1ed0*/  @!P3 IMAD.IADD R4, R4, 0x1, -R23 ;  /* 0x000000010404b824 */ /* 0x000fe200078e0a17 */
[----:B------:R-:W-:Y:S01]  /*1ee0*/  ISETP.GE.AND P3, PT, R2, RZ, PT ;  /* 0x000000ff0200720c */ /* 0x000fe20003f66270 */
[C---:B------:R-:W-:Y:S01]  /*1ef0*/  IMAD R0, R23.reuse, R13, R10 ;  /* 0x0000000d17007224 */ /* 0x040fe200078e020a */
[----:B------:R-:W-:Y:S01]  /*1f00*/  ISETP.GT.U32.AND P5, PT, R23, R5, PT ;  /* 0x000000051700720c */ /* 0x000fe20003fa4070 */
[----:B------:R-:W-:-:S04]  /*1f10*/  IMAD.HI.U32 R9, R3, R11, RZ ;  /* 0x0000000b03097227 */ /* 0x000fc800078e00ff */
[----:B0-----:R-:W-:Y:S01]  /*1f20*/  IMAD.MOV.U32 R12, RZ, RZ, R8 ;  /* 0x000000ffff0c7224 */ /* 0x001fe200078e0008 */
[----:B------:R-:W-:Y:S01]  /*1f30*/  IADD3 R8, R25, 0xc2, RZ ;  /* 0x000000c219087810 */ /* 0x000fe20007ffe0ff */
[----:B------:R-:W-:Y:S01]  /*1f40*/  @!P6 IMAD.IADD R6, R6, 0x1, -R23 ;  /* 0x000000010606e824 */ /* 0x000fe200078e0a17 */
[C---:B------:R-:W-:Y:S01]  /*1f50*/  ISETP.GT.U32.AND P6, PT, R23.reuse, R0, PT ;  /* 0x000000001700720c */ /* 0x040fe20003fc4070 */
[----:B------:R-:W-:Y:S01]  /*1f60*/  @!P2 IMAD.MOV R12, RZ, RZ, -R12 ;  /* 0x000000ffff0ca224 */ /* 0x000fe200078e0a0c */
[C---:B------:R-:W-:Y:S01]  /*1f70*/  ISETP.GT.U32.AND P2, PT, R23.reuse, R4, PT ;  /* 0x000000041700720c */ /* 0x040fe20003f44070 */
[----:B------:R-:W-:Y:S02]  /*1f80*/  IMAD.MOV R9, RZ, RZ, -R9 ;  /* 0x000000ffff097224 */ /* 0x000fe400078e0a09 */
[----:B------:R-:W-:Y:S01]  /*1f90*/  IMAD.MOV.U32 R10, RZ, RZ, R6 ;  /* 0x000000ffff0a7224 */ /* 0x000fe200078e0006 */
[----:B------:R-:W-:Y:S01]  /*1fa0*/  STL [R1+0x194], R12 ;  /* 0x0001940c01007387 */ /* 0x000fe20000100800 */
[----:B------:R-:W-:Y:S01]  /*1fb0*/  IMAD R2, R23, R9, R11 ;  /* 0x0000000917027224 */ /* 0x000fe200078e020b */
[C---:B------:R-:W-:Y:S01]  /*1fc0*/  IADD3 R9, R25.reuse, 0xc6, RZ ;  /* 0x000000c619097810 */ /* 0x040fe20007ffe0ff */
[----:B------:R-:W-:Y:S01]  /*1fd0*/  @!P0 IMAD.MOV R10, RZ, RZ, -R10 ;  /* 0x000000ffff0a8224 */ /* 0x000fe200078e0a0a */
[----:B------:R-:W-:Y:S01]  /*1fe0*/  IADD3 R6, R25, 0xc0, RZ ;  /* 0x000000c019067810 */ /* 0x000fe20007ffe0ff */
[--C-:B------:R-:W-:Y:S01]  /*1ff0*/  @!P5 IMAD.IADD R5, R5, 0x1, -R23.reuse ;  /* 0x000000010505d824 */ /* 0x100fe200078e0a17 */
[----:B------:R-:W-:Y:S01]  /*2000*/  ISETP.GE.AND P5, PT, R7, RZ, PT ;  /* 0x000000ff0700720c */ /* 0x000fe20003fa6270 */
[--C-:B------:R-:W-:Y:S01]  /*2010*/  @!P6 IMAD.IADD R0, R0, 0x1, -R23.reuse ;  /* 0x000000010000e824 */ /* 0x100fe200078e0a17 */
[----:B------:R-:W-:Y:S01]  /*2020*/  IADD3 R7, R25, 0xc4, RZ ;  /* 0x000000c419077810 */ /* 0x000fe20007ffe0ff */
[----:B------:R-:W-:Y:S01]  /*2030*/  @!P2 IMAD.IADD R4, R4, 0x1, -R23 ;  /* 0x000000010404a824 */ /* 0x000fe200078e0a17 */
[C---:B------:R-:W-:Y:S01]  /*2040*/  ISETP.GT.U32.AND P2, PT, R23.reuse, R2, PT ;  /* 0x000000021700720c */ /* 0x040fe20003f44070 */
[----:B------:R0:W-:Y:S01]  /*2050*/  STL [R1+0x198], R10 ;  /* 0x0001980a01007387 */ /* 0x0001e20000100800 */
[----:B------:R-:W-:Y:S01]  /*2060*/  ISETP.GT.U32.AND P6, PT, R23, R0, PT ;  /* 0x000000001700720c */ /* 0x000fe20003fc4070 */
[----:B------:R-:W-:Y:S01]  /*2070*/  @!P4 IMAD.MOV R5, RZ, RZ, -R5 ;  /* 0x000000ffff05c224 */ /* 0x000fe200078e0a05 */
[----:B------:R-:W-:-:S02]  /*2080*/  IABS R15, R9 ;  /* 0x00000009000f7213 */ /* 0x000fc40000000000 */
[----:B------:R-:W-:Y:S02]  /*2090*/  ISETP.GE.AND P0, PT, R9, RZ, PT ;  /* 0x000000ff0900720c */ /* 0x000fe40003f06270 */
[----:B------:R-:W-:Y:S01]  /*20a0*/  ISETP.GE.AND P4, PT, R7, RZ, PT ;  /* 0x000000ff0700720c */ /* 0x000fe20003f86270 */
[----:B------:R1:W-:Y:S01]  /*20b0*/  STL [R1+0x19c], R5 ;  /* 0x00019c0501007387 */ /* 0x0003e20000100800 */
[----:B------:R-:W-:Y:S01]  /*20c0*/  IABS R9, R7 ;  /* 0x0000000700097213 */ /* 0x000fe20000000000 */
[----:B0-----:R-:W-:Y:S01]  /*20d0*/  IMAD.MOV.U32 R10, RZ, RZ, R4 ;  /* 0x000000ffff0a7224 */ /* 0x001fe200078e0004 */
[----:B------:R-:W-:Y:S01]  /*20e0*/  IADD3 R12, R25, 0xbc, RZ ;  /* 0x000000bc190c7810 */ /* 0x000fe20007ffe0ff */
[----:B------:R-:W-:Y:S02]  /*20f0*/  @!P2 IMAD.IADD R2, R2, 0x1, -R23 ;  /* 0x000000010202a824 */ /* 0x000fe400078e0a17 */
[----:B------:R-:W-:Y:S01]  /*2100*/  IMAD.HI.U32 R7, R3, R15, RZ ;  /* 0x0000000f03077227 */ /* 0x000fe200078e00ff */
[----:B------:R-:W-:-:S02]  /*2110*/  IABS R14, R12 ;  /* 0x0000000c000e7213 */ /* 0x000fc40000000000 */
[----:B------:R-:W-:Y:S01]  /*2120*/  ISETP.GT.U32.AND P2, PT, R23, R2, PT ;  /* 0x000000021700720c */ /* 0x000fe20003f44070 */
[----:B------:R-:W-:Y:S01]  /*2130*/  @!P1 IMAD.MOV R10, RZ, RZ, -R10 ;  /* 0x000000ffff0a9224 */ /* 0x000fe200078e0a0a */
[----:B------:R-:W-:Y:S01]  /*2140*/  ISETP.GE.AND P1, PT, R8, RZ, PT ;  /* 0x000000ff0800720c */ /* 0x000fe20003f26270 */
[----:B------:R-:W-:Y:S01]  /*2150*/  @!P6 IMAD.IADD R0, R0, 0x1, -R23 ;  /* 0x000000010000e824 */ /* 0x000fe200078e0a17 */
[----:B------:R-:W-:Y:S01]  /*2160*/  IABS R8, R8 ;  /* 0x0000000800087213 */ /* 0x000fe20000000000 */
[----:B------:R-:W-:Y:S01]  /*2170*/  IMAD.MOV R7, RZ, RZ, -R7 ;  /* 0x000000ffff077224 */ /* 0x000fe200078e0a07 */
[----:B------:R0:W-:Y:S01]  /*2180*/  STL [R1+0x1ac], R10 ;  /* 0x0001ac0a01007387 */ /* 0x0001e20000100800 */
[C---:B-1----:R-:W-:Y:S01]  /*2190*/  IMAD.HI.U32 R5, R3.reuse, R9, RZ ;  /* 0x0000000903057227 */ /* 0x042fe200078e00ff */
[----:B------:R-:W-:Y:S02]  /*21a0*/  ISETP.GE.AND P6, PT, R6, RZ, PT ;  /* 0x000000ff0600720c */ /* 0x000fe40003fc6270 */
[----:B------:R-:W-:Y:S01]  /*21b0*/  IABS R6, R6 ;  /* 0x0000000600067213 */ /* 0x000fe20000000000 */
[----:B------:R-:W-:-:S04]  /*21c0*/  IMAD.HI.U32 R4, R3, R8, RZ ;  /* 0x0000000803047227 */ /* 0x000fc800078e00ff */
[C---:B------:R-:W-:Y:S02]  /*21d0*/  IMAD R15, R23.reuse, R7, R15 ;  /* 0x00000007170f7224 */ /* 0x040fe400078e020f */
[----:B0-----:R-:W-:Y:S02]  /*21e0*/  IMAD.MOV.U32 R10, RZ, RZ, R0 ;  /* 0x000000ffff0a7224 */ /* 0x001fe400078e0000 */
[----:B------:R-:W-:Y:S02]  /*21f0*/  IMAD.MOV R5, RZ, RZ, -R5 ;  /* 0x000000ffff057224 */ /* 0x000fe400078e0a05 */
[----:B------:R-:W-:Y:S02]  /*2200*/  IMAD.MOV R4, RZ, RZ, -R4 ;  /* 0x000000ffff047224 */ /* 0x000fe400078e0a04 */
[----:B------:R-:W-:Y:S01]  /*2210*/  @!P3 IMAD.MOV R10, RZ, RZ, -R10 ;  /* 0x000000ffff0ab224 */ /* 0x000fe200078e0a0a */
[----:B------:R-:W-:Y:S01]  /*2220*/  ISETP.GT.U32.AND P3, PT, R23, R15, PT ;  /* 0x0000000f1700720c */ /* 0x000fe20003f64070 */
[----:B------:R-:W-:-:S02]  /*2230*/  @!P2 IMAD.IADD R2, R2, 0x1, -R23 ;  /* 0x000000010202a824 */ /* 0x000fc400078e0a17 */
[C---:B------:R-:W-:Y:S01]  /*2240*/  IMAD R9, R23.reuse, R5, R9 ;  /* 0x0000000517097224 */ /* 0x040fe200078e0209 */
[----:B------:R0:W-:Y:S01]  /*2250*/  STL [R1+0x1a4], R10 ;  /* 0x0001a40a01007387 */ /* 0x0001e20000100800 */
[----:B------:R-:W-:Y:S01]  /*2260*/  IMAD R8, R23, R4, R8 ;  /* 0x0000000417087224 */ /* 0x000fe200078e0208 */
[----:B------:R-:W-:Y:S01]  /*2270*/  IADD3 R5, R25, 0xb8, RZ ;  /* 0x000000b819057810 */ /* 0x000fe20007ffe0ff */
[----:B------:R-:W-:Y:S01]  /*2280*/  IMAD.MOV.U32 R7, RZ, RZ, R2 ;  /* 0x000000ffff077224 */ /* 0x000fe200078e0002 */
[----:B------:R-:W-:Y:S01]  /*2290*/  ISETP.GT.U32.AND P2, PT, R23, R9, PT ;  /* 0x000000091700720c */ /* 0x000fe20003f44070 */
[----:B------:R-:W-:Y:S01]  /*22a0*/  IMAD.HI.U32 R0, R3, R6, RZ ;  /* 0x0000000603007227 */ /* 0x000fe200078e00ff */
[----:B------:R-:W-:Y:S02]  /*22b0*/  IABS R2, R16 ;  /* 0x0000001000027213 */ /* 0x000fe40000000000 */
[----:B------:R-:W-:Y:S01]  /*22c0*/  IABS R13, R5 ;  /* 0x00000005000d7213 */ /* 0x000fe20000000000 */
[----:B------:R-:W-:Y:S01]  /*22d0*/  @!P5 IMAD.MOV R7, RZ, RZ, -R7 ;  /* 0x000000ffff07d224 */ /* 0x000fe200078e0a07 */
[----:B------:R-:W-:Y:S01]  /*22e0*/  ISETP.GT.U32.AND P5, PT, R23, R8, PT ;  /* 0x000000081700720c */ /* 0x000fe20003fa4070 */
[----:B------:R-:W-:-:S02]  /*22f0*/  @!P3 IMAD.IADD R15, R15, 0x1, -R23 ;  /* 0x000000010f0fb824 */ /* 0x000fc400078e0a17 */
[----:B------:R-:W-:Y:S01]  /*2300*/  IMAD.MOV R0, RZ, RZ, -R0 ;  /* 0x000000ffff007224 */ /* 0x000fe200078e0a00 */
[----:B------:R1:W-:Y:S01]  /*2310*/  STL [R1+0x1a8], R7 ;  /* 0x0001a80701007387 */ /* 0x0003e20000100800 */
[----:B0-----:R-:W-:Y:S01]  /*2320*/  IMAD.HI.U32 R10, R3, R2, RZ ;  /* 0x00000002030a7227 */ /* 0x001fe200078e00ff */
[----:B------:R-:W-:-:S03]  /*2330*/  ISETP.GT.U32.AND P3, PT, R23, R15, PT ;  /* 0x0000000f1700720c */ /* 0x000fc60003f64070 */
[--C-:B------:R-:W-:Y:S02]  /*2340*/  @!P2 IMAD.IADD R9, R9, 0x1, -R23.reuse ;  /* 0x000000010909a824 */ /* 0x100fe400078e0a17 */
[----:B------:R-:W-:Y:S01]  /*2350*/  IMAD R6, R23, R0, R6 ;  /* 0x0000000017067224 */ /* 0x000fe200078e0206 */
[----:B------:R-:W-:Y:S01]  /*2360*/  IADD3 R0, R25, 0xba, RZ ;  /* 0x000000ba19007810 */ /* 0x000fe20007ffe0ff */
[----:B------:R-:W-:Y:S01]  /*2370*/  @!P5 IMAD.IADD R8, R8, 0x1, -R23 ;  /* 0x000000010808d824 */ /* 0x000fe200078e0a17 */
[----:B------:R-:W-:Y:S01]  /*2380*/  ISETP.GT.U32.AND P2, PT, R23, R9, PT ;  /* 0x000000091700720c */ /* 0x000fe20003f44070 */
[----:B------:R-:W-:Y:S01]  /*2390*/  IMAD.HI.U32 R4, R3, R14, RZ ;  /* 0x0000000e03047227 */ /* 0x000fe200078e00ff */
[----:B-1----:R-:W-:Y:S02]  /*23a0*/  IABS R7, R0 ;  /* 0x0000000000077213 */ /* 0x002fe40000000000 */
[----:B------:R-:W-:Y:S01]  /*23b0*/  ISETP.GT.U32.AND P5, PT, R23, R8, PT ;  /* 0x000000081700720c */ /* 0x000fe20003fa4070 */
[----:B------:R-:W-:-:S02]  /*23c0*/  IMAD.MOV R10, RZ, RZ, -R10 ;  /* 0x000000ffff0a7224 */ /* 0x000fc400078e0a0a */
[----:B------:R-:W-:Y:S02]  /*23d0*/  IMAD.MOV R4, RZ, RZ, -R4 ;  /* 0x000000ffff047224 */ /* 0x000fe400078e0a04 */
[--C-:B------:R-:W-:Y:S01]  /*23e0*/  @!P3 IMAD.IADD R15, R15, 0x1, -R23.reuse ;  /* 0x000000010f0fb824 */ /* 0x100fe200078e0a17 */
[C---:B------:R-:W-:Y:S01]  /*23f0*/  ISETP.GT.U32.AND P3, PT, R23.reuse, R6, PT ;  /* 0x000000061700720c */ /* 0x040fe20003f64070 */
[C---:B------:R-:W-:Y:S02]  /*2400*/  IMAD R2, R23.reuse, R10, R2 ;  /* 0x0000000a17027224 */ /* 0x040fe400078e0202 */
[----:B------:R-:W-:Y:S01]  /*2410*/  IMAD R14, R23, R4, R14 ;  /* 0x00000004170e7224 */ /* 0x000fe200078e020e */
[----:B------:R-:W-:Y:S01]  /*2420*/  IADD3 R4, R25, 0xb6, RZ ;  /* 0x000000b619047810 */ /* 0x000fe20007ffe0ff */
[--C-:B------:R-:W-:Y:S01]  /*2430*/  @!P2 IMAD.IADD R9, R9, 0x1, -R23.reuse ;  /* 0x000000010909a824 */ /* 0x100fe200078e0a17 */
[C---:B------:R-:W-:Y:S01]  /*2440*/  ISETP.GT.U32.AND P2, PT, R23.reuse, R2, PT ;  /* 0x000000021700720c */ /* 0x040fe20003f44070 */
[----:B------:R-:W-:Y:S01]  /*2450*/  @!P5 IMAD.IADD R8, R8, 0x1, -R23 ;  /* 0x000000010808d824 */ /* 0x000fe200078e0a17 */
[----:B------:R-:W-:Y:S01]  /*2460*/  ISETP.GT.U32.AND P5, PT, R23, R14, PT ;  /* 0x0000000e1700720c */ /* 0x000fe20003fa4070 */
[----:B------:R-:W-:Y:S01]  /*2470*/  IMAD.MOV.U32 R17, RZ, RZ, R15 ;  /* 0x000000ffff117224 */ /* 0x000fe200078e000f */
[----:B------:R-:W-:Y:S01]  /*2480*/  IABS R15, R4 ;  /* 0x00000004000f7213 */ /* 0x000fe20000000000 */
[----:B------:R-:W-:-:S04]  /*2490*/  IMAD.HI.U32 R11, R3, R7, RZ ;  /* 0x00000007030b7227 */ /* 0x000fc800078e00ff */
[----:B------:R-:W-:Y:S01]  /*24a0*/  @!P3 IMAD.IADD R6, R6, 0x1, -R23 ;  /* 0x000000010606b824 */ /* 0x000fe200078e0a17 */
[----:B------:R-:W-:Y:S01]  /*24b0*/  ISETP.GE.AND P3, PT, R16, RZ, PT ;  /* 0x000000ff1000720c */ /* 0x000fe20003f66270 */
[----:B------:R-:W-:Y:S02]  /*24c0*/  @!P0 IMAD.MOV R17, RZ, RZ, -R17 ;  /* 0x000000ffff118224 */ /* 0x000fe400078e0a11 */
[--C-:B------:R-:W-:Y:S01]  /*24d0*/  @!P2 IMAD.IADD R2, R2, 0x1, -R23.reuse ;  /* 0x000000010202a824 */ /* 0x100fe200078e0a17 */
[C---:B------:R-:W-:Y:S01]  /*24e0*/  ISETP.GT.U32.AND P0, PT, R23.reuse, R6, PT ;  /* 0x000000061700720c */ /* 0x040fe20003f04070 */
[----:B------:R-:W-:Y:S01]  /*24f0*/  @!P5 IMAD.IADD R14, R14, 0x1, -R23 ;  /* 0x000000010e0ed824 */ /* 0x000fe200078e0a17 */
[----:B------:R0:W-:Y:S01]  /*2500*/  STL [R1+0x184], R17 ;  /* 0x0001841101007387 */ /* 0x0001e20000100800 */
[----:B------:R-:W-:Y:S01]  /*2510*/  ISETP.GE.AND P2, PT, R12, RZ, PT ;  /* 0x000000ff0c00720c */ /* 0x000fe20003f46270 */
[----:B------:R-:W-:Y:S01]  /*2520*/  IMAD.MOV.U32 R12, RZ, RZ, R15 ;  /* 0x000000ffff0c7224 */ /* 0x000fe200078e000f */
[----:B------:R-:W-:Y:S01]  /*2530*/  ISETP.GT.U32.AND P5, PT, R23, R2, PT ;  /* 0x000000021700720c */ /* 0x000fe20003fa4070 */
[----:B------:R-:W-:-:S04]  /*2540*/  IMAD.HI.U32 R10, R3, R13, RZ ;  /* 0x0000000d030a7227 */ /* 0x000fc800078e00ff */
[----:B------:R-:W-:Y:S02]  /*2550*/  IMAD.MOV R11, RZ, RZ, -R11 ;  /* 0x000000ffff0b7224 */ /* 0x000fe400078e0a0b */
[----:B0-----:R-:W-:Y:S02]  /*2560*/  IMAD.MOV.U32 R17, RZ, RZ, R9 ;  /* 0x000000ffff117224 */ /* 0x001fe400078e0009 */
[----:B------:R-:W-:-:S04]  /*2570*/  IMAD.HI.U32 R9, R3, R12, RZ ;  /* 0x0000000c03097227 */ /* 0x000fc800078e00ff */
[----:B------:R-:W-:Y:S01]  /*2580*/  @!P4 IMAD.MOV R17, RZ, RZ, -R17 ;  /* 0x000000ffff11c224 */ /* 0x000fe200078e0a11 */
[C---:B------:R-:W-:Y:S01]  /*2590*/  ISETP.GT.U32.AND P4, PT, R23.reuse, R14, PT ;  /* 0x0000000e1700720c */ /* 0x040fe20003f84070 */
[----:B------:R-:W-:Y:S02]  /*25a0*/  IMAD.MOV R10, RZ, RZ, -R10 ;  /* 0x000000ffff0a7224 */ /* 0x000fe400078e0a0a */
[C---:B------:R-:W-:Y:S01]  /*25b0*/  IMAD R7, R23.reuse, R11, R7 ;  /* 0x0000000b17077224 */ /* 0x040fe200078e0207 */
[----:B------:R-:W-:Y:S01]  /*25c0*/  STL [R1+0x17c], R17 ;  /* 0x00017c1101007387 */ /* 0x000fe20000100800 */
[----:B------:R-:W-:Y:S02]  /*25d0*/  @!P0 IMAD.IADD R6, R6, 0x1, -R23 ;  /* 0x0000000106068824 */ /* 0x000fe400078e0a17 */
[----:B------:R-:W-:Y:S01]  /*25e0*/  IMAD.MOV R9, RZ, RZ, -R9 ;  /* 0x000000ffff097224 */ /* 0x000fe200078e0a09 */
[C---:B------:R-:W-:Y:S01]  /*25f0*/  ISETP.GT.U32.AND P0, PT, R23.reuse, R7, PT ;  /* 0x000000071700720c */ /* 0x040fe20003f04070 */
[----:B------:R-:W-:-:S02]  /*2600*/  IMAD R13, R23, R10, R13 ;  /* 0x0000000a170d7224 */ /* 0x000fc400078e020d */
[----:B------:R-:W-:Y:S01]  /*2610*/  IMAD.MOV.U32 R10, RZ, RZ, R6 ;  /* 0x000000ffff0a7224 */ /* 0x000fe200078e0006 */
[----:B------:R-:W-:Y:S01]  /*2620*/  IADD3 R6, R25, 0xb2, RZ ;  /* 0x000000b219067810 */ /* 0x000fe20007ffe0ff */
[C---:B------:R-:W-:Y:S02]  /*2630*/  IMAD R12, R23.reuse, R9, R12 ;  /* 0x00000009170c7224 */ /* 0x040fe400078e020c */
[----:B------:R-:W-:Y:S01]  /*2640*/  @!P6 IMAD.MOV R10, RZ, RZ, -R10 ;  /* 0x000000ffff0ae224 */ /* 0x000fe200078e0a0a */
[C---:B------:R-:W-:Y:S01]  /*2650*/  ISETP.GT.U32.AND P6, PT, R23.reuse, R13, PT ;  /* 0x0000000d1700720c */ /* 0x040fe20003fc4070 */
[--C-:B------:R-:W-:Y:S01]  /*2660*/  @!P4 IMAD.IADD R14, R14, 0x1, -R23.reuse ;  /* 0x000000010e0ec824 */ /* 0x100fe200078e0a17 */
[----:B------:R-:W-:Y:S01]  /*2670*/  ISETP.GT.U32.AND P4, PT, R23, R12, PT ;  /* 0x0000000c1700720c */ /* 0x000fe20003f84070 */
[----:B------:R-:W-:Y:S01]  /*2680*/  @!P1 IMAD.MOV R8, RZ, RZ, -R8 ;  /* 0x000000ffff089224 */ /* 0x000fe200078e0a08 */
[----:B------:R-:W-:Y:S01]  /*2690*/  ISETP.GE.AND P1, PT, R0, RZ, PT ;  /* 0x000000ff0000720c */ /* 0x000fe20003f26270 */
[--C-:B------:R-:W-:Y:S01]  /*26a0*/  @!P0 IMAD.IADD R7, R7, 0x1, -R23.reuse ;  /* 0x0000000107078824 */ /* 0x100fe200078e0a17 */
[----:B------:R-:W-:Y:S01]  /*26b0*/  IADD3 R0, R25, 0xb4, RZ ;  /* 0x000000b419007810 */ /* 0x000fe20007ffe0ff */
[--C-:B------:R-:W-:Y:S01]  /*26c0*/  @!P5 IMAD.IADD R2, R2, 0x1, -R23.reuse ;  /* 0x000000010202d824 */ /* 0x100fe200078e0a17 */
[----:B------:R0:W-:Y:S01]  /*26d0*/  STL [R1+0x148], R8 ;  /* 0x0001480801007387 */ /* 0x0001e20000100800 */
[----:B------:R-:W-:Y:S01]  /*26e0*/  ISETP.GE.AND P0, PT, R4, RZ, PT ;  /* 0x000000ff0400720c */ /* 0x000fe20003f06270 */
[----:B------:R-:W-:Y:S01]  /*26f0*/  @!P2 IMAD.MOV R14, RZ, RZ, -R14 ;  /* 0x000000ffff0ea224 */ /* 0x000fe200078e0a0e */
[----:B------:R-:W-:Y:S01]  /*2700*/  IABS R4, R6 ;  /* 0x0000000600047213 */ /* 0x000fe20000000000 */
[----:B------:R-:W-:Y:S01]  /*2710*/  IMAD.MOV.U32 R9, RZ, RZ, R2 ;  /* 0x000000ffff097224 */ /* 0x000fe200078e0002 */
[----:B------:R-:W-:Y:S01]  /*2720*/  ISETP.GE.AND P5, PT, R5, RZ, PT ;  /* 0x000000ff0500720c */ /* 0x000fe20003fa6270 */
[--C-:B------:R-:W-:Y:S01]  /*2730*/  @!P6 IMAD.IADD R13, R13, 0x1, -R23.reuse ;  /* 0x000000010d0de824 */ /* 0x100fe200078e0a17 */
[C---:B------:R-:W-:Y:S01]  /*2740*/  ISETP.GT.U32.AND P6, PT, R23.reuse, R7, PT ;  /* 0x000000071700720c */ /* 0x040fe20003fc4070 */
[----:B------:R-:W-:Y:S01]  /*2750*/  @!P4 IMAD.IADD R12, R12, 0x1, -R23 ;  /* 0x000000010c0cc824 */ /* 0x000fe200078e0a17 */
[----:B------:R1:W-:Y:S01]  /*2760*/  STL [R1+0x170], R10 ;  /* 0x0001700a01007387 */ /* 0x0003e20000100800 */
[----:B0-----:R-:W-:Y:S01]  /*2770*/  IABS R8, R0 ;  /* 0x0000000000087213 */ /* 0x001fe20000000000 */
[----:B------:R-:W-:Y:S01]  /*2780*/  IMAD.MOV.U32 R2, RZ, RZ, R4 ;  /* 0x000000ffff027224 */ /* 0x000fe200078e0004 */
[C---:B------:R-:W-:Y:S01]  /*2790*/  ISETP.GT.U32.AND P4, PT, R23.reuse, R13, PT ;  /* 0x0000000d1700720c */ /* 0x040fe20003f84070 */
[----:B------:R-:W-:Y:S01]  /*27a0*/  @!P3 IMAD.MOV R9, RZ, RZ, -R9 ;  /* 0x000000ffff09b224 */ /* 0x000fe200078e0a09 */
[----:B------:R-:W-:Y:S01]  /*27b0*/  ISETP.GT.U32.AND P3, PT, R23, R12, PT ;  /* 0x0000000c1700720c */ /* 0x000fe20003f64070 */
[----:B------:R-:W-:-:S03]  /*27c0*/  IMAD.HI.U32 R5, R3, R8, RZ ;  /* 0x0000000803057227 */ /* 0x000fc600078e00ff */
[----:B------:R0:W-:Y:S01]  /*27d0*/  STL [R1+0x174], R9 ;  /* 0x0001740901007387 */ /* 0x0001e20000100800 */
[----:B------:R-:W-:Y:S01]  /*27e0*/  IMAD.MOV R5, RZ, RZ, -R5 ;  /* 0x000000ffff057224 */ /* 0x000fe200078e0a05 */
[----:B-1----:R-:W-:Y:S01]  /*27f0*/  IADD3 R10, R25, 0xb0, RZ ;  /* 0x000000b0190a7810 */ /* 0x002fe20007ffe0ff */
[----:B------:R-:W-:Y:S01]  /*2800*/  IMAD.HI.U32 R4, R3, R2, RZ ;  /* 0x0000000203047227 */ /* 0x000fe200078e00ff */
[----:B------:R1:W-:Y:S02]  /*2810*/  STL [R1+0x150], R14 ;  /* 0x0001500e01007387 */ /* 0x0003e40000100800 */
[----:B------:R-:W-:Y:S01]  /*2820*/  IABS R11, R10 ;  /* 0x0000000a000b7213 */ /* 0x000fe20000000000 */
[----:B------:R-:W-:Y:S02]  /*2830*/  IMAD R8, R23, R5, R8 ;  /* 0x0000000517087224 */ /* 0x000fe400078e0208 */
[----:B------:R-:W-:Y:S01]  /*2840*/  IMAD.MOV R4, RZ, RZ, -R4 ;  /* 0x000000ffff047224 */ /* 0x000fe200078e0a04 */
[----:B0-----:R-:W-:Y:S01]  /*2850*/  IADD3 R9, R25, 0xae, RZ ;  /* 0x000000ae19097810 */ /* 0x001fe20007ffe0ff */
[--C-:B------:R-:W-:Y:S01]  /*2860*/  @!P6 IMAD.IADD R7, R7, 0x1, -R23.reuse ;  /* 0x000000010707e824 */ /* 0x100fe200078e0a17 */
[C---:B------:R-:W-:Y:S01]  /*2870*/  ISETP.GT.U32.AND P6, PT, R23.reuse, R8, PT ;  /* 0x000000081700720c */ /* 0x040fe20003fc4070 */
[----:B------:R-:W-:Y:S01]  /*2880*/  IMAD R2, R23, R4, R2 ;  /* 0x0000000417027224 */ /* 0x000fe200078e0202 */
[----:B------:R-:W-:Y:S01]  /*2890*/  IABS R16, R9 ;  /* 0x0000000900107213 */ /* 0x000fe20000000000 */
[----:B------:R-:W-:-:S02]  /*28a0*/  @!P3 IMAD.IADD R12, R12, 0x1, -R23 ;  /* 0x000000010c0cb824 */ /* 0x000fc400078e0a17 */
[----:B------:R-:W-:Y:S01]  /*28b0*/  IMAD.HI.U32 R4, R3, R11, RZ ;  /* 0x0000000b03047227 */ /* 0x000fe200078e00ff */
[----:B------:R-:W-:-:S03]  /*28c0*/  ISETP.GT.U32.AND P3, PT, R23, R2, PT ;  /* 0x000000021700720c */ /* 0x000fc60003f64070 */
[----:B------:R-:W-:Y:S01]  /*28d0*/  @!P4 IMAD.IADD R13, R13, 0x1, -R23 ;  /* 0x000000010d0dc824 */ /* 0x000fe200078e0a17 */
[----:B------:R-:W-:Y:S01]  /*28e0*/  ISETP.GE.AND P4, PT, R0, RZ, PT ;  /* 0x000000ff0000720c */ /* 0x000fe20003f86270 */
[----:B------:R-:W-:Y:S01]  /*28f0*/  IMAD.HI.U32 R5, R3, R16, RZ ;  /* 0x0000001003057227 */ /* 0x000fe200078e00ff */
[----:B------:R-:W-:-:S03]  /*2900*/  IADD3 R0, R25, 0xac, RZ ;  /* 0x000000ac19007810 */ /* 0x000fc60007ffe0ff */
[--C-:B------:R-:W-:Y:S01]  /*2910*/  @!P6 IMAD.IADD R8, R8, 0x1, -R23.reuse ;  /* 0x000000010808e824 */ /* 0x100fe200078e0a17 */
[----:B------:R-:W-:Y:S01]  /*2920*/  ISETP.GE.AND P6, PT, R6, RZ, PT ;  /* 0x000000ff0600720c */ /* 0x000fe20003fc6270 */
[----:B------:R-:W-:Y:S01]  /*2930*/  IMAD.MOV R4, RZ, RZ, -R4 ;  /* 0x000000ffff047224 */ /* 0x000fe200078e0a04 */
[----:B------:R-:W-:Y:S01]  /*2940*/  IADD3 R6, R25, 0xaa, RZ ;  /* 0x000000aa19067810 */ /* 0x000fe20007ffe0ff */
[----:B------:R-:W-:Y:S01]  /*2950*/  @!P3 IMAD.IADD R2, R2, 0x1, -R23 ;  /* 0x000000010202b824 */ /* 0x000fe200078e0a17 */
[C---:B------:R-:W-:Y:S01]  /*2960*/  ISETP.GT.U32.AND P3, PT, R23.reuse, R8, PT ;  /* 0x000000081700720c */ /* 0x040fe20003f64070 */
[----:B------:R-:W-:Y:S02]  /*2970*/  IMAD.MOV R5, RZ, RZ, -R5 ;  /* 0x000000ffff057224 */ /* 0x000fe400078e0a05 */
[C---:B------:R-:W-:Y:S01]  /*2980*/  IMAD R11, R23.reuse, R4, R11 ;  /* 0x00000004170b7224 */ /* 0x040fe200078e020b */
[----:B------:R-:W-:Y:S01]  /*2990*/  IABS R4, R0 ;  /* 0x0000000000047213 */ /* 0x000fe20000000000 */
[----:B------:R-:W-:Y:S01]  /*29a0*/  IMAD.MOV.U32 R15, RZ, RZ, R7 ;  /* 0x000000ffff0f7224 */ /* 0x000fe200078e0007 */
[C---:B------:R-:W-:Y:S01]  /*29b0*/  ISETP.GT.U32.AND P2, PT, R23.reuse, R2, PT ;  /* 0x000000021700720c */ /* 0x040fe20003f44070 */
[----:B------:R-:W-:Y:S01]  /*29c0*/  IMAD R16, R23, R5, R16 ;  /* 0x0000000517107224 */ /* 0x000fe200078e0210 */
[----:B------:R-:W-:Y:S01]  /*29d0*/  IABS R5, R6 ;  /* 0x0000000600057213 */ /* 0x000fe20000000000 */
[----:B-1----:R-:W-:-:S02]  /*29e0*/  IMAD.MOV.U32 R14, RZ, RZ, R12 ;  /* 0x000000ffff0e7224 */ /* 0x002fc400078e000c */
[----:B------:R-:W-:-:S04]  /*29f0*/  IMAD.HI.U32 R7, R3, R4, RZ ;  /* 0x0000000403077227 */ /* 0x000fc800078e00ff */
[----:B------:R-:W-:Y:S01]  /*2a00*/  @!P1 IMAD.MOV R15, RZ, RZ, -R15 ;  /* 0x000000ffff0f9224 */ /* 0x000fe200078e0a0f */
[C---:B------:R-:W-:Y:S01]  /*2a10*/  ISETP.GT.U32.AND P1, PT, R23.reuse, R11, PT ;  /* 0x0000000b1700720c */ /* 0x040fe20003f24070 */
[----:B------:R-:W-:Y:S01]  /*2a20*/  @!P5 IMAD.MOV R13, RZ, RZ, -R13 ;  /* 0x000000ffff0dd224 */ /* 0x000fe200078e0a0d */
[----:B------:R-:W-:Y:S01]  /*2a30*/  ISETP.GT.U32.AND P5, PT, R23, R16, PT ;  /* 0x000000101700720c */ /* 0x000fe20003fa4070 */
[----:B------:R-:W-:Y:S01]  /*2a40*/  @!P0 IMAD.MOV R14, RZ, RZ, -R14 ;  /* 0x000000ffff0e8224 */ /* 0x000fe200078e0a0e */
[----:B------:R-:W-:Y:S01]  /*2a50*/  STL [R1+0x16c], R15 ;  /* 0x00016c0f01007387 */ /* 0x000fe20000100800 */
[----:B------:R-:W-:Y:S01]  /*2a60*/  IMAD.HI.U32 R12, R3, R5, RZ ;  /* 0x00000005030c7227 */ /* 0x000fe200078e00ff */
[----:B------:R-:W-:Y:S02]  /*2a70*/  ISETP.GE.AND P0, PT, R10, RZ, PT ;  /* 0x000000ff0a00720c */ /* 0x000fe40003f06270 */
[----:B------:R0:W-:Y:S01]  /*2a80*/  STL [R1+0x158], R13 ;  /* 0x0001580d01007387 */ /* 0x0001e20000100800 */
[----:B------:R-:W-:Y:S01]  /*2a90*/  @!P3 IMAD.IADD R8, R8, 0x1, -R23 ;  /* 0x000000010808b824 */ /* 0x000fe200078e0a17 */
[----:B------:R-:W-:Y:S01]  /*2aa0*/  ISETP.GE.AND P3, PT, R9, RZ, PT ;  /* 0x000000ff0900720c */ /* 0x000fe20003f66270 */
[----:B------:R-:W-:Y:S01]  /*2ab0*/  IMAD.MOV R7, RZ, RZ, -R7 ;  /* 0x000000ffff077224 */ /* 0x000fe200078e0a07 */
[----:B------:R1:W-:Y:S01]  /*2ac0*/  STL [R1+0x168], R14 ;  /* 0x0001680e01007387 */ /* 0x0003e20000100800 */
[----:B------:R-:W-:-:S02]  /*2ad0*/  IMAD.MOV R12, RZ, RZ, -R12 ;  /* 0x000000ffff0c7224 */ /* 0x000fc400078e0a0c */
[----:B------:R-:W-:Y:S01]  /*2ae0*/  @!P2 IMAD.IADD R2, R2, 0x1, -R23 ;  /* 0x000000010202a824 */ /* 0x000fe200078e0a17 */
[----:B------:R-:W-:Y:S01]  /*2af0*/  ISETP.GE.AND P2, PT, R0, RZ, PT ;  /* 0x000000ff0000720c */ /* 0x000fe20003f46270 */
[----:B------:R-:W-:Y:S01]  /*2b00*/  IMAD R4, R23, R7, R4 ;  /* 0x0000000717047224 */ /* 0x000fe200078e0204 */
[----:B------:R-:W-:Y:S01]  /*2b10*/  IADD3 R0, R25, 0xa8, RZ ;  /* 0x000000a819007810 */ /* 0x000fe20007ffe0ff */
[----:B------:R-:W-:Y:S01]  /*2b20*/  IMAD R5, R23, R12, R5 ;  /* 0x0000000c17057224 */ /* 0x000fe200078e0205 */
[----:B------:R-:W-:Y:S01]  /*2b30*/  IADD3 R7, R25, 0xa6, RZ ;  /* 0x000000a619077810 */ /* 0x000fe20007ffe0ff */
[----:B0-----:R-:W-:Y:S02]  /*2b40*/  IMAD.MOV.U32 R13, RZ, RZ, R2 ;  /* 0x000000ffff0d7224 */ /* 0x001fe400078e0002 */
[----:B-1----:R-:W-:Y:S01]  /*2b50*/  IMAD.MOV.U32 R14, RZ, RZ, R8 ;  /* 0x000000ffff0e7224 */ /* 0x002fe200078e0008 */
[----:B------:R-:W-:Y:S01]  /*2b60*/  IABS R8, R0 ;  /* 0x0000000000087213 */ /* 0x000fe20000000000 */
[----:B------:R-:W-:Y:S01]  /*2b70*/  @!P5 IMAD.IADD R16, R16, 0x1, -R23 ;  /* 0x000000011010d824 */ /* 0x000fe200078e0a17 */
[----:B------:R-:W-:Y:S01]  /*2b80*/  IABS R2, R7 ;  /* 0x0000000700027213 */ /* 0x000fe20000000000 */
[----:B------:R-:W-:Y:S01]  /*2b90*/  @!P4 IMAD.MOV R14, RZ, RZ, -R14 ;  /* 0x000000ffff0ec224 */ /* 0x000fe200078e0a0e */
[C---:B------:R-:W-:Y:S01]  /*2ba0*/  ISETP.GT.U32.AND P4, PT, R23.reuse, R4, PT ;  /* 0x000000041700720c */ /* 0x040fe20003f84070 */
[----:B------:R-:W-:Y:S01]  /*2bb0*/  @!P6 IMAD.MOV R13, RZ, RZ, -R13 ;  /* 0x000000ffff0de224 */ /* 0x000fe200078e0a0d */
[----:B------:R-:W-:Y:S01]  /*2bc0*/  ISETP.GT.U32.AND P6, PT, R23, R5, PT ;  /* 0x000000051700720c */ /* 0x000fe20003fc4070 */
[----:B------:R-:W-:Y:S01]  /*2bd0*/  @!P1 IMAD.IADD R11, R11, 0x1, -R23 ;  /* 0x000000010b0b9824 */ /* 0x000fe200078e0a17 */
[----:B------:R-:W-:Y:S01]  /*2be0*/  ISETP.GT.U32.AND P5, PT, R23, R16, PT ;  /* 0x000000101700720c */ /* 0x000fe20003fa4070 */
[----:B------:R-:W-:Y:S01]  /*2bf0*/  IMAD.HI.U32 R9, R3, R8, RZ ;  /* 0x0000000803097227 */ /* 0x000fe200078e00ff */
[----:B------:R0:W-:Y:S02]  /*2c00*/  STL [R1+0x15c], R14 ;  /* 0x00015c0e01007387 */ /* 0x0001e40000100800 */
[----:B------:R-:W-:Y:S01]  /*2c10*/  ISETP.GT.U32.AND P1, PT, R23, R11, PT ;  /* 0x0000000b1700720c */ /* 0x000fe20003f24070 */
[----:B------:R-:W-:Y:S01]  /*2c20*/  IMAD.MOV R9, RZ, RZ, -R9 ;  /* 0x000000ffff097224 */ /* 0x000fe200078e0a09 */
[----:B------:R-:W-:Y:S03]  /*2c30*/  STL [R1+0x164], R13 ;  /* 0x0001640d01007387 */ /* 0x000fe60000100800 */
[----:B------:R-:W-:-:S02]  /*2c40*/  @!P4 IMAD.IADD R4, R4, 0x1, -R23 ;  /* 0x000000010404c824 */ /* 0x000fc400078e0a17 */
[--C-:B------:R-:W-:Y:S02]  /*2c50*/  @!P6 IMAD.IADD R5, R5, 0x1, -R23.reuse ;  /* 0x000000010505e824 */ /* 0x100fe400078e0a17 */
[----:B------:R-:W-:Y:S01]  /*2c60*/  @!P5 IMAD.IADD R16, R16, 0x1, -R23 ;  /* 0x000000011010d824 */ /* 0x000fe200078e0a17 */
[C---:B------:R-:W-:Y:S01]  /*2c70*/  ISETP.GT.U32.AND P4, PT, R23.reuse, R4, PT ;  /* 0x000000041700720c */ /* 0x040fe20003f84070 */
[----:B------:R-:W-:Y:S01]  /*2c80*/  IMAD R8, R23, R9, R8 ;  /* 0x0000000917087224 */ /* 0x000fe200078e0208 */
[----:B------:R-:W-:Y:S01]  /*2c90*/  ISETP.GE.AND P5, PT, R0, RZ, PT ;  /* 0x000000ff0000720c */ /* 0x000fe20003fa6270 */
[----:B------:R-:W-:Y:S01]  /*2ca0*/  IMAD.HI.U32 R0, R3, R2, RZ ;  /* 0x0000000203007227 */ /* 0x000fe200078e00ff */
[----:B------:R-:W-:Y:S02]  /*2cb0*/  ISETP.GT.U32.AND P6, PT, R23, R5, PT ;  /* 0x000000051700720c */ /* 0x000fe40003fc4070 */
[----:B------:R-:W-:Y:S01]  /*2cc0*/  IADD3 R9, R25, 0x9c, RZ ;  /* 0x0000009c19097810 */ /* 0x000fe20007ffe0ff */
[----:B------:R-:W-:-:S02]  /*2cd0*/  IMAD.MOV R0, RZ, RZ, -R0 ;  /* 0x000000ffff007224 */ /* 0x000fc400078e0a00 */
[--C-:B------:R-:W-:Y:S01]  /*2ce0*/  @!P1 IMAD.IADD R11, R11, 0x1, -R23.reuse ;  /* 0x000000010b0b9824 */ /* 0x100fe200078e0a17 */
[----:B------:R-:W-:Y:S01]  /*2cf0*/  ISETP.GE.AND P1, PT, R6, RZ, PT ;  /* 0x000000ff0600720c */ /* 0x000fe20003f26270 */
[----:B------:R-:W-:Y:S01]  /*2d00*/  IMAD R2, R23, R0, R2 ;  /* 0x0000000017027224 */ /* 0x000fe200078e0202 */
[----:B------:R-:W-:Y:S01]  /*2d10*/  IADD3 R6, R25, 0xa4, RZ ;  /* 0x000000a419067810 */ /* 0x000fe20007ffe0ff */
[----:B------:R-:W-:Y:S01]  /*2d20*/  @!P4 IMAD.IADD R4, R4, 0x1, -R23 ;  /* 0x000000010404c824 */ /* 0x000fe200078e0a17 */
[----:B------:R-:W-:Y:S01]  /*2d30*/  ISETP.GT.U32.AND P4, PT, R23, R8, PT ;  /* 0x000000081700720c */ /* 0x000fe20003f84070 */
[----:B------:R-:W-:Y:S01]  /*2d40*/  IMAD.MOV.U32 R12, RZ, RZ, R11 ;  /* 0x000000ffff0c7224 */ /* 0x000fe200078e000b */
[----:B------:R-:W-:Y:S01]  /*2d50*/  IABS R10, R6 ;  /* 0x00000006000a7213 */ /* 0x000fe20000000000 */
[----:B------:R-:W-:Y:S01]  /*2d60*/  @!P6 IMAD.IADD R5, R5, 0x1, -R23 ;  /* 0x000000010505e824 */ /* 0x000fe200078e0a17 */
[----:B------:R-:W-:Y:S01]  /*2d70*/  ISETP.GT.U32.AND P6, PT, R23, R2, PT ;  /* 0x000000021700720c */ /* 0x000fe20003fc4070 */
[----:B------:R-:W-:Y:S01]  /*2d80*/  @!P0 IMAD.MOV R12, RZ, RZ, -R12 ;  /* 0x000000ffff0c8224 */ /* 0x000fe200078e0a0c */
[----:B------:R-:W-:Y:S01]  /*2d90*/  ISETP.GE.AND P0, PT, R7, RZ, PT ;  /* 0x000000ff0700720c */ /* 0x000fe20003f06270 */
[----:B------:R-:W-:Y:S01]  /*2da0*/  IMAD.HI.U32 R7, R3, R10, RZ ;  /* 0x0000000a03077227 */ /* 0x000fe200078e00ff */
[----:B------:R-:W-:-:S02]  /*2db0*/  IADD3 R11, R25, 0xa2, RZ ;  /* 0x000000a2190b7810 */ /* 0x000fc40007ffe0ff */
[----:B------:R1:W-:Y:S01]  /*2dc0*/  STL [R1+0x160], R12 ;  /* 0x0001600c01007387 */ /* 0x0003e20000100800 */
[----:B------:R-:W-:Y:S01]  /*2dd0*/  IMAD.MOV R7, RZ, RZ, -R7 ;  /* 0x000000ffff077224 */ /* 0x000fe200078e0a07 */
[----:B0-----:R-:W-:Y:S01]  /*2de0*/  IABS R14, R11 ;  /* 0x0000000b000e7213 */ /* 0x001fe20000000000 */
[--C-:B------:R-:W-:Y:S01]  /*2df0*/  @!P4 IMAD.IADD R8, R8, 0x1, -R23.reuse ;  /* 0x000000010808c824 */ /* 0x100fe200078e0a17 */
[----:B------:R-:W-:Y:S01]  /*2e00*/  IADD3 R0, R25, 0x9e, RZ ;  /* 0x0000009e19007810 */ /* 0x000fe20007ffe0ff */
[C---:B------:R-:W-:Y:S02]  /*2e10*/  IMAD R10, R23.reuse, R7, R10 ;  /* 0x00000007170a7224 */ /* 0x040fe400078e020a */
[----:B------:R-:W-:Y:S01]  /*2e20*/  @!P6 IMAD.IADD R2, R2, 0x1, -R23 ;  /* 0x000000010202e824 */ /* 0x000fe200078e0a17 */
[----:B------:R-:W-:Y:S01]  /*2e30*/  ISETP.GT.U32.AND P6, PT, R23, R8, PT ;  /* 0x000000081700720c */ /* 0x000fe20003fc4070 */
[----:B------:R-:W-:Y:S01]  /*2e40*/  IMAD.HI.U32 R17, R3, R14, RZ ;  /* 0x0000000e03117227 */ /* 0x000fe200078e00ff */
[----:B-1----:R-:W-:-:S02]  /*2e50*/  IADD3 R12, R25, 0xa0, RZ ;  /* 0x000000a0190c7810 */ /* 0x002fc40007ffe0ff */
[----:B------:R-:W-:Y:S01]  /*2e60*/  ISETP.GT.U32.AND P4, PT, R23, R10, PT ;  /* 0x0000000a1700720c */ /* 0x000fe20003f84070 */
[----:B------:R-:W-:Y:S01]  /*2e70*/  IMAD.MOV R17, RZ, RZ, -R17 ;  /* 0x000000ffff117224 */ /* 0x000fe200078e0a11 */
[----:B------:R-:W-:Y:S01]  /*2e80*/  IABS R13, R12 ;  /* 0x0000000c000d7213 */ /* 0x000fe20000000000 */
[----:B------:R-:W-:Y:S01]  /*2e90*/  @!P3 IMAD.MOV R16, RZ, RZ, -R16 ;  /* 0x000000ffff10b224 */ /* 0x000fe200078e0a10 */
[----:B------:R-:W-:Y:S01]  /*2ea0*/  IABS R7, R0 ;  /* 0x0000000000077213 */ /* 0x000fe20000000000 */
[----:B------:R-:W-:Y:S01]  /*2eb0*/  IMAD.MOV.U32 R18, RZ, RZ, R4 ;  /* 0x000000ffff127224 */ /* 0x000fe200078e0004 */
[----:B------:R-:W-:Y:S01]  /*2ec0*/  ISETP.GE.AND P3, PT, R6, RZ, PT ;  /* 0x000000ff0600720c */ /* 0x000fe20003f66270 */
[----:B------:R-:W-:Y:S01]  /*2ed0*/  IMAD.HI.U32 R15, R3, R13, RZ ;  /* 0x0000000d030f7227 */ /* 0x000fe200078e00ff */
[----:B------:R0:W-:Y:S03]  /*2ee0*/  STL [R1+0x154], R16 ;  /* 0x0001541001007387 */ /* 0x0001e60000100800 */
[----:B------:R-:W-:Y:S01]  /*2ef0*/  IMAD R6, R23, R17, R14 ;  /* 0x0000001117067224 */ /* 0x000fe200078e020e */
[----:B------:R-:W-:Y:S01]  /*2f00*/  IABS R14, R9 ;  /* 0x00000009000e7213 */ /* 0x000fe20000000000 */
[----:B------:R-:W-:-:S02]  /*2f10*/  IMAD.MOV R15, RZ, RZ, -R15 ;  /* 0x000000ffff0f7224 */ /* 0x000fc400078e0a0f */
[--C-:B------:R-:W-:Y:S01]  /*2f20*/  @!P6 IMAD.IADD R8, R8, 0x1, -R23.reuse ;  /* 0x000000010808e824 */ /* 0x100fe200078e0a17 */
[C---:B------:R-:W-:Y:S01]  /*2f30*/  ISETP.GT.U32.AND P6, PT, R23.reuse, R6, PT ;  /* 0x000000061700720c */ /* 0x040fe20003fc4070 */
[----:B------:R-:W-:Y:S01]  /*2f40*/  @!P4 IMAD.IADD R10, R10, 0x1, -R23 ;  /* 0x000000010a0ac824 */ /* 0x000fe200078e0a17 */
[C---:B------:R-:W-:Y:S01]  /*2f50*/  ISETP.GT.U32.AND P4, PT, R23.reuse, R2, PT ;  /* 0x000000021700720c */ /* 0x040fe20003f84070 */
[----:B0-----:R-:W-:Y:S02]  /*2f60*/  IMAD.MOV.U32 R16, RZ, RZ, R7 ;  /* 0x000000ffff107224 */ /* 0x001fe400078e0007 */
[----:B------:R-:W-:Y:S02]  /*2f70*/  IMAD R7, R23, R15, R13 ;  /* 0x0000000f17077224 */ /* 0x000fe400078e020d */
[----:B------:R-:W-:-:S04]  /*2f80*/  IMAD.HI.U32 R4, R3, R16, RZ ;  /* 0x0000001003047227 */ /* 0x000fc800078e00ff */
[----:B------:R-:W-:Y:S02]  /*2f90*/  IMAD.MOV.U32 R15, RZ, RZ, R5 ;  /* 0x000000ffff0f7224 */ /* 0x000fe400078e0005 */
[----:B------:R-:W-:Y:S02]  /*2fa0*/  IMAD.MOV.U32 R13, RZ, RZ, R8 ;  /* 0x000000ffff0d7224 */ /* 0x000fe400078e0008 */
[----:B------:R-:W-:-:S04]  /*2fb0*/  IMAD.HI.U32 R5, R3, R14, RZ ;  /* 0x0000000e03057227 */ /* 0x000fc800078e00ff */
[----:B------:R-:W-:Y:S02]  /*2fc0*/  IMAD.MOV R4, RZ, RZ, -R4 ;  /* 0x000000ffff047224 */ /* 0x000fe400078e0a04 */
[----:B------:R-:W-:Y:S01]  /*2fd0*/  @!P5 IMAD.MOV R13, RZ, RZ, -R13 ;  /* 0x000000ffff0dd224 */ /* 0x000fe200078e0a0d */
[C---:B------:R-:W-:Y:S01]  /*2fe0*/  ISETP.GT.U32.AND P5, PT, R23.reuse, R7, PT ;  /* 0x000000071700720c */ /* 0x040fe20003fa4070 */
[----:B------:R-:W-:Y:S02]  /*2ff0*/  IMAD.MOV R8, RZ, RZ, -R5 ;  /* 0x000000ffff087224 */ /* 0x000fe400078e0a05 */
[----:B------:R-:W-:Y:S01]  /*3000*/  IMAD R5, R23, R4, R16 ;  /* 0x0000000417057224 */ /* 0x000fe200078e0210 */
[----:B------:R-:W-:Y:S01]  /*3010*/  IADD3 R4, R25, 0x94, RZ ;  /* 0x0000009419047810 */ /* 0x000fe20007ffe0ff */
[----:B------:R-:W-:Y:S01]  /*3020*/  @!P2 IMAD.MOV R18, RZ, RZ, -R18 ;  /* 0x000000ffff12a224 */ /* 0x000fe200078e0a12 */
[C---:B------:R-:W-:Y:S01]  /*3030*/  ISETP.GT.U32.AND P2, PT, R23.reuse, R10, PT ;  /* 0x0000000a1700720c */ /* 0x040fe20003f44070 */
[----:B------:R-:W-:Y:S01]  /*3040*/  @!P6 IMAD.IADD R6, R6, 0x1, -R23 ;  /* 0x000000010606e824 */ /* 0x000fe200078e0a17 */
[----:B------:R-:W-:Y:S01]  /*3050*/  ISETP.GT.U32.AND P6, PT, R23, R5, PT ;  /* 0x000000051700720c */ /* 0x000fe20003fc4070 */
[----:B------:R-:W-:Y:S01]  /*3060*/  @!P1 IMAD.MOV R15, RZ, RZ, -R15 ;  /* 0x000000ffff0f9224 */ /* 0x000fe200078e0a0f */
[----:B------:R-:W-:Y:S01]  /*3070*/  ISETP.GE.AND P1, PT, R11, RZ, PT ;  /* 0x000000ff0b00720c */ /* 0x000fe20003f26270 */
[--C-:B------:R-:W-:Y:S01]  /*3080*/  @!P4 IMAD.IADD R2, R2, 0x1, -R23.reuse ;  /* 0x000000010202c824 */ /* 0x100fe200078e0a17 */
[----:B------:R-:W-:Y:S01]  /*3090*/  STL [R1+0x14c], R18 ;  /* 0x00014c1201007387 */ /* 0x000fe20000100800 */
[----:B------:R-:W-:Y:S01]  /*30a0*/  @!P5 IMAD.IADD R7, R7, 0x1, -R23 ;  /* 0x000000010707d824 */ /* 0x000fe200078e0a17 */
[----:B------:R-:W-:Y:S01]  /*30b0*/  ISETP.GE.AND P4, PT, R12, RZ, PT ;  /* 0x000000ff0c00720c */ /* 0x000fe20003f86270 */
[----:B------:R-:W-:Y:S01]  /*30c0*/  IMAD.MOV.U32 R11, RZ, RZ, R2 ;  /* 0x000000ffff0b7224 */ /* 0x000fe200078e0002 */
[----:B------:R-:W-:Y:S01]  /*30d0*/  STL [R1+0x144], R15 ;  /* 0x0001440f01007387 */ /* 0x000fe20000100800 */
[----:B------:R-:W-:-:S02]  /*30e0*/  IADD3 R2, R25, 0x96, RZ ;  /* 0x0000009619027810 */ /* 0x000fc40007ffe0ff */
[----:B------:R-:W-:Y:S01]  /*30f0*/  @!P2 IMAD.IADD R10, R10, 0x1, -R23 ;  /* 0x000000010a0aa824 */ /* 0x000fe200078e0a17 */
[----:B------:R0:W-:Y:S01]  /*3100*/  STL [R1+0x140], R13 ;  /* 0x0001400d01007387 */ /* 0x0001e20000100800 */
[----:B------:R-:W-:Y:S01]  /*3110*/  @!P0 IMAD.MOV R11, RZ, RZ, -R11 ;  /* 0x000000ffff0b8224 */ /* 0x000fe200078e0a0b */
[----:B------:R-:W-:Y:S01]  /*3120*/  ISETP.GE.AND P2, PT, R0, RZ, PT ;  /* 0x000000ff0000720c */ /* 0x000fe20003f46270 */
[C---:B------:R-:W-:Y:S01]  /*3130*/  IMAD R0, R23.reuse, R8, R14 ;  /* 0x0000000817007224 */ /* 0x040fe200078e020e */
[----:B------:R-:W-:Y:S01]  /*3140*/  ISETP.GT.U32.AND P0, PT, R23, R6, PT ;  /* 0x000000061700720c */ /* 0x000fe20003f04070 */
[----:B------:R-:W-:Y:S01]  /*3150*/  @!P6 IMAD.IADD R5, R5, 0x1, -R23 ;  /* 0x000000010505e824 */ /* 0x000fe200078e0a17 */
[----:B------:R-:W-:Y:S01]  /*3160*/  ISETP.GT.U32.AND P5, PT, R23, R7, PT ;  /* 0x000000071700720c */ /* 0x000fe20003fa4070 */
[----:B------:R1:W-:Y:S01]  /*3170*/  STL [R1+0x13c], R11 ;  /* 0x00013c0b01007387 */ /* 0x0003e20000100800 */
[C---:B------:R-:W-:Y:S01]  /*3180*/  IADD3 R8, R25.reuse, 0x98, RZ ;  /* 0x0000009819087810 */ /* 0x040fe20007ffe0ff */
[----:B------:R-:W-:Y:S01]  /*3190*/  @!P3 IMAD.MOV R10, RZ, RZ, -R10 ;  /* 0x000000ffff0ab224 */ /* 0x000fe200078e0a0a */
[----:B0-----:R-:W-:-:S02]  /*31a0*/  IADD3 R13, R25, 0x9a, RZ ;  /* 0x0000009a190d7810 */ /* 0x001fc40007ffe0ff */
[C---:B------:R-:W-:Y:S02]  /*31b0*/  ISETP.GT.U32.AND P6, PT, R23.reuse, R5, PT ;  /* 0x000000051700720c */ /* 0x040fe40003fc4070 */
[----:B------:R-:W-:Y:S01]  /*31c0*/  IABS R14, R13 ;  /* 0x0000000d000e7213 */ /* 0x000fe20000000000 */
[----:B------:R0:W-:Y:S01]  /*31d0*/  STL [R1+0x138], R10 ;  /* 0x0001380a01007387 */ /* 0x0001e20000100800 */
[----:B------:R-:W-:Y:S01]  /*31e0*/  IABS R15, R8 ;  /* 0x00000008000f7213 */ /* 0x000fe20000000000 */
[----:B------:R-:W-:Y:S01]  /*31f0*/  @!P0 IMAD.IADD R6, R6, 0x1, -R23 ;  /* 0x0000000106068824 */ /* 0x000fe200078e0a17 */
[----:B------:R-:W-:Y:S01]  /*3200*/  ISETP.GT.U32.AND P0, PT, R23, R0, PT ;  /* 0x000000001700720c */ /* 0x000fe20003f04070 */
[----:B------:R-:W-:Y:S01]  /*3210*/  IMAD.HI.U32 R16, R3, R14, RZ ;  /* 0x0000000e03107227 */ /* 0x000fe200078e00ff */
[----:B-1----:R-:W-:Y:S02]  /*3220*/  IABS R11, R4 ;  /* 0x00000004000b7213 */ /* 0x002fe40000000000 */
[----:B------:R-:W-:Y:S01]  /*3230*/  IABS R12, R2 ;  /* 0x00000002000c7213 */ /* 0x000fe20000000000 */
[----:B------:R-:W-:-:S02]  /*3240*/  IMAD.MOV R16, RZ, RZ, -R16 ;  /* 0x000000ffff107224 */ /* 0x000fc400078e0a10 */
[--C-:B------:R-:W-:Y:S01]  /*3250*/  @!P5 IMAD.IADD R7, R7, 0x1, -R23.reuse ;  /* 0x000000010707d824 */ /* 0x100fe200078e0a17 */
[----:B------:R-:W-:Y:S01]  /*3260*/  ISETP.GE.AND P5, PT, R9, RZ, PT ;  /* 0x000000ff0900720c */ /* 0x000fe20003fa6270 */
[----:B------:R-:W-:Y:S02]  /*3270*/  IMAD R9, R23, R16, R14 ;  /* 0x0000001017097224 */ /* 0x000fe400078e020e */
[----:B------:R-:W-:Y:S02]  /*3280*/  @!P6 IMAD.IADD R5, R5, 0x1, -R23 ;  /* 0x000000010505e824 */ /* 0x000fe400078e0a17 */
[----:B------:R-:W-:Y:S01]  /*3290*/  IMAD.HI.U32 R16, R3, R11, RZ ;  /* 0x0000000b03107227 */ /* 0x000fe200078e00ff */
[----:B------:R-:W-:-:S03]  /*32a0*/  ISETP.GT.U32.AND P6, PT, R23, R9, PT ;  /* 0x000000091700720c */ /* 0x000fc60003fc4070 */
[----:B------:R-:W-:Y:S01]  /*32b0*/  @!P0 IMAD.IADD R0, R0, 0x1, -R23 ;  /* 0x0000000100008824 */ /* 0x000fe200078e0a17 */
[----:B------:R-:W-:Y:S01]  /*32c0*/  ISETP.GE.AND P0, PT, R13, RZ, PT ;  /* 0x000000ff0d00720c */ /* 0x000fe20003f06270 */
[----:B------:R-:W-:Y:S01]  /*32d0*/  IMAD.MOV R16, RZ, RZ, -R16 ;  /* 0x000000ffff107224 */ /* 0x000fe200078e0a10 */
[----:B------:R-:W-:Y:S01]  /*32e0*/  IADD3 R13, R25, 0x92, RZ ;  /* 0x00000092190d7810 */ /* 0x000fe20007ffe0ff */
[----:B------:R-:W-:-:S04]  /*32f0*/  IMAD.HI.U32 R14, R3, R15, RZ ;  /* 0x0000000f030e7227 */ /* 0x000fc800078e00ff */
[----:B------:R-:W-:-:S04]  /*3300*/  IMAD.HI.U32 R17, R3, R12, RZ ;  /* 0x0000000c03117227 */ /* 0x000fc800078e00ff */
[----:B------:R-:W-:Y:S01]  /*3310*/  IMAD R11, R23, R16, R11 ;  /* 0x00000010170b7224 */ /* 0x000fe200078e020b */
[----:B------:R-:W-:Y:S01]  /*3320*/  IABS R16, R13 ;  /* 0x0000000d00107213 */ /* 0x000fe20000000000 */
[----:B------:R-:W-:Y:S02]  /*3330*/  IMAD.MOV R14, RZ, RZ, -R14 ;  /* 0x000000ffff0e7224 */ /* 0x000fe400078e0a0e */
[----:B------:R-:W-:Y:S01]  /*3340*/  @!P6 IMAD.IADD R9, R9, 0x1, -R23 ;  /* 0x000000010909e824 */ /* 0x000fe200078e0a17 */
[C---:B------:R-:W-:Y:S01]  /*3350*/  ISETP.GT.U32.AND P6, PT, R23.reuse, R0, PT ;  /* 0x000000001700720c */ /* 0x040fe20003fc4070 */
[----:B------:R-:W-:Y:S02]  /*3360*/  IMAD.MOV R17, RZ, RZ, -R17 ;  /* 0x000000ffff117224 */ /* 0x000fe400078e0a11 */
[C---:B------:R-:W-:Y:S01]  /*3370*/  IMAD R14, R23.reuse, R14, R15 ;  /* 0x0000000e170e7224 */ /* 0x040fe200078e020f */
[----:B------:R-:W-:Y:S01]  /*3380*/  ISETP.GT.U32.AND P3, PT, R23, R9, PT ;  /* 0x000000091700720c */ /* 0x000fe20003f64070 */
[----:B------:R-:W-:Y:S01]  /*3390*/  IMAD.MOV.U32 R18, RZ, RZ, R6 ;  /* 0x000000ffff127224 */ /* 0x000fe200078e0006 */
[----:B------:R-:W-:Y:S01]  /*33a0*/  IADD3 R15, R25, 0x90, RZ ;  /* 0x00000090190f7810 */ /* 0x000fe20007ffe0ff */
[----:B------:R-:W-:-:S02]  /*33b0*/  IMAD.MOV.U32 R6, RZ, RZ, R16 ;  /* 0x000000ffff067224 */ /* 0x000fc400078e0010 */
[C---:B------:R-:W-:Y:S01]  /*33c0*/  IMAD R12, R23.reuse, R17, R12 ;  /* 0x00000011170c7224 */ /* 0x040fe200078e020c */
[----:B0-----:R-:W-:Y:S01]  /*33d0*/  IABS R10, R15 ;  /* 0x0000000f000a7213 */ /* 0x001fe20000000000 */
[----:B------:R-:W-:Y:S02]  /*33e0*/  IMAD.MOV.U32 R16, RZ, RZ, R7 ;  /* 0x000000ffff107224 */ /* 0x000fe400078e0007 */
[----:B------:R-:W-:Y:S01]  /*33f0*/  @!P1 IMAD.MOV R18, RZ, RZ, -R18 ;  /* 0x000000ffff129224 */ /* 0x000fe200078e0a12 */
[C---:B------:R-:W-:Y:S01]  /*3400*/  ISETP.GT.U32.AND P1, PT, R23.reuse, R14, PT ;  /* 0x0000000e1700720c */ /* 0x040fe20003f24070 */
[----:B------:R-:W-:Y:S01]  /*3410*/  @!P4 IMAD.MOV R16, RZ, RZ, -R16 ;  /* 0x000000ffff10c224 */ /* 0x000fe200078e0a10 */
[C---:B------:R-:W-:Y:S01]  /*3420*/  ISETP.GT.U32.AND P4, PT, R23.reuse, R12, PT ;  /* 0x0000000c1700720c */ /* 0x040fe20003f84070 */
[----:B------:R-:W-:Y:S01]  /*3430*/  @!P6 IMAD.IADD R0, R0, 0x1, -R23 ;  /* 0x000000010000e824 */ /* 0x000fe200078e0a17 */
[----:B------:R-:W-:Y:S01]  /*3440*/  ISETP.GT.U32.AND P6, PT, R23, R11, PT ;  /* 0x0000000b1700720c */ /* 0x000fe20003fc4070 */
[----:B------:R-:W-:Y:S01]  /*3450*/  IMAD.HI.U32 R7, R3, R6, RZ ;  /* 0x0000000603077227 */ /* 0x000fe200078e00ff */
[----:B------:R-:W-:Y:S03]  /*3460*/  STL [R1+0x134], R18 ;  /* 0x0001341201007387 */ /* 0x000fe60000100800 */
[----:B------:R-:W-:Y:S01]  /*3470*/  @!P2 IMAD.MOV R5, RZ, RZ, -R5 ;  /* 0x000000ffff05a224 */ /* 0x000fe200078e0a05 */
[----:B------:R0:W-:Y:S01]  /*3480*/  STL [R1+0x130], R16 ;  /* 0x0001301001007387 */ /* 0x0001e20000100800 */
[----:B------:R-:W-:Y:S01]  /*3490*/  IMAD.MOV R7, RZ, RZ, -R7 ;  /* 0x000000ffff077224 */ /* 0x000fe200078e0a07 */
[----:B------:R-:W-:Y:S01]  /*34a0*/  ISETP.GE.AND P2, PT, R8, RZ, PT ;  /* 0x000000ff0800720c */ /* 0x000fe20003f46270 */
[--C-:B------:R-:W-:Y:S01]  /*34b0*/  @!P3 IMAD.IADD R9, R9, 0x1, -R23.reuse ;  /* 0x000000010909b824 */ /* 0x100fe200078e0a17 */
[----:B------:R1:W-:Y:S01]  /*34c0*/  STL [R1+0x12c], R5 ;  /* 0x00012c0501007387 */ /* 0x0003e20000100800 */
[--C-:B------:R-:W-:Y:S01]  /*34d0*/  @!P1 IMAD.IADD R14, R14, 0x1, -R23.reuse ;  /* 0x000000010e0e9824 */ /* 0x100fe200078e0a17 */
[----:B------:R-:W-:Y:S01]  /*34e0*/  ISETP.GE.AND P1, PT, R4, RZ, PT ;  /* 0x000000ff0400720c */ /* 0x000fe20003f26270 */
[----:B------:R-:W-:Y:S01]  /*34f0*/  @!P4 IMAD.IADD R12, R12, 0x1, -R23 ;  /* 0x000000010c0cc824 */ /* 0x000fe200078e0a17 */
[----:B------:R-:W-:Y:S01]  /*3500*/  ISETP.GE.AND P3, PT, R2, RZ, PT ;  /* 0x000000ff0200720c */ /* 0x000fe20003f66270 */
[C---:B------:R-:W-:Y:S01]  /*3510*/  IMAD R4, R23.reuse, R7, R6 ;  /* 0x0000000717047224 */ /* 0x040fe200078e0206 */
[----:B------:R-:W-:Y:S01]  /*3520*/  ISETP.GT.U32.AND P4, PT, R23, R14, PT ;  /* 0x0000000e1700720c */ /* 0x000fe20003f84070 */
[----:B0-----:R-:W-:Y:S01]  /*3530*/  IMAD.MOV.U32 R16, RZ, RZ, R0 ;  /* 0x000000ffff107224 */ /* 0x001fe200078e0000 */
[C---:B------:R-:W-:Y:S01]  /*3540*/  IADD3 R8, R25.reuse, 0x8e, RZ ;  /* 0x0000008e19087810 */ /* 0x040fe20007ffe0ff */
[----:B------:R-:W-:Y:S01]  /*3550*/  IMAD.MOV.U32 R0, RZ, RZ, R9 ;  /* 0x000000ffff007224 */ /* 0x000fe200078e0009 */
[C---:B------:R-:W-:Y:S01]  /*3560*/  IADD3 R6, R25.reuse, 0x8c, RZ ;  /* 0x0000008c19067810 */ /* 0x040fe20007ffe0ff */
[----:B-1----:R-:W-:Y:S01]  /*3570*/  IMAD.MOV.U32 R5, RZ, RZ, R10 ;  /* 0x000000ffff057224 */ /* 0x002fe200078e000a */
[----:B------:R-:W-:Y:S01]  /*3580*/  IADD3 R7, R25, 0x8a, RZ ;  /* 0x0000008a19077810 */ /* 0x000fe20007ffe0ff */
[----:B------:R-:W-:Y:S01]  /*3590*/  @!P6 IMAD.IADD R11, R11, 0x1, -R23 ;  /* 0x000000010b0be824 */ /* 0x000fe200078e0a17 */
[----:B------:R-:W-:Y:S01]  /*35a0*/  ISETP.GT.U32.AND P6, PT, R23, R12, PT ;  /* 0x0000000c1700720c */ /* 0x000fe20003fc4070 */
[----:B------:R-:W-:Y:S01]  /*35b0*/  IMAD.HI.U32 R2, R3, R5, RZ ;  /* 0x0000000503027227 */ /* 0x000fe200078e00ff */
[----:B------:R-:W-:-:S03]  /*35c0*/  IABS R10, R7 ;  /* 0x00000007000a7213 */ /* 0x000fc60000000000 */
[----:B------:R-:W-:Y:S01]  /*35d0*/  @!P0 IMAD.MOV R0, RZ, RZ, -R0 ;  /* 0x000000ffff008224 */ /* 0x000fe200078e0a00 */
[C---:B------:R-:W-:Y:S01]  /*35e0*/  ISETP.GT.U32.AND P0, PT, R23.reuse, R4, PT ;  /* 0x000000041700720c */ /* 0x040fe20003f04070 */
[----:B------:R-:W-:Y:S02]  /*35f0*/  IMAD.MOV R2, RZ, RZ, -R2 ;  /* 0x000000ffff027224 */ /* 0x000fe400078e0a02 */
[----:B------:R-:W-:Y:S01]  /*3600*/  @!P5 IMAD.MOV R16, RZ, RZ, -R16 ;  /* 0x000000ffff10d224 */ /* 0x000fe200078e0a10 */
[C---:B------:R-:W-:Y:S01]  /*3610*/  ISETP.GT.U32.AND P5, PT, R23.reuse, R11, PT ;  /* 0x0000000b1700720c */ /* 0x040fe20003fa4070 */
[----:B------:R-:W-:Y:S01]  /*3620*/  IMAD R5, R23, R2, R5 ;  /* 0x0000000217057224 */ /* 0x000fe200078e0205 */
[----:B------:R-:W-:Y:S01]  /*3630*/  IABS R2, R8 ;  /* 0x0000000800027213 */ /* 0x000fe20000000000 */
[--C-:B------:R-:W-:Y:S01]  /*3640*/  @!P4 IMAD.IADD R14, R14, 0x1, -R23.reuse ;  /* 0x000000010e0ec824 */ /* 0x100fe200078e0a17 */
[----:B------:R-:W-:Y:S01]  /*3650*/  ISETP.GE.AND P4, PT, R13, RZ, PT ;  /* 0x000000ff0d00720c */ /* 0x000fe20003f86270 */
[----:B------:R0:W-:Y:S01]  /*3660*/  STL [R1+0x128], R16 ;  /* 0x0001281001007387 */ /* 0x0001e20000100800 */
[--C-:B------:R-:W-:Y:S01]  /*3670*/  @!P6 IMAD.IADD R12, R12, 0x1, -R23.reuse ;  /* 0x000000010c0ce824 */ /* 0x100fe200078e0a17 */
[----:B------:R-:W-:Y:S01]  /*3680*/  ISETP.GT.U32.AND P6, PT, R23, R5, PT ;  /* 0x000000051700720c */ /* 0x000fe20003fc4070 */
[----:B------:R-:W-:Y:S01]  /*3690*/  IMAD.HI.U32 R13, R3, R2, RZ ;  /* 0x00000002030d7227 */ /* 0x000fe200078e00ff */
[----:B------:R1:W-:Y:S03]  /*36a0*/  STL [R1+0x124], R0 ;  /* 0x0001240001007387 */ /* 0x0003e60000100800 */
[----:B------:R-:W-:Y:S01]  /*36b0*/  @!P0 IMAD.IADD R4, R4, 0x1, -R23 ;  /* 0x0000000104048824 */ /* 0x000fe200078e0a17 */
[----:B------:R-:W-:Y:S01]  /*36c0*/  ISETP.GE.AND P0, PT, R8, RZ, PT ;  /* 0x000000ff0800720c */ /* 0x000fe20003f06270 */
[----:B------:R-:W-:-:S02]  /*36d0*/  IMAD.MOV R13, RZ, RZ, -R13 ;  /* 0x000000ffff0d7224 */ /* 0x000fc400078e0a0d */
[----:B0-----:R-:W-:Y:S02]  /*36e0*/  IMAD.MOV.U32 R16, RZ, RZ, R14 ;  /* 0x000000ffff107224 */ /* 0x001fe400078e000e */
[C---:B------:R-:W-:Y:S01]  /*36f0*/  IMAD R2, R23.reuse, R13, R2 ;  /* 0x0000000d17027224 */ /* 0x040fe200078e0202 */
[----:B-1----:R-:W-:Y:S01]  /*3700*/  IABS R0, R6 ;  /* 0x0000000600007213 */ /* 0x002fe20000000000 */
[----:B------:R-:W-:Y:S01]  /*3710*/  @!P2 IMAD.MOV R16, RZ, RZ, -R16 ;  /* 0x000000ffff10a224 */ /* 0x000fe200078e0a10 */
[----:B------:R-:W-:Y:S01]  /*3720*/  ISETP.GT.U32.AND P2, PT, R23, R4, PT ;  /* 0x000000041700720c */ /* 0x000fe20003f44070 */
[----:B------:R-:W-:Y:S01]  /*3730*/  @!P5 IMAD.IADD R11, R11, 0x1, -R23 ;  /* 0x000000010b0bd824 */ /* 0x000fe200078e0a17 */
[----:B------:R-:W-:Y:S01]  /*3740*/  ISETP.GE.AND P5, PT, R15, RZ, PT ;  /* 0x000000ff0f00720c */ /* 0x000fe20003fa6270 */
[----:B------:R-:W-:Y:S01]  /*3750*/  IMAD.HI.U32 R9, R3, R0, RZ ;  /* 0x0000000003097227 */ /* 0x000fe200078e00ff */
[----:B------:R-:W-:Y:S03]  /*3760*/  STL [R1+0x120], R16 ;  /* 0x0001201001007387 */ /* 0x000fe60000100800 */
[----:B------:R-:W-:-:S02]  /*3770*/  IMAD.MOV R8, RZ, RZ, -R9 ;  /* 0x000000ffff087224 */ /* 0x000fc400078e0a09 */
[----:B------:R-:W-:Y:S01]  /*3780*/  @!P3 IMAD.MOV R12, RZ, RZ, -R12 ;  /* 0x000000ffff0cb224 */ /* 0x000fe200078e0a0c */
[----:B------:R-:W-:Y:S01]  /*3790*/  ISETP.GT.U32.AND P3, PT, R23, R2, PT ;  /* 0x000000021700720c */ /* 0x000fe20003f64070 */
[----:B------:R-:W-:Y:S02]  /*37a0*/  @!P6 IMAD.IADD R5, R5, 0x1, -R23 ;  /* 0x000000010505e824 */ /* 0x000fe400078e0a17 */
[----:B------:R-:W-:Y:S01]  /*37b0*/  IMAD.MOV.U32 R9, RZ, RZ, R11 ;  /* 0x000000ffff097224 */ /* 0x000fe200078e000b */
[----:B------:R0:W-:Y:S01]  /*37c0*/  STL [R1+0xe8], R12 ;  /* 0x0000e80c01007387 */ /* 0x0001e20000100800 */
[C---:B------:R-:W-:Y:S01]  /*37d0*/  IMAD R0, R23.reuse, R8, R0 ;  /* 0x0000000817007224 */ /* 0x040fe200078e0200 */
[----:B------:R-:W-:Y:S01]  /*37e0*/  ISETP.GT.U32.AND P6, PT, R23, R5, PT ;  /* 0x000000051700720c */ /* 0x000fe20003fc4070 */
[----:B------:R-:W-:-:S04]  /*37f0*/  IMAD.HI.U32 R8, R3, R10, RZ ;  /* 0x0000000a03087227 */ /* 0x000fc800078e00ff */
[----:B------:R-:W-:Y:S01]  /*3800*/  @!P1 IMAD.MOV R9, RZ, RZ, -R9 ;  /* 0x000000ffff099224 */ /* 0x000fe200078e0a09 */
[----:B------:R-:W-:Y:S01]  /*3810*/  ISETP.GE.AND P1, PT, R6, RZ, PT ;  /* 0x000000ff0600720c */ /* 0x000fe20003f26270 */
[----:B------:R-:W-:Y:S01]  /*3820*/  IMAD.MOV R6, RZ, RZ, -R8 ;  /* 0x000000ffff067224 */ /* 0x000fe200078e0a08 */
[----:B------:R-:W-:Y:S01]  /*3830*/  IADD3 R8, R25, 0x86, RZ ;  /* 0x0000008619087810 */ /* 0x000fe20007ffe0ff */
[--C-:B------:R-:W-:Y:S01]  /*3840*/  @!P2 IMAD.IADD R4, R4, 0x1, -R23.reuse ;  /* 0x000000010404a824 */ /* 0x100fe200078e0a17 */
[----:B------:R1:W-:Y:S01]  /*3850*/  STL [R1+0xec], R9 ;  /* 0x0000ec0901007387 */ /* 0x0003e20000100800 */
[C---:B------:R-:W-:Y:S01]  /*3860*/  IMAD R10, R23.reuse, R6, R10 ;  /* 0x00000006170a7224 */ /* 0x040fe200078e020a */
[----:B------:R-:W-:Y:S01]  /*3870*/  ISETP.GT.U32.AND P2, PT, R23, R0, PT ;  /* 0x000000001700720c */ /* 0x000fe20003f44070 */
[----:B0-----:R-:W-:Y:S01]  /*3880*/  IMAD.MOV.U32 R12, RZ, RZ, R4 ;  /* 0x000000ffff0c7224 */ /* 0x001fe200078e0004 */
[----:B------:R-:W-:Y:S01]  /*3890*/  IABS R16, R8 ;  /* 0x0000000800107213 */ /* 0x000fe20000000000 */
[--C-:B------:R-:W-:Y:S01]  /*38a0*/  @!P3 IMAD.IADD R2, R2, 0x1, -R23.reuse ;  /* 0x000000010202b824 */ /* 0x100fe200078e0a17 */
[----:B------:R-:W-:Y:S01]  /*38b0*/  IADD3 R6, R25, 0x84, RZ ;  /* 0x0000008419067810 */ /* 0x000fe20007ffe0ff */
[----:B------:R-:W-:Y:S01]  /*38c0*/  @!P4 IMAD.MOV R12, RZ, RZ, -R12 ;  /* 0x000000ffff0cc224 */ /* 0x000fe200078e0a0c */
[----:B------:R-:W-:Y:S01]  /*38d0*/  ISETP.GT.U32.AND P4, PT, R23, R10, PT ;  /* 0x0000000a1700720c */ /* 0x000fe20003f84070 */
[----:B------:R-:W-:Y:S01]  /*38e0*/  @!P6 IMAD.IADD R5, R5, 0x1, -R23 ;  /* 0x000000010505e824 */ /* 0x000fe200078e0a17 */
[----:B------:R-:W-:-:S02]  /*38f0*/  ISETP.GT.U32.AND P3, PT, R23, R2, PT ;  /* 0x000000021700720c */ /* 0x000fc40003f64070 */
[----:B-1----:R-:W-:Y:S01]  /*3900*/  IADD3 R9, R25, 0x88, RZ ;  /* 0x0000008819097810 */ /* 0x002fe20007ffe0ff */
[----:B------:R-:W-:Y:S01]  /*3910*/  IMAD.MOV.U32 R11, RZ, RZ, R5 ;  /* 0x000000ffff0b7224 */ /* 0x000fe200078e0005 */
[----:B------:R-:W-:Y:S01]  /*3920*/  ISETP.GE.AND P6, PT, R7, RZ, PT ;  /* 0x000000ff0700720c */ /* 0x000fe20003fc6270 */
[----:B------:R-:W-:Y:S01]  /*3930*/  @!P2 IMAD.IADD R0, R0, 0x1, -R23 ;  /* 0x000000010000a824 */ /* 0x000fe200078e0a17 */
[----:B------:R-:W-:Y:S01]  /*3940*/  IABS R17, R9 ;  /* 0x0000000900117213 */ /* 0x000fe20000000000 */
[----:B------:R-:W-:Y:S01]  /*3950*/  @!P5 IMAD.MOV R11, RZ, RZ, -R11 ;  /* 0x000000ffff0bd224 */ /* 0x000fe200078e0a0b */
[----:B------:R-:W-:Y:S01]  /*3960*/  ISETP.GE.AND P5, PT, R9, RZ, PT ;  /* 0x000000ff0900720c */ /* 0x000fe20003fa6270 */
[----:B------:R-:W-:Y:S01]  /*3970*/  IMAD.HI.U32 R5, R3, R16, RZ ;  /* 0x0000001003057227 */ /* 0x000fe200078e00ff */
[----:B------:R-:W-:Y:S01]  /*3980*/  ISETP.GT.U32.AND P2, PT, R23, R0, PT ;  /* 0x000000001700720c */ /* 0x000fe20003f44070 */
[----:B------:R0:W-:Y:S01]  /*3990*/  STL [R1+0x10c], R12 ;  /* 0x00010c0c01007387 */ /* 0x0001e20000100800 */
[----:B------:R-:W-:Y:S01]  /*39a0*/  IABS R7, R6 ;  /* 0x0000000600077213 */ /* 0x000fe20000000000 */
[----:B------:R-:W-:-:S02]  /*39b0*/  IMAD.HI.U32 R9, R3, R17, RZ ;  /* 0x0000001103097227 */ /* 0x000fc400078e00ff */
[----:B------:R1:W-:Y:S02]  /*39c0*/  STL [R1+0x114], R11 ;  /* 0x0001140b01007387 */ /* 0x0003e40000100800 */
[--C-:B------:R-:W-:Y:S02]  /*39d0*/  @!P4 IMAD.IADD R10, R10, 0x1, -R23.reuse ;  /* 0x000000010a0ac824 */ /* 0x100fe400078e0a17 */
[----:B------:R-:W-:Y:S01]  /*39e0*/  @!P3 IMAD.IADD R2, R2, 0x1, -R23 ;  /* 0x000000010202b824 */ /* 0x000fe200078e0a17 */
[----:B------:R-:W-:Y:S01]  /*39f0*/  ISETP.GE.AND P3, PT, R8, RZ, PT ;  /* 0x000000ff0800720c */ /* 0x000fe20003f66270 */
[----:B------:R-:W-:Y:S01]  /*3a00*/  IMAD.MOV R8, RZ, RZ, -R9 ;  /* 0x000000ffff087224 */ /* 0x000fe200078e0a09 */
[----:B------:R-:W-:Y:S01]  /*3a10*/  ISETP.GT.U32.AND P4, PT, R23, R10, PT ;  /* 0x0000000a1700720c */ /* 0x000fe20003f84070 */
[----:B------:R-:W-:Y:S01]  /*3a20*/  IMAD.MOV.U32 R13, RZ, RZ, R2 ;  /* 0x000000ffff0d7224 */ /* 0x000fe200078e0002 */
[----:B0-----:R-:W-:Y:S01]  /*3a30*/  IADD3 R12, R25, 0x82, RZ ;  /* 0x00000082190c7810 */ /* 0x001fe20007ffe0ff */
[----:B------:R-:W-:Y:S01]  /*3a40*/  IMAD R17, R23, R8, R17 ;  /* 0x0000000817117224 */ /* 0x000fe200078e0211 */
[C---:B------:R-:W-:Y:S01]  /*3a50*/  IADD3 R8, R25.reuse, 0x7e, RZ ;  /* 0x0000007e19087810 */ /* 0x040fe20007ffe0ff */
[----:B------:R-:W-:Y:S01]  /*3a60*/  IMAD.MOV R5, RZ, RZ, -R5 ;  /* 0x000000ffff057224 */ /* 0x000fe200078e0a05 */
[----:B------:R-:W-:Y:S01]  /*3a70*/  IADD3 R9, R25, 0x7c, RZ ;  /* 0x0000007c19097810 */ /* 0x000fe20007ffe0ff */
[----:B------:R-:W-:Y:S01]  /*3a80*/  @!P0 IMAD.MOV R13, RZ, RZ, -R13 ;  /* 0x000000ffff0d8224 */ /* 0x000fe200078e0a0d */
[C---:B------:R-:W-:Y:S01]  /*3a90*/  ISETP.GT.U32.AND P0, PT, R23.reuse, R17, PT ;  /* 0x000000111700720c */ /* 0x040fe20003f04070 */
[C---:B------:R-:W-:Y:S01]  /*3aa0*/  IMAD R16, R23.reuse, R5, R16 ;  /* 0x0000000517107224 */ /* 0x040fe200078e0210 */
[----:B------:R-:W-:Y:S01]  /*3ab0*/  IABS R2, R9 ;  /* 0x0000000900027213 */ /* 0x000fe20000000000 */
[--C-:B------:R-:W-:Y:S01]  /*3ac0*/  @!P2 IMAD.IADD R0, R0, 0x1, -R23.reuse ;  /* 0x000000010000a824 */ /* 0x100fe200078e0a17 */
[----:B------:R-:W-:Y:S01]  /*3ad0*/  ISETP.GE.AND P2, PT, R6, RZ, PT ;  /* 0x000000ff0600720c */ /* 0x000fe20003f46270 */
[--C-:B------:R-:W-:Y:S01]  /*3ae0*/  @!P4 IMAD.IADD R10, R10, 0x1, -R23.reuse ;  /* 0x000000010a0ac824 */ /* 0x100fe200078e0a17 */
[----:B------:R-:W-:Y:S01]  /*3af0*/  ISETP.GT.U32.AND P4, PT, R23, R16, PT ;  /* 0x000000101700720c */ /* 0x000fe20003f84070 */
[----:B-1----:R-:W-:Y:S01]  /*3b00*/  IMAD.MOV.U32 R11, RZ, RZ, R0 ;  /* 0x000000ffff0b7224 */ /* 0x002fe200078e0000 */
[----:B------:R-:W-:Y:S01]  /*3b10*/  IADD3 R6, R25, 0x80, RZ ;  /* 0x0000008019067810 */ /* 0x000fe20007ffe0ff */
[----:B------:R-:W-:Y:S01]  /*3b20*/  IMAD.HI.U32 R4, R3, R7, RZ ;  /* 0x0000000703047227 */ /* 0x000fe200078e00ff */
[----:B------:R0:W-:Y:S02]  /*3b30*/  STL [R1+0x118], R13 ;  /* 0x0001180d01007387 */ /* 0x0001e40000100800 */
[----:B------:R-:W-:Y:S01]  /*3b40*/  IABS R5, R6 ;  /* 0x0000000600057213 */ /* 0x000fe20000000000 */
[----:B------:R-:W-:-:S02]  /*3b50*/  @!P0 IMAD.IADD R17, R17, 0x1, -R23 ;  /* 0x0000000111118824 */ /* 0x000fc400078e0a17 */
[----:B------:R-:W-:Y:S01]  /*3b60*/  @!P1 IMAD.MOV R11, RZ, RZ, -R11 ;  /* 0x000000ffff0b9224 */ /* 0x000fe200078e0a0b */
[----:B------:R-:W-:Y:S01]  /*3b70*/  ISETP.GE.AND P1, PT, R12, RZ, PT ;  /* 0x000000ff0c00720c */ /* 0x000fe20003f26270 */
[----:B------:R-:W-:Y:S01]  /*3b80*/  IMAD.MOV R4, RZ, RZ, -R4 ;  /* 0x000000ffff047224 */ /* 0x000fe200078e0a04 */
[C---:B------:R-:W-:Y:S01]  /*3b90*/  ISETP.GT.U32.AND P0, PT, R23.reuse, R17, PT ;  /* 0x000000111700720c */ /* 0x040fe20003f04070 */
[----:B------:R-:W-:Y:S01]  /*3ba0*/  @!P4 IMAD.IADD R16, R16, 0x1, -R23 ;  /* 0x000000011010c824 */ /* 0x000fe200078e0a17 */
[----:B------:R-:W-:Y:S01]  /*3bb0*/  IABS R12, R12 ;  /* 0x0000000c000c7213 */ /* 0x000fe20000000000 */
[C---:B------:R-:W-:Y:S01]  /*3bc0*/  IMAD R7, R23.reuse, R4, R7 ;  /* 0x0000000417077224 */ /* 0x040fe200078e0207 */
[----:B------:R1:W-:Y:S01]  /*3bd0*/  STL [R1+0x11c], R11 ;  /* 0x00011c0b01007387 */ /* 0x0003e20000100800 */
[----:B------:R-:W-:Y:S01]  /*3be0*/  IMAD.MOV.U32 R15, RZ, RZ, R10 ;  /* 0x000000ffff0f7224 */ /* 0x000fe200078e000a */
[----:B------:R-:W-:Y:S01]  /*3bf0*/  ISETP.GT.U32.AND P4, PT, R23, R16, PT ;  /* 0x000000101700720c */ /* 0x000fe20003f84070 */
[----:B0-----:R-:W-:Y:S01]  /*3c00*/  IMAD.HI.U32 R13, R3, R12, RZ ;  /* 0x0000000c030d7227 */ /* 0x001fe200078e00ff */
[----:B------:R-:W-:-:S03]  /*3c10*/  IABS R4, R8 ;  /* 0x0000000800047213 */ /* 0x000fc60000000000 */
[----:B------:R-:W-:Y:S01]  /*3c20*/  @!P6 IMAD.MOV R15, RZ, RZ, -R15 ;  /* 0x000000ffff0fe224 */ /* 0x000fe200078e0a0f */
[----:B------:R-:W-:Y:S01]  /*3c30*/  ISETP.GT.U32.AND P6, PT, R23, R7, PT ;  /* 0x000000071700720c */ /* 0x000fe20003fc4070 */
[----:B------:R-:W-:Y:S02]  /*3c40*/  IMAD.MOV R13, RZ, RZ, -R13 ;  /* 0x000000ffff0d7224 */ /* 0x000fe400078e0a0d */
[----:B-1----:R-:W-:Y:S01]  /*3c50*/  IMAD.HI.U32 R11, R3, R5, RZ ;  /* 0x00000005030b7227 */ /* 0x002fe200078e00ff */
[----:B------:R0:W-:Y:S03]  /*3c60*/  STL [R1+0x110], R15 ;  /* 0x0001100f01007387 */ /* 0x0001e60000100800 */
[----:B------:R-:W-:Y:S01]  /*3c70*/  @!P0 IMAD.IADD R17, R17, 0x1, -R23 ;  /* 0x0000000111118824 */ /* 0x000fe200078e0a17 */
[----:B------:R-:W-:Y:S01]  /*3c80*/  ISETP.GE.AND P0, PT, R6, RZ, PT ;  /* 0x000000ff0600720c */ /* 0x000fe20003f06270 */
[----:B------:R-:W-:Y:S01]  /*3c90*/  IMAD R6, R23, R13, R12 ;  /* 0x0000000d17067224 */ /* 0x000fe200078e020c */
[C---:B------:R-:W-:Y:S01]  /*3ca0*/  IADD3 R13, R25.reuse, 0x74, RZ ;  /* 0x00000074190d7810 */ /* 0x040fe20007ffe0ff */
[----:B------:R-:W-:Y:S01]  /*3cb0*/  IMAD.MOV R11, RZ, RZ, -R11 ;  /* 0x000000ffff0b7224 */ /* 0x000fe200078e0a0b */
[----:B------:R-:W-:Y:S01]  /*3cc0*/  IADD3 R12, R25, 0x76, RZ ;  /* 0x00000076190c7810 */ /* 0x000fe20007ffe0ff */
[----:B------:R-:W-:Y:S01]  /*3cd0*/  @!P4 IMAD.IADD R16, R16, 0x1, -R23 ;  /* 0x000000011010c824 */ /* 0x000fe200078e0a17 */
[C---:B------:R-:W-:Y:S01]  /*3ce0*/  ISETP.GT.U32.AND P4, PT, R23.reuse, R6, PT ;  /* 0x000000061700720c */ /* 0x040fe20003f84070 */
[----:B------:R-:W-:Y:S01]  /*3cf0*/  IMAD R5, R23, R11, R5 ;  /* 0x0000000b17057224 */ /* 0x000fe200078e0205 */
[----:B------:R-:W-:Y:S01]  /*3d00*/  IADD3 R11, R25, 0x78, RZ ;  /* 0x00000078190b7810 */ /* 0x000fe20007ffe0ff */
[----:B------:R-:W-:Y:S01]  /*3d10*/  IMAD.HI.U32 R14, R3, R4, RZ ;  /* 0x00000004030e7227 */ /* 0x000fe200078e00ff */
[----:B0-----:R-:W-:-:S02]  /*3d20*/  IABS R15, R13 ;  /* 0x0000000d000f7213 */ /* 0x001fc40000000000 */
[----:B------:R-:W-:Y:S01]  /*3d30*/  IABS R18, R11 ;  /* 0x0000000b00127213 */ /* 0x000fe20000000000 */
[----:B------:R-:W-:Y:S01]  /*3d40*/  @!P6 IMAD.IADD R7, R7, 0x1, -R23 ;  /* 0x000000010707e824 */ /* 0x000fe200078e0a17 */
[----:B------:R-:W-:Y:S01]  /*3d50*/  ISETP.GT.U32.AND P6, PT, R23, R5, PT ;  /* 0x000000051700720c */ /* 0x000fe20003fc4070 */
[----:B------:R-:W-:-:S04]  /*3d60*/  IMAD.HI.U32 R0, R3, R2, RZ ;  /* 0x0000000203007227 */ /* 0x000fc800078e00ff */
[----:B------:R-:W-:Y:S01]  /*3d70*/  IMAD.MOV R10, RZ, RZ, -R14 ;  /* 0x000000ffff0a7224 */ /* 0x000fe200078e0a0e */
[----:B------:R-:W-:Y:S01]  /*3d80*/  IABS R14, R12 ;  /* 0x0000000c000e7213 */ /* 0x000fe20000000000 */
[----:B------:R-:W-:Y:S02]  /*3d90*/  IMAD.MOV R0, RZ, RZ, -R0 ;  /* 0x000000ffff007224 */ /* 0x000fe400078e0a00 */
[----:B------:R-:W-:Y:S01]  /*3da0*/  IMAD R4, R23, R10, R4 ;  /* 0x0000000a17047224 */ /* 0x000fe200078e0204 */
[----:B------:R-:W-:Y:S01]  /*3db0*/  IADD3 R10, R25, 0x7a, RZ ;  /* 0x0000007a190a7810 */ /* 0x000fe20007ffe0ff */
[----:B------:R-:W-:Y:S01]  /*3dc0*/  @!P4 IMAD.IADD R6, R6, 0x1, -R23 ;  /* 0x000000010606c824 */ /* 0x000fe200078e0a17 */
[C---:B------:R-:W-:Y:S01]  /*3dd0*/  ISETP.GT.U32.AND P4, PT, R23.reuse, R7, PT ;  /* 0x000000071700720c */ /* 0x040fe20003f84070 */
[----:B------:R-:W-:Y:S01]  /*3de0*/  IMAD R2, R23, R0, R2 ;  /* 0x0000000017027224 */ /* 0x000fe200078e0202 */
[----:B------:R-:W-:Y:S01]  /*3df0*/  IABS R0, R10 ;  /* 0x0000000a00007213 */ /* 0x000fe20000000000 */
[----:B------:R-:W-:-:S02]  /*3e00*/  IMAD.MOV.U32 R20, RZ, RZ, R17 ;  /* 0x000000ffff147224 */ /* 0x000fc400078e0011 */
[----:B------:R-:W-:Y:S02]  /*3e10*/  @!P6 IMAD.IADD R5, R5, 0x1, -R23 ;  /* 0x000000010505e824 */ /* 0x000fe400078e0a17 */
[----:B------:R-:W-:Y:S01]  /*3e20*/  @!P5 IMAD.MOV R20, RZ, RZ, -R20 ;  /* 0x000000ffff14d224 */ /* 0x000fe200078e0a14 */
[----:B------:R-:W-:Y:S01]  /*3e30*/  ISETP.GT.U32.AND P5, PT, R23, R6, PT ;  /* 0x000000061700720c */ /* 0x000fe20003fa4070 */
[----:B------:R-:W-:Y:S01]  /*3e40*/  IMAD.HI.U32 R17, R3, R0, RZ ;  /* 0x0000000003117227 */ /* 0x000fe200078e00ff */
[----:B------:R-:W-:Y:S02]  /*3e50*/  ISETP.GT.U32.AND P6, PT, R23, R5, PT ;  /* 0x000000051700720c */ /* 0x000fe40003fc4070 */
[----:B------:R0:W-:Y:S01]  /*3e60*/  STL [R1+0xe4], R20 ;  /* 0x0000e41401007387 */ /* 0x0001e20000100800 */
[----:B------:R-:W-:-:S04]  /*3e70*/  IMAD.HI.U32 R19, R3, R18, RZ ;  /* 0x0000001203137227 */ /* 0x000fc800078e00ff */
[----:B------:R-:W-:Y:S02]  /*3e80*/  IMAD.MOV R17, RZ, RZ, -R17 ;  /* 0x000000ffff117224 */ /* 0x000fe400078e0a11 */
[----:B------:R-:W-:Y:S01]  /*3e90*/  @!P4 IMAD.IADD R7, R7, 0x1, -R23 ;  /* 0x000000010707c824 */ /* 0x000fe200078e0a17 */
[C---:B------:R-:W-:Y:S01]  /*3ea0*/  ISETP.GT.U32.AND P4, PT, R23.reuse, R2, PT ;  /* 0x000000021700720c */ /* 0x040fe20003f84070 */
[----:B------:R-:W-:Y:S02]  /*3eb0*/  IMAD.MOV R19, RZ, RZ, -R19 ;  /* 0x000000ffff137224 */ /* 0x000fe400078e0a13 */
[----:B------:R-:W-:Y:S01]  /*3ec0*/  @!P3 IMAD.MOV R16, RZ, RZ, -R16 ;  /* 0x000000ffff10b224 */ /* 0x000fe200078e0a10 */
[C---:B------:R-:W-:Y:S01]  /*3ed0*/  ISETP.GT.U32.AND P3, PT, R23.reuse, R4, PT ;  /* 0x000000041700720c */ /* 0x040fe20003f64070 */
[C---:B------:R-:W-:Y:S02]  /*3ee0*/  IMAD R0, R23.reuse, R17, R0 ;  /* 0x0000001117007224 */ /* 0x040fe400078e0200 */
[C---:B------:R-:W-:Y:S01]  /*3ef0*/  IMAD R18, R23.reuse, R19, R18 ;  /* 0x0000001317127224 */ /* 0x040fe200078e0212 */
[----:B------:R1:W-:Y:S01]  /*3f00*/  STL [R1+0x108], R16 ;  /* 0x0001081001007387 */ /* 0x0003e20000100800 */
[--C-:B------:R-:W-:Y:S01]  /*3f10*/  @!P5 IMAD.IADD R6, R6, 0x1, -R23.reuse ;  /* 0x000000010606d824 */ /* 0x100fe200078e0a17 */
[----:B------:R-:W-:Y:S01]  /*3f20*/  ISETP.GT.U32.AND P5, PT, R23, R0, PT ;  /* 0x000000001700720c */ /* 0x000fe20003fa4070 */
[--C-:B------:R-:W-:Y:S01]  /*3f30*/  @!P6 IMAD.IADD R5, R5, 0x1, -R23.reuse ;  /* 0x000000010505e824 */ /* 0x100fe200078e0a17 */
[----:B------:R-:W-:Y:S01]  /*3f40*/  ISETP.GT.U32.AND P6, PT, R23, R18, PT ;  /* 0x000000121700720c */ /* 0x000fe20003fc4070 */
[----:B------:R-:W-:Y:S01]  /*3f50*/  @!P4 IMAD.IADD R2, R2, 0x1, -R23 ;  /* 0x000000010202c824 */ /* 0x000fe200078e0a17 */
[----:B------:R-:W-:Y:S01]  /*3f60*/  ISETP.GE.AND P4, PT, R9, RZ, PT ;  /* 0x000000ff0900720c */ /* 0x000fe20003f86270 */
[----:B------:R-:W-:Y:S01]  /*3f70*/  IMAD.MOV.U32 R21, RZ, RZ, R7 ;  /* 0x000000ffff157224 */ /* 0x000fe200078e0007 */
[----:B------:R-:W-:Y:S01]  /*3f80*/  IADD3 R9, R25, 0x72, RZ ;  /* 0x0000007219097810 */ /* 0x000fe20007ffe0ff */
[----:B------:R-:W-:Y:S01]  /*3f90*/  @!P3 IMAD.IADD R4, R4, 0x1, -R23 ;  /* 0x000000010404b824 */ /* 0x000fe200078e0a17 */
[----:B------:R-:W-:Y:S01]  /*3fa0*/  ISETP.GE.AND P3, PT, R8, RZ, PT ;  /* 0x000000ff0800720c */ /* 0x000fe20003f66270 */
[----:B------:R-:W-:Y:S01]  /*3fb0*/  @!P2 IMAD.MOV R21, RZ, RZ, -R21 ;  /* 0x000000ffff15a224 */ /* 0x000fe200078e0a15 */
[----:B------:R-:W-:Y:S01]  /*3fc0*/  ISETP.GT.U32.AND P2, PT, R23, R2, PT ;  /* 0x000000021700720c */ /* 0x000fe20003f44070 */
[----:B------:R-:W-:Y:S01]  /*3fd0*/  IMAD.HI.U32 R17, R3, R15, RZ ;  /* 0x0000000f03117227 */ /* 0x000fe200078e00ff */
[----:B------:R-:W-:-:S02]  /*3fe0*/  IADD3 R8, R25, 0x70, RZ ;  /* 0x0000007019087810 */ /* 0x000fc40007ffe0ff */
[----:B------:R-:W-:Y:S01]  /*3ff0*/  STL [R1+0xdc], R21 ;  /* 0x0000dc1501007387 */ /* 0x000fe20000100800 */
[--C-:B------:R-:W-:Y:S01]  /*4000*/  @!P5 IMAD.IADD R0, R0, 0x1, -R23.reuse ;  /* 0x000000010000d824 */ /* 0x100fe200078e0a17 */
[C---:B------:R-:W-:Y:S01]  /*4010*/  ISETP.GT.U32.AND P5, PT, R23.reuse, R4, PT ;  /* 0x000000041700720c */ /* 0x040fe20003fa4070 */
[----:B------:R-:W-:Y:S02]  /*4020*/  @!P6 IMAD.IADD R18, R18, 0x1, -R23 ;  /* 0x000000011212e824 */ /* 0x000fe400078e0a17 */
[----:B------:R-:W-:Y:S01]  /*4030*/  IMAD.MOV R17, RZ, RZ, -R17 ;  /* 0x000000ffff117224 */ /* 0x000fe200078e0a11 */
[----:B------:R-:W-:Y:S01]  /*4040*/  ISETP.GT.U32.AND P6, PT, R23, R0, PT ;  /* 0x000000001700720c */ /* 0x000fe20003fc4070 */
[----:B0-----:R-:W-:Y:S01]  /*4050*/  IMAD.MOV.U32 R20, RZ, RZ, R6 ;  /* 0x000000ffff147224 */ /* 0x001fe200078e0006 */
[----:B------:R-:W-:Y:S01]  /*4060*/  IABS R6, R9 ;  /* 0x0000000900067213 */ /* 0x000fe20000000000 */
[----:B-1----:R-:W-:-:S04]  /*4070*/  IMAD.HI.U32 R16, R3, R14, RZ ;  /* 0x0000000e03107227 */ /* 0x002fc800078e00ff */
[C---:B------:R-:W-:Y:S02]  /*4080*/  IMAD R15, R23.reuse, R17, R15 ;  /* 0x00000011170f7224 */ /* 0x040fe400078e020f */
[----:B------:R-:W-:Y:S01]  /*4090*/  @!P1 IMAD.MOV R20, RZ, RZ, -R20 ;  /* 0x000000ffff149224 */ /* 0x000fe200078e0a14 */
[C---:B------:R-:W-:Y:S01]  /*40a0*/  ISETP.GT.U32.AND P1, PT, R23.reuse, R18, PT ;  /* 0x000000121700720c */ /* 0x040fe20003f24070 */
[----:B------:R-:W-:Y:S01]  /*40b0*/  IMAD.MOV.U32 R7, RZ, RZ, R5 ;  /* 0x000000ffff077224 */ /* 0x000fe200078e0005 */
[----:B------:R-:W-:Y:S01]  /*40c0*/  IABS R5, R8 ;  /* 0x0000000800057213 */ /* 0x000fe20000000000 */
[----:B------:R-:W-:Y:S01]  /*40d0*/  IMAD.MOV R16, RZ, RZ, -R16 ;  /* 0x000000ffff107224 */ /* 0x000fe200078e0a10 */
[----:B------:R-:W-:Y:S01]  /*40e0*/  STL [R1+0xcc], R20 ;  /* 0x0000cc1401007387 */ /* 0x000fe20000100800 */
[----:B------:R-:W-:Y:S01]  /*40f0*/  @!P2 IMAD.IADD R2, R2, 0x1, -R23 ;  /* 0x000000010202a824 */ /* 0x000fe200078e0a17 */
[----:B------:R-:W-:Y:S01]  /*4100*/  ISETP.GT.U32.AND P2, PT, R23, R15, PT ;  /* 0x0000000f1700720c */ /* 0x000fe20003f44070 */
[----:B------:R-:W-:-:S02]  /*4110*/  @!P0 IMAD.MOV R7, RZ, RZ, -R7 ;  /* 0x000000ffff078224 */ /* 0x000fc400078e0a07 */
[--C-:B------:R-:W-:Y:S01]  /*4120*/  @!P5 IMAD.IADD R4, R4, 0x1, -R23.reuse ;  /* 0x000000010404d824 */ /* 0x100fe200078e0a17 */
[----:B------:R-:W-:Y:S01]  /*4130*/  ISETP.GE.AND P5, PT, R10, RZ, PT ;  /* 0x000000ff0a00720c */ /* 0x000fe20003fa6270 */
[----:B------:R-:W-:Y:S01]  /*4140*/  IMAD.HI.U32 R10, R3, R6, RZ ;  /* 0x00000006030a7227 */ /* 0x000fe200078e00ff */
[----:B------:R0:W-:Y:S03]  /*4150*/  STL [R1+0xc8], R7 ;  /* 0x0000c80701007387 */ /* 0x0001e60000100800 */
[----:B------:R-:W-:Y:S02]  /*4160*/  IMAD R14, R23, R16, R14 ;  /* 0x00000010170e7224 */ /* 0x000fe400078e020e */
[----:B------:R-:W-:Y:S01]  /*4170*/  @!P6 IMAD.IADD R0, R0, 0x1, -R23 ;  /* 0x000000010000e824 */ /* 0x000fe200078e0a17 */
[----:B------:R-:W-:Y:S01]  /*4180*/  ISETP.GE.AND P6, PT, R11, RZ, PT ;  /* 0x000000ff0b00720c */ /* 0x000fe20003fc6270 */
[----:B------:R-:W-:Y:S01]  /*4190*/  IMAD.MOV R10, RZ, RZ, -R10 ;  /* 0x000000ffff0a7224 */ /* 0x000fe200078e0a0a */
[----:B------:R-:W-:Y:S01]  /*41a0*/  ISETP.GT.U32.AND P0, PT, R23, R14, PT ;  /* 0x0000000e1700720c */ /* 0x000fe20003f04070 */
[----:B------:R-:W-:-:S02]  /*41b0*/  IMAD.MOV.U32 R17, RZ, RZ, R4 ;  /* 0x000000ffff117224 */ /* 0x000fc400078e0004 */
[----:B0-----:R-:W-:-:S04]  /*41c0*/  IMAD.HI.U32 R7, R3, R5, RZ ;  /* 0x0000000503077227 */ /* 0x001fc800078e00ff */
[----:B------:R-:W-:Y:S02]  /*41d0*/  IMAD.MOV.U32 R16, RZ, RZ, R2 ;  /* 0x000000ffff107224 */ /* 0x000fe400078e0002 */
[----:B------:R-:W-:Y:S01]  /*41e0*/  @!P1 IMAD.IADD R18, R18, 0x1, -R23 ;  /* 0x0000000112129824 */ /* 0x000fe200078e0a17 */
[----:B------:R-:W-:Y:S01]  /*41f0*/  ISETP.GE.AND P1, PT, R12, RZ, PT ;  /* 0x000000ff0c00720c */ /* 0x000fe20003f26270 */
[----:B------:R-:W-:Y:S02]  /*4200*/  IMAD.MOV R7, RZ, RZ, -R7 ;  /* 0x000000ffff077224 */ /* 0x000fe400078e0a07 */
[----:B------:R-:W-:Y:S01]  /*4210*/  IMAD R4, R23, R10, R6 ;  /* 0x0000000a17047224 */ /* 0x000fe200078e0206 */
[----:B------:R-:W-:Y:S01]  /*4220*/  IADD3 R10, R25, 0x66, RZ ;  /* 0x00000066190a7810 */ /* 0x000fe20007ffe0ff */
[----:B------:R-:W-:Y:S02]  /*4230*/  IMAD.MOV.U32 R2, RZ, RZ, R0 ;  /* 0x000000ffff027224 */ /* 0x000fe400078e0000 */
[----:B------:R-:W-:-:S02]  /*4240*/  @!P2 IMAD.IADD R15, R15, 0x1, -R23 ;  /* 0x000000010f0fa824 */ /* 0x000fc400078e0a17 */
[----:B------:R-:W-:Y:S01]  /*4250*/  IMAD R0, R23, R7, R5 ;  /* 0x0000000717007224 */ /* 0x000fe200078e0205 */
[----:B------:R-:W-:Y:S01]  /*4260*/  IADD3 R5, R25, 0x6e, RZ ;  /* 0x0000006e19057810 */ /* 0x000fe20007ffe0ff */
[----:B------:R-:W-:Y:S02]  /*4270*/  IMAD.MOV.U32 R11, RZ, RZ, R18 ;  /* 0x000000ffff0b7224 */ /* 0x000fe400078e0012 */
[----:B------:R-:W-:Y:S01]  /*4280*/  @!P5 IMAD.MOV R2, RZ, RZ, -R2 ;  /* 0x000000ffff02d224 */ /* 0x000fe200078e0a02 */
[----:B------:R-:W-:Y:S01]  /*4290*/  ISETP.GT.U32.AND P5, PT, R23, R4, PT ;  /* 0x000000041700720c */ /* 0x000fe20003fa4070 */
[----:B------:R-:W-:Y:S01]  /*42a0*/  @!P3 IMAD.MOV R17, RZ, RZ, -R17 ;  /* 0x000000ffff11b224 */ /* 0x000fe200078e0a11 */
[----:B------:R-:W-:Y:S01]  /*42b0*/  ISETP.GE.AND P3, PT, R9, RZ, PT ;  /* 0x000000ff0900720c */ /* 0x000fe20003f66270 */
[----:B------:R-:W-:Y:S01]  /*42c0*/  @!P4 IMAD.MOV R16, RZ, RZ, -R16 ;  /* 0x000000ffff10c224 */ /* 0x000fe200078e0a10 */
[C---:B------:R-:W-:Y:S01]  /*42d0*/  ISETP.GT.U32.AND P4, PT, R23.reuse, R15, PT ;  /* 0x0000000f1700720c */ /* 0x040fe20003f84070 */
[----:B------:R-:W-:Y:S01]  /*42e0*/  @!P6 IMAD.MOV R11, RZ, RZ, -R11 ;  /* 0x000000ffff0be224 */ /* 0x000fe200078e0a0b */
[----:B------:R-:W-:Y:S01]  /*42f0*/  ISETP.GT.U32.AND P6, PT, R23, R0, PT ;  /* 0x000000001700720c */ /* 0x000fe20003fc4070 */
[----:B------:R-:W-:Y:S01]  /*4300*/  @!P0 IMAD.IADD R14, R14, 0x1, -R23 ;  /* 0x000000010e0e8824 */ /* 0x000fe200078e0a17 */
[----:B------:R-:W-:Y:S01]  /*4310*/  STL [R1+0xc4], R17 ;  /* 0x0000c41101007387 */ /* 0x000fe20000100800 */
[----:B------:R-:W-:-:S02]  /*4320*/  IABS R9, R5 ;  /* 0x0000000500097213 */ /* 0x000fc40000000000 */
[----:B------:R-:W-:Y:S01]  /*4330*/  ISETP.GE.AND P0, PT, R13, RZ, PT ;  /* 0x000000ff0d00720c */ /* 0x000fe20003f06270 */
[----:B------:R0:W-:Y:S01]  /*4340*/  STL [R1+0x104], R16 ;  /* 0x0001041001007387 */ /* 0x0001e20000100800 */
[----:B------:R-:W-:Y:S01]  /*4350*/  ISETP.GT.U32.AND P2, PT, R23, R14, PT ;  /* 0x0000000e1700720c */ /* 0x000fe20003f44070 */
[--C-:B------:R-:W-:Y:S01]  /*4360*/  @!P5 IMAD.IADD R4, R4, 0x1, -R23.reuse ;  /* 0x000000010404d824 */ /* 0x100fe200078e0a17 */
[----:B------:R-:W-:Y:S01]  /*4370*/  IADD3 R13, R25, 0x60, RZ ;  /* 0x00000060190d7810 */ /* 0x000fe20007ffe0ff */
[----:B------:R1:W-:Y:S01]  /*4380*/  STL [R1+0x70], R2 ;  /* 0x0000700201007387 */ /* 0x0003e20000100800 */
[--C-:B------:R-:W-:Y:S01]  /*4390*/  @!P4 IMAD.IADD R15, R15, 0x1, -R23.reuse ;  /* 0x000000010f0fc824 */ /* 0x100fe200078e0a17 */
[----:B------:R-:W-:Y:S01]  /*43a0*/  ISETP.GE.AND P4, PT, R5, RZ, PT ;  /* 0x000000ff0500720c */ /* 0x000fe20003f86270 */
[----:B------:R-:W-:Y:S01]  /*43b0*/  @!P6 IMAD.IADD R0, R0, 0x1, -R23 ;  /* 0x000000010000e824 */ /* 0x000fe200078e0a17 */
[----:B------:R-:W-:Y:S01]  /*43c0*/  ISETP.GT.U32.AND P6, PT, R23, R4, PT ;  /* 0x000000041700720c */ /* 0x000fe20003fc4070 */
[----:B------:R2:W-:Y:S01]  /*43d0*/  STL [R1+0x68], R11 ;  /* 0x0000680b01007387 */ /* 0x0005e20000100800 */
[----:B0-----:R-:W-:-:S02]  /*43e0*/  IADD3 R16, R25, 0x62, RZ ;  /* 0x0000006219107810 */ /* 0x001fc40007ffe0ff */
[C---:B-1----:R-:W-:Y:S02]  /*43f0*/  IADD3 R2, R25.reuse, 0x6c, RZ ;  /* 0x0000006c19027810 */ /* 0x042fe40007ffe0ff */
[--C-:B------:R-:W-:Y:S01]  /*4400*/  @!P2 IMAD.IADD R14, R14, 0x1, -R23.reuse ;  /* 0x000000010e0ea824 */ /* 0x100fe200078e0a17 */
[----:B------:R-:W-:Y:S02]  /*4410*/  ISETP.GE.AND P2, PT, R8, RZ, PT ;  /* 0x000000ff0800720c */ /* 0x000fe40003f46270 */
[----:B------:R-:W-:Y:S01]  /*4420*/  IABS R6, R2 ;  /* 0x0000000200067213 */ /* 0x000fe20000000000 */
[----:B------:R-:W-:Y:S01]  /*4430*/  IMAD.MOV.U32 R7, RZ, RZ, R14 ;  /* 0x000000ffff077224 */ /* 0x000fe200078e000e */
[----:B------:R-:W-:Y:S02]  /*4440*/  ISETP.GE.AND P5, PT, R2, RZ, PT ;  /* 0x000000ff0200720c */ /* 0x000fe40003fa6270 */
[----:B------:R-:W-:Y:S01]  /*4450*/  @!P6 IMAD.IADD R4, R4, 0x1, -R23 ;  /* 0x000000010404e824 */ /* 0x000fe200078e0a17 */
[----:B--2---:R-:W-:Y:S01]  /*4460*/  IADD3 R11, R25, 0x6a, RZ ;  /* 0x0000006a190b7810 */ /* 0x004fe20007ffe0ff */
[----:B------:R-:W-:-:S02]  /*4470*/  IMAD.MOV.U32 R5, RZ, RZ, R6 ;  /* 0x000000ffff057224 */ /* 0x000fc400078e0006 */
[----:B------:R-:W-:-:S04]  /*4480*/  IMAD.HI.U32 R6, R3, R9, RZ ;  /* 0x0000000903067227 */ /* 0x000fc800078e00ff */
[----:B------:R-:W-:Y:S02]  /*4490*/  IMAD.MOV R6, RZ, RZ, -R6 ;  /* 0x000000ffff067224 */ /* 0x000fe400078e0a06 */
[----:B------:R-:W-:-:S04]  /*44a0*/  IMAD.HI.U32 R2, R3, R5, RZ ;  /* 0x0000000503027227 */ /* 0x000fc800078e00ff */
[C---:B------:R-:W-:Y:S02]  /*44b0*/  IMAD R9, R23.reuse, R6, R9 ;  /* 0x0000000617097224 */ /* 0x040fe400078e0209 */
[----:B------:R-:W-:Y:S01]  /*44c0*/  @!P1 IMAD.MOV R7, RZ, RZ, -R7 ;  /* 0x000000ffff079224 */ /* 0x000fe200078e0a07 */
[C---:B------:R-:W-:Y:S01]  /*44d0*/  ISETP.GT.U32.AND P1, PT, R23.reuse, R0, PT ;  /* 0x000000001700720c */ /* 0x040fe20003f24070 */
[----:B------:R-:W-:Y:S01]  /*44e0*/  IMAD.MOV R2, RZ, RZ, -R2 ;  /* 0x000000ffff027224 */ /* 0x000fe200078e0a02 */
[C---:B------:R-:W-:Y:S01]  /*44f0*/  ISETP.GT.U32.AND P6, PT, R23.reuse, R9, PT ;  /* 0x000000091700720c */ /* 0x040fe20003fc4070 */
[----:B------:R-:W-:Y:S01]  /*4500*/  IMAD.MOV.U32 R12, RZ, RZ, R4 ;  /* 0x000000ffff0c7224 */ /* 0x000fe200078e0004 */
[----:B------:R0:W-:Y:S01]  /*4510*/  STL [R1+0x64], R7 ;  /* 0x0000640701007387 */ /* 0x0001e20000100800 */
[----:B------:R-:W-:Y:S01]  /*4520*/  IMAD R5, R23, R2, R5 ;  /* 0x0000000217057224 */ /* 0x000fe200078e0205 */
[----:B------:R-:W-:Y:S01]  /*4530*/  IADD3 R2, R25, 0x64, RZ ;  /* 0x0000006419027810 */ /* 0x000fe20007ffe0ff */
[----:B------:R-:W-:-:S03]  /*4540*/  @!P3 IMAD.MOV R12, RZ, RZ, -R12 ;  /* 0x000000ffff0cb224 */ /* 0x000fc600078e0a0c */
[----:B------:R-:W-:-:S03]  /*4550*/  ISETP.GT.U32.AND P3, PT, R23, R5, PT ;  /* 0x000000051700720c */ /* 0x000fc60003f64070 */
[----:B------:R-:W-:Y:S02]  /*4560*/  @!P1 IMAD.IADD R0, R0, 0x1, -R23 ;  /* 0x0000000100009824 */ /* 0x000fe400078e0a17 */
[----:B0-----:R-:W-:Y:S02]  /*4570*/  IMAD.MOV.U32 R7, RZ, RZ, R15 ;  /* 0x000000ffff077224 */ /* 0x001fe400078e000f */
[----:B------:R-:W-:Y:S02]  /*4580*/  @!P6 IMAD.IADD R9, R9, 0x1, -R23 ;  /* 0x000000010909e824 */ /* 0x000fe400078e0a17 */
[----:B------:R-:W-:Y:S01]  /*4590*/  @!P0 IMAD.MOV R7, RZ, RZ, -R7 ;  /* 0x000000ffff078224 */ /* 0x000fe200078e0a07 */
[----:B------:R-:W-:Y:S01]  /*45a0*/  ISETP.GE.AND P0, PT, R11, RZ, PT ;  /* 0x000000ff0b00720c */ /* 0x000fe20003f06270 */
[----:B------:R-:W-:Y:S01]  /*45b0*/  IMAD.MOV.U32 R8, RZ, RZ, R0 ;  /* 0x000000ffff087224 */ /* 0x000fe200078e0000 */
[----:B------:R-:W-:Y:S01]  /*45c0*/  IABS R11, R11 ;  /* 0x0000000b000b7213 */ /* 0x000fe20000000000 */
[----:B------:R-:W-:Y:S01]  /*45d0*/  @!P3 IMAD.IADD R5, R5, 0x1, -R23 ;  /* 0x000000010505b824 */ /* 0x000fe200078e0a17 */
[----:B------:R-:W-:Y:S01]  /*45e0*/  ISETP.GT.U32.AND P6, PT, R23, R9, PT ;  /* 0x000000091700720c */ /* 0x000fe20003fc4070 */
[----:B------:R0:W-:Y:S01]  /*45f0*/  STL [R1+0xf0], R7 ;  /* 0x0000f00701007387 */ /* 0x0001e20000100800 */
[----:B------:R-:W-:Y:S01]  /*4600*/  @!P2 IMAD.MOV R8, RZ, RZ, -R8 ;  /* 0x000000ffff08a224 */ /* 0x000fe200078e0a08 */
[----:B------:R-:W-:Y:S01]  /*4610*/  ISETP.GE.AND P2, PT, R10, RZ, PT ;  /* 0x000000ff0a00720c */ /* 0x000fe20003f46270 */
[----:B------:R-:W-:Y:S01]  /*4620*/  IMAD.HI.U32 R6, R3, R11, RZ ;  /* 0x0000000b03067227 */ /* 0x000fe200078e00ff */
[----:B------:R-:W-:Y:S01]  /*4630*/  IABS R10, R10 ;  /* 0x0000000a000a7213 */ /* 0x000fe20000000000 */
[----:B------:R-:W-:Y:S01]  /*4640*/  STL [R1+0xf4], R12 ;  /* 0x0000f40c01007387 */ /* 0x000fe20000100800 */
[----:B------:R-:W-:Y:S01]  /*4650*/  ISETP.GT.U32.AND P3, PT, R23, R5, PT ;  /* 0x000000051700720c */ /* 0x000fe20003f64070 */
[----:B------:R-:W-:-:S02]  /*4660*/  IMAD.MOV R4, RZ, RZ, -R6 ;  /* 0x000000ffff047224 */ /* 0x000fc400078e0a06 */
[----:B------:R1:W-:Y:S01]  /*4670*/  STL [R1+0x100], R8 ;  /* 0x0001000801007387 */ /* 0x0003e20000100800 */
[----:B0-----:R-:W-:Y:S01]  /*4680*/  IADD3 R7, R25, 0x68, RZ ;  /* 0x0000006819077810 */ /* 0x001fe20007ffe0ff */
[----:B------:R-:W-:Y:S02]  /*4690*/  IMAD R11, R23, R4, R11 ;  /* 0x00000004170b7224 */ /* 0x000fe400078e020b */
[----:B------:R-:W-:Y:S01]  /*46a0*/  IMAD.HI.U32 R4, R3, R10, RZ ;  /* 0x0000000a03047227 */ /* 0x000fe200078e00ff */
[----:B------:R-:W-:Y:S02]  /*46b0*/  ISETP.GE.AND P1, PT, R7, RZ, PT ;  /* 0x000000ff0700720c */ /* 0x000fe40003f26270 */
[----:B------:R-:W-:Y:S01]  /*46c0*/  IABS R7, R7 ;  /* 0x0000000700077213 */ /* 0x000fe20000000000 */
[----:B------:R-:W-:Y:S01]  /*46d0*/  @!P6 IMAD.IADD R9, R9, 0x1, -R23 ;  /* 0x000000010909e824 */ /* 0x000fe200078e0a17 */
[----:B------:R-:W-:Y:S01]  /*46e0*/  ISETP.GT.U32.AND P6, PT, R23, R11, PT ;  /* 0x0000000b1700720c */ /* 0x000fe20003fc4070 */
[----:B------:R-:W-:Y:S01]  /*46f0*/  IMAD.MOV R4, RZ, RZ, -R4 ;  /* 0x000000ffff047224 */ /* 0x000fe200078e0a04 */
[----:B-1----:R-:W-:Y:S01]  /*4700*/  IABS R8, R2 ;  /* 0x0000000200087213 */ /* 0x002fe20000000000 */
[----:B------:R-:W-:-:S04]  /*4710*/  IMAD.HI.U32 R0, R3, R7, RZ ;  /* 0x0000000703007227 */ /* 0x000fc800078e00ff */
[----:B------:R-:W-:-:S04]  /*4720*/  IMAD.HI.U32 R6, R3, R8, RZ ;  /* 0x0000000803067227 */ /* 0x000fc800078e00ff */
[----:B------:R-:W-:Y:S02]  /*4730*/  IMAD.MOV R0, RZ, RZ, -R0 ;  /* 0x000000ffff007224 */ /* 0x000fe400078e0a00 */
[----:B------:R-:W-:Y:S02]  /*4740*/  IMAD.MOV R6, RZ, RZ, -R6 ;  /* 0x000000ffff067224 */ /* 0x000fe400078e0a06 */
[C---:B------:R-:W-:Y:S02]  /*4750*/  IMAD R10, R23.reuse, R4, R10 ;  /* 0x00000004170a7224 */ /* 0x040fe400078e020a */
[C---:B------:R-:W-:Y:S01]  /*4760*/  IMAD R7, R23.reuse, R0, R7 ;  /* 0x0000000017077224 */ /* 0x040fe200078e0207 */
[----:B------:R-:W-:Y:S01]  /*4770*/  IABS R0, R16 ;  /* 0x0000001000007213 */ /* 0x000fe20000000000 */
[----:B------:R-:W-:Y:S01]  /*4780*/  IMAD.MOV.U32 R12, RZ, RZ, R9 ;  /* 0x000000ffff0c7224 */ /* 0x000fe200078e0009 */
[----:B------:R-:W-:Y:S01]  /*4790*/  IABS R9, R13 ;  /* 0x0000000d00097213 */ /* 0x000fe20000000000 */
[----:B------:R-:W-:Y:S01]  /*47a0*/  IMAD R8, R23, R6, R8 ;  /* 0x0000000617087224 */ /* 0x000fe200078e0208 */
[----:B------:R-:W-:Y:S01]  /*47b0*/  IADD3 R6, R25, 0x5e, RZ ;  /* 0x0000005e19067810 */ /* 0x000fe20007ffe0ff */
[--C-:B------:R-:W-:Y:S01]  /*47c0*/  @!P3 IMAD.IADD R5, R5, 0x1, -R23.reuse ;  /* 0x000000010505b824 */ /* 0x100fe200078e0a17 */
[C---:B------:R-:W-:Y:S01]  /*47d0*/  ISETP.GT.U32.AND P3, PT, R23.reuse, R10, PT ;  /* 0x0000000a1700720c */ /* 0x040fe20003f64070 */
[----:B------:R-:W-:Y:S01]  /*47e0*/  @!P4 IMAD.MOV R12, RZ, RZ, -R12 ;  /* 0x000000ffff0cc224 */ /* 0x000fe200078e0a0c */
[----:B------:R-:W-:Y:S01]  /*47f0*/  ISETP.GT.U32.AND P4, PT, R23, R7, PT ;  /* 0x000000071700720c */ /* 0x000fe20003f84070 */
[----:B------:R-:W-:Y:S01]  /*4800*/  @!P6 IMAD.IADD R11, R11, 0x1, -R23 ;  /* 0x000000010b0be824 */ /* 0x000fe200078e0a17 */
[----:B------:R-:W-:Y:S01]  /*4810*/  ISETP.GT.U32.AND P6, PT, R23, R8, PT ;  /* 0x000000081700720c */ /* 0x000fe20003fc4070 */
[----:B------:R-:W-:Y:S01]  /*4820*/  IMAD.HI.U32 R4, R3, R0, RZ ;  /* 0x0000000003047227 */ /* 0x000fe200078e00ff */
[----:B------:R0:W-:Y:S01]  /*4830*/  STL [R1+0xfc], R12 ;  /* 0x0000fc0c01007387 */ /* 0x0001e20000100800 */
[----:B------:R-:W-:-:S02]  /*4840*/  IABS R15, R6 ;  /* 0x00000006000f7213 */ /* 0x000fc40000000000 */
[----:B------:R-:W-:-:S04]  /*4850*/  IMAD.MOV R4, RZ, RZ, -R4 ;  /* 0x000000ffff047224 */ /* 0x000fc800078e0a04 */
[--C-:B------:R-:W-:Y:S02]  /*4860*/  @!P3 IMAD.IADD R10, R10, 0x1, -R23.reuse ;  /* 0x000000010a0ab824 */ /* 0x100fe400078e0a17 */
[--C-:B------:R-:W-:Y:S01]  /*4870*/  @!P4 IMAD.IADD R7, R7, 0x1, -R23.reuse ;  /* 0x000000010707c824 */ /* 0x100fe200078e0a17 */
[C---:B------:R-:W-:Y:S01]  /*4880*/  ISETP.GT.U32.AND P4, PT, R23.reuse, R11, PT ;  /* 0x0000000b1700720c */ /* 0x040fe20003f84070 */
[----:B------:R-:W-:Y:S01]  /*4890*/  @!P6 IMAD.IADD R8, R8, 0x1, -R23 ;  /* 0x000000010808e824 */ /* 0x000fe200078e0a17 */
[C---:B------:R-:W-:Y:S01]  /*48a0*/  ISETP.GT.U32.AND P6, PT, R23.reuse, R10, PT ;  /* 0x0000000a1700720c */ /* 0x040fe20003fc4070 */
[----:B0-----:R-:W-:Y:S01]  /*48b0*/  IMAD.MOV.U32 R12, RZ, RZ, R5 ;  /* 0x000000ffff0c7224 */ /* 0x001fe200078e0005 */
[----:B------:R-:W-:Y:S01]  /*48c0*/  ISETP.GT.U32.AND P3, PT, R23, R7, PT ;  /* 0x000000071700720c */ /* 0x000fe20003f64070 */
[----:B------:R-:W-:-:S04]  /*48d0*/  IMAD.HI.U32 R5, R3, R9, RZ ;  /* 0x0000000903057227 */ /* 0x000fc800078e00ff */
[----:B------:R-:W-:Y:S02]  /*48e0*/  IMAD.MOV R5, RZ, RZ, -R5 ;  /* 0x000000ffff057224 */ /* 0x000fe400078e0a05 */
[----:B------:R-:W-:Y:S01]  /*48f0*/  @!P5 IMAD.MOV R12, RZ, RZ, -R12 ;  /* 0x000000ffff0cd224 */ /* 0x000fe200078e0a0c */
[C---:B------:R-:W-:Y:S01]  /*4900*/  ISETP.GT.U32.AND P5, PT, R23.reuse, R8, PT ;  /* 0x000000081700720c */ /* 0x040fe20003fa4070 */
[----:B------:R-:W-:Y:S01]  /*4910*/  IMAD R0, R23, R4, R0 ;  /* 0x0000000417007224 */ /* 0x000fe200078e0200 */
[----:B------:R-:W-:Y:S01]  /*4920*/  IADD3 R4, R25, 0x5c, RZ ;  /* 0x0000005c19047810 */ /* 0x000fe20007ffe0ff */
[----:B------:R-:W-:Y:S01]  /*4930*/  IMAD R9, R23, R5, R9 ;  /* 0x0000000517097224 */ /* 0x000fe200078e0209 */
[----:B------:R-:W-:Y:S01]  /*4940*/  IADD3 R5, R25, 0x5a, RZ ;  /* 0x0000005a19057810 */ /* 0x000fe20007ffe0ff */
[--C-:B------:R-:W-:Y:S01]  /*4950*/  @!P4 IMAD.IADD R11, R11, 0x1, -R23.reuse ;  /* 0x000000010b0bc824 */ /* 0x100fe200078e0a17 */
[C---:B------:R-:W-:Y:S01]  /*4960*/  ISETP.GT.U32.AND P4, PT, R23.reuse, R0, PT ;  /* 0x000000001700720c */ /* 0x040fe20003f84070 */
[--C-:B------:R-:W-:Y:S01]  /*4970*/  @!P6 IMAD.IADD R10, R10, 0x1, -R23.reuse ;  /* 0x000000010a0ae824 */ /* 0x100fe200078e0a17 */
[----:B------:R-:W-:Y:S01]  /*4980*/  ISETP.GT.U32.AND P6, PT, R23, R9, PT ;  /* 0x000000091700720c */ /* 0x000fe20003fc4070 */
[----:B------:R-:W-:Y:S01]  /*4990*/  @!P3 IMAD.IADD R7, R7, 0x1, -R23 ;  /* 0x000000010707b824 */ /* 0x000fe200078e0a17 */
[----:B------:R-:W-:Y:S01]  /*49a0*/  IABS R14, R4 ;  /* 0x00000004000e7213 */ /* 0x000fe20000000000 */
[----:B------:R-:W-:Y:S01]  /*49b0*/  IMAD.MOV.U32 R18, RZ, RZ, R11 ;  /* 0x000000ffff127224 */ /* 0x000fe200078e000b */
[----:B------:R-:W-:Y:S01]  /*49c0*/  ISETP.GE.AND P3, PT, R2, RZ, PT ;  /* 0x000000ff0200720c */ /* 0x000fe20003f66270 */
[--C-:B------:R-:W-:Y:S01]  /*49d0*/  @!P5 IMAD.IADD R8, R8, 0x1, -R23.reuse ;  /* 0x000000010808d824 */ /* 0x100fe200078e0a17 */
[----:B------:R-:W-:Y:S01]  /*49e0*/  ISETP.GE.AND P5, PT, R16, RZ, PT ;  /* 0x000000ff1000720c */ /* 0x000fe20003fa6270 */
[----:B------:R-:W-:Y:S01]  /*49f0*/  IMAD.HI.U32 R2, R3, R14, RZ ;  /* 0x0000000e03027227 */ /* 0x000fe200078e00ff */
[----:B------:R-:W-:Y:S01]  /*4a00*/  IABS R16, R5 ;  /* 0x0000000500107213 */ /* 0x000fe20000000000 */
[----:B------:R0:W-:Y:S02]  /*4a10*/  STL [R1+0xf8], R12 ;  /* 0x0000f80c01007387 */ /* 0x0001e40000100800 */
[--C-:B------:R-:W-:Y:S01]  /*4a20*/  @!P4 IMAD.IADD R0, R0, 0x1, -R23.reuse ;  /* 0x000000010000c824 */ /* 0x100fe200078e0a17 */
[----:B------:R-:W-:Y:S01]  /*4a30*/  ISETP.GE.AND P4, PT, R13, RZ, PT ;  /* 0x000000ff0d00720c */ /* 0x000fe20003f86270 */
[----:B------:R-:W-:-:S02]  /*4a40*/  @!P6 IMAD.IADD R9, R9, 0x1, -R23 ;  /* 0x000000010909e824 */ /* 0x000fc400078e0a17 */
[----:B------:R-:W-:Y:S02]  /*4a50*/  IMAD.MOV.U32 R17, RZ, RZ, R7 ;  /* 0x000000ffff117224 */ /* 0x000fe400078e0007 */
[----:B------:R-:W-:Y:S02]  /*4a60*/  IMAD.MOV.U32 R13, RZ, RZ, R16 ;  /* 0x000000ffff0d7224 */ /* 0x000fe400078e0010 */
[----:B------:R-:W-:Y:S02]  /*4a70*/  IMAD.MOV R2, RZ, RZ, -R2 ;  /* 0x000000ffff027224 */ /* 0x000fe400078e0a02 */
[----:B------:R-:W-:Y:S01]  /*4a80*/  @!P1 IMAD.MOV R17, RZ, RZ, -R17 ;  /* 0x000000ffff119224 */ /* 0x000fe200078e0a11 */
[----:B------:R-:W-:Y:S01]  /*4a90*/  ISETP.GT.U32.AND P1, PT, R23, R9, PT ;  /* 0x000000091700720c */ /* 0x000fe20003f24070 */
[----:B------:R-:W-:-:S04]  /*4aa0*/  IMAD.HI.U32 R11, R3, R13, RZ ;  /* 0x0000000d030b7227 */ /* 0x000fc800078e00ff */
[----:B------:R-:W-:Y:S01]  /*4ab0*/  IMAD R14, R23, R2, R14 ;  /* 0x00000002170e7224 */ /* 0x000fe200078e020e */
[----:B------:R-:W-:Y:S01]  /*4ac0*/  IADD3 R2, R25, 0x58, RZ ;  /* 0x0000005819027810 */ /* 0x000fe20007ffe0ff */
[----:B------:R-:W-:Y:S01]  /*4ad0*/  @!P0 IMAD.MOV R18, RZ, RZ, -R18 ;  /* 0x000000ffff128224 */ /* 0x000fe200078e0a12 */
[----:B------:R-:W-:Y:S01]  /*4ae0*/  ISETP.GT.U32.AND P0, PT, R23, R0, PT ;  /* 0x000000001700720c */ /* 0x000fe20003f04070 */
[----:B------:R-:W-:Y:S02]  /*4af0*/  IMAD.MOV R7, RZ, RZ, -R11 ;  /* 0x000000ffff077224 */ /* 0x000fe400078e0a0b */
[----:B0-----:R-:W-:Y:S01]  /*4b00*/  IMAD.HI.U32 R12, R3, R15, RZ ;  /* 0x0000000f030c7227 */ /* 0x001fe200078e00ff */
[----:B------:R0:W-:Y:S03]  /*4b10*/  STL [R1+0xb4], R18 ;  /* 0x0000b41201007387 */ /* 0x0001e60000100800 */
[----:B------:R-:W-:Y:S01]  /*4b20*/  @!P3 IMAD.MOV R8, RZ, RZ, -R8 ;  /* 0x000000ffff08b224 */ /* 0x000fe200078e0a08 */
[C---:B------:R-:W-:Y:S01]  /*4b30*/  ISETP.GT.U32.AND P3, PT, R23.reuse, R14, PT ;  /* 0x0000000e1700720c */ /* 0x040fe20003f64070 */
[----:B------:R-:W-:Y:S01]  /*4b40*/  IMAD R13, R23, R7, R13 ;  /* 0x00000007170d7224 */ /* 0x000fe200078e020d */
[----:B------:R-:W-:Y:S01]  /*4b50*/  STL [R1+0xb8], R17 ;  /* 0x0000b81101007387 */ /* 0x000fe20000100800 */
[----:B------:R-:W-:Y:S01]  /*4b60*/  IMAD.MOV R12, RZ, RZ, -R12 ;  /* 0x000000ffff0c7224 */ /* 0x000fe200078e0a0c */
[----:B------:R-:W-:Y:S01]  /*4b70*/  IABS R7, R2 ;  /* 0x0000000200077213 */ /* 0x000fe20000000000 */
[----:B------:R-:W-:Y:S01]  /*4b80*/  @!P1 IMAD.IADD R9, R9, 0x1, -R23 ;  /* 0x0000000109099824 */ /* 0x000fe200078e0a17 */
[C---:B------:R-:W-:Y:S01]  /*4b90*/  ISETP.GT.U32.AND P1, PT, R23.reuse, R13, PT ;  /* 0x0000000d1700720c */ /* 0x040fe20003f24070 */
[----:B------:R-:W-:-:S02]  /*4ba0*/  IMAD R15, R23, R12, R15 ;  /* 0x0000000c170f7224 */ /* 0x000fc400078e020f */
[----:B------:R-:W-:Y:S01]  /*4bb0*/  @!P2 IMAD.MOV R10, RZ, RZ, -R10 ;  /* 0x000000ffff0aa224 */ /* 0x000fe200078e0a0a */
[----:B------:R-:W-:Y:S01]  /*4bc0*/  ISETP.GE.AND P2, PT, R6, RZ, PT ;  /* 0x000000ff0600720c */ /* 0x000fe20003f46270 */
[--C-:B------:R-:W-:Y:S01]  /*4bd0*/  @!P0 IMAD.IADD R0, R0, 0x1, -R23.reuse ;  /* 0x0000000100008824 */ /* 0x100fe200078e0a17 */
[----:B------:R-:W-:Y:S01]  /*4be0*/  ISETP.GT.U32.AND P6, PT, R23, R15, PT ;  /* 0x0000000f1700720c */ /* 0x000fe20003fc4070 */
[----:B------:R-:W-:Y:S01]  /*4bf0*/  @!P3 IMAD.IADD R14, R14, 0x1, -R23 ;  /* 0x000000010e0eb824 */ /* 0x000fe200078e0a17 */
[----:B------:R1:W-:Y:S01]  /*4c00*/  STL [R1+0xd0], R10 ;  /* 0x0000d00a01007387 */ /* 0x0003e20000100800 */
[----:B------:R-:W-:Y:S01]  /*4c10*/  ISETP.GE.AND P0, PT, R4, RZ, PT ;  /* 0x000000ff0400720c */ /* 0x000fe20003f06270 */
[----:B0-----:R-:W-:Y:S01]  /*4c20*/  IMAD.MOV.U32 R18, RZ, RZ, R9 ;  /* 0x000000ffff127224 */ /* 0x001fe200078e0009 */
[----:B------:R-:W-:Y:S01]  /*4c30*/  IADD3 R4, R25, 0x56, RZ ;  /* 0x0000005619047810 */ /* 0x000fe20007ffe0ff */
[----:B------:R0:W-:Y:S01]  /*4c40*/  STL [R1+0xd4], R8 ;  /* 0x0000d40801007387 */ /* 0x0001e20000100800 */
[----:B------:R-:W-:Y:S01]  /*4c50*/  ISETP.GT.U32.AND P3, PT, R23, R14, PT ;  /* 0x0000000e1700720c */ /* 0x000fe20003f64070 */
[----:B------:R-:W-:Y:S01]  /*4c60*/  @!P1 IMAD.IADD R13, R13, 0x1, -R23 ;  /* 0x000000010d0d9824 */ /* 0x000fe200078e0a17 */
[----:B------:R-:W-:Y:S01]  /*4c70*/  IABS R6, R4 ;  /* 0x0000000400067213 */ /* 0x000fe20000000000 */
[----:B------:R-:W-:-:S02]  /*4c80*/  @!P4 IMAD.MOV R18, RZ, RZ, -R18 ;  /* 0x000000ffff12c224 */ /* 0x000fc400078e0a12 */
[----:B-1----:R-:W-:Y:S01]  /*4c90*/  IMAD.MOV.U32 R10, RZ, RZ, R0 ;  /* 0x000000ffff0a7224 */ /* 0x002fe200078e0000 */
[----:B------:R-:W-:Y:S01]  /*4ca0*/  ISETP.GT.U32.AND P1, PT, R23, R13, PT ;  /* 0x0000000d1700720c */ /* 0x000fe20003f24070 */
[--C-:B------:R-:W-:Y:S01]  /*4cb0*/  @!P6 IMAD.IADD R15, R15, 0x1, -R23.reuse ;  /* 0x000000010f0fe824 */ /* 0x100fe200078e0a17 */
[----:B------:R-:W-:Y:S01]  /*4cc0*/  ISETP.GE.AND P6, PT, R5, RZ, PT ;  /* 0x000000ff0500720c */ /* 0x000fe20003fc6270 */
[----:B------:R-:W-:Y:S01]  /*4cd0*/  @!P5 IMAD.MOV R10, RZ, RZ, -R10 ;  /* 0x000000ffff0ad224 */ /* 0x000fe200078e0a0a */
[----:B------:R-:W-:Y:S01]  /*4ce0*/  IADD3 R5, R25, 0x54, RZ ;  /* 0x0000005419057810 */ /* 0x000fe20007ffe0ff */
[----:B0-----:R-:W-:Y:S01]  /*4cf0*/  IMAD.HI.U32 R8, R3, R7, RZ ;  /* 0x0000000703087227 */ /* 0x001fe200078e00ff */
[----:B------:R-:W-:Y:S02]  /*4d00*/  ISETP.GT.U32.AND P5, PT, R23, R15, PT ;  /* 0x0000000f1700720c */ /* 0x000fe40003fa4070 */
[----:B------:R0:W-:Y:S01]  /*4d10*/  STL [R1+0xd8], R10 ;  /* 0x0000d80a01007387 */ /* 0x0001e20000100800 */
[--C-:B------:R-:W-:Y:S01]  /*4d20*/  @!P3 IMAD.IADD R14, R14, 0x1, -R23.reuse ;  /* 0x000000010e0eb824 */ /* 0x100fe200078e0a17 */
[----:B------:R-:W-:Y:S01]  /*4d30*/  ISETP.GE.AND P3, PT, R2, RZ, PT ;  /* 0x000000ff0200720c */ /* 0x000fe20003f66270 */
[----:B------:R-:W-:Y:S01]  /*4d40*/  IMAD.MOV R8, RZ, RZ, -R8 ;  /* 0x000000ffff087224 */ /* 0x000fe200078e0a08 */
[----:B------:R-:W-:Y:S01]  /*4d50*/  IADD3 R0, R25, 0x52, RZ ;  /* 0x0000005219007810 */ /* 0x000fe20007ffe0ff */
[----:B------:R-:W-:Y:S01]  /*4d60*/  @!P1 IMAD.IADD R13, R13, 0x1, -R23 ;  /* 0x000000010d0d9824 */ /* 0x000fe200078e0a17 */
[----:B------:R-:W-:Y:S01]  /*4d70*/  IABS R12, R5 ;  /* 0x00000005000c7213 */ /* 0x000fe20000000000 */
[----:B------:R-:W-:Y:S01]  /*4d80*/  IMAD R7, R23, R8, R7 ;  /* 0x0000000817077224 */ /* 0x000fe200078e0207 */
[----:B------:R-:W-:Y:S01]  /*4d90*/  IABS R8, R0 ;  /* 0x0000000000087213 */ /* 0x000fe20000000000 */
[----:B------:R-:W-:Y:S01]  /*4da0*/  @!P0 IMAD.MOV R14, RZ, RZ, -R14 ;  /* 0x000000ffff0e8224 */ /* 0x000fe200078e0a0e */
[----:B------:R-:W-:Y:S01]  /*4db0*/  STL [R1+0x60], R18 ;  /* 0x0000601201007387 */ /* 0x000fe20000100800 */
[----:B0-----:R-:W-:Y:S01]  /*4dc0*/  IMAD.HI.U32 R10, R3, R6, RZ ;  /* 0x00000006030a7227 */ /* 0x001fe200078e00ff */
[----:B------:R-:W-:-:S03]  /*4dd0*/  ISETP.GE.AND P0, PT, R5, RZ, PT ;  /* 0x000000ff0500720c */ /* 0x000fc60003f06270 */
[----:B------:R-:W-:Y:S02]  /*4de0*/  IMAD.MOV R10, RZ, RZ, -R10 ;  /* 0x000000ffff0a7224 */ /* 0x000fe400078e0a0a */
[----:B------:R-:W-:Y:S01]  /*4df0*/  @!P5 IMAD.IADD R15, R15, 0x1, -R23 ;  /* 0x000000010f0fd824 */ /* 0x000fe200078e0a17 */
[C---:B------:R-:W-:Y:S01]  /*4e00*/  ISETP.GT.U32.AND P5, PT, R23.reuse, R7, PT ;  /* 0x000000071700720c */ /* 0x040fe20003fa4070 */
[----:B------:R-:W-:Y:S01]  /*4e10*/  IMAD R2, R23, R10, R6 ;  /* 0x0000000a17027224 */ /* 0x000fe200078e0206 */
[----:B------:R-:W-:Y:S01]  /*4e20*/  IADD3 R6, R25, 0x50, RZ ;  /* 0x0000005019067810 */ /* 0x000fe20007ffe0ff */
[----:B------:R-:W-:Y:S02]  /*4e30*/  IMAD.MOV.U32 R17, RZ, RZ, R15 ;  /* 0x000000ffff117224 */ /* 0x000fe400078e000f */
[----:B------:R-:W-:Y:S01]  /*4e40*/  IMAD.HI.U32 R16, R3, R12, RZ ;  /* 0x0000000c03107227 */ /* 0x000fe200078e00ff */
[----:B------:R-:W-:Y:S02]  /*4e50*/  ISETP.GT.U32.AND P1, PT, R23, R2, PT ;  /* 0x000000021700720c */ /* 0x000fe40003f24070 */
[----:B------:R-:W-:Y:S01]  /*4e60*/  IABS R11, R6 ;  /* 0x00000006000b7213 */ /* 0x000fe20000000000 */
[----:B------:R-:W-:-:S02]  /*4e70*/  @!P2 IMAD.MOV R17, RZ, RZ, -R17 ;  /* 0x000000ffff11a224 */ /* 0x000fc400078e0a11 */
[----:B------:R-:W-:-:S03]  /*4e80*/  IMAD.HI.U32 R10, R3, R8, RZ ;  /* 0x00000008030a7227 */ /* 0x000fc600078e00ff */
[----:B------:R0:W-:Y:S01]  /*4e90*/  STL [R1+0x4c], R17 ;  /* 0x00004c1101007387 */ /* 0x0001e20000100800 */
[--C-:B------:R-:W-:Y:S01]  /*4ea0*/  @!P5 IMAD.IADD R7, R7, 0x1, -R23.reuse ;  /* 0x000000010707d824 */ /* 0x100fe200078e0a17 */
[----:B------:R-:W-:Y:S01]  /*4eb0*/  ISETP.GE.AND P5, PT, R4, RZ, PT ;  /* 0x000000ff0400720c */ /* 0x000fe20003fa6270 */
[----:B------:R-:W-:Y:S01]  /*4ec0*/  IMAD.HI.U32 R9, R3, R11, RZ ;  /* 0x0000000b03097227 */ /* 0x000fe200078e00ff */
[----:B------:R-:W-:Y:S01]  /*4ed0*/  STL [R1+0x48], R14 ;  /* 0x0000480e01007387 */ /* 0x000fe20000100800 */
[----:B------:R-:W-:Y:S02]  /*4ee0*/  IADD3 R4, R25, 0x4e, RZ ;  /* 0x0000004e19047810 */ /* 0x000fe40007ffe0ff */
[----:B------:R-:W-:Y:S01]  /*4ef0*/  @!P1 IMAD.IADD R2, R2, 0x1, -R23 ;  /* 0x0000000102029824 */ /* 0x000fe200078e0a17 */
[----:B------:R-:W-:Y:S01]  /*4f00*/  ISETP.GT.U32.AND P1, PT, R23, R7, PT ;  /* 0x000000071700720c */ /* 0x000fe20003f24070 */
[----:B------:R-:W-:Y:S01]  /*4f10*/  IMAD.MOV R16, RZ, RZ, -R16 ;  /* 0x000000ffff107224 */ /* 0x000fe200078e0a10 */
[----:B0-----:R-:W-:Y:S01]  /*4f20*/  IADD3 R17, R25, 0x18, RZ ;  /* 0x0000001819117810 */ /* 0x001fe20007ffe0ff */
[----:B------:R-:W-:Y:S01]  /*4f30*/  IMAD.MOV R9, RZ, RZ, -R9 ;  /* 0x000000ffff097224 */ /* 0x000fe200078e0a09 */
[----:B------:R-:W-:Y:S01]  /*4f40*/  ISETP.GT.U32.AND P2, PT, R23, R2, PT ;  /* 0x000000021700720c */ /* 0x000fe20003f44070 */
[----:B------:R-:W-:-:S02]  /*4f50*/  IMAD.MOV R10, RZ, RZ, -R10 ;  /* 0x000000ffff0a7224 */ /* 0x000fc400078e0a0a */
[----:B------:R-:W-:Y:S01]  /*4f60*/  IMAD R12, R23, R16, R12 ;  /* 0x00000010170c7224 */ /* 0x000fe200078e020c */
[----:B------:R-:W-:Y:S01]  /*4f70*/  IADD3 R16, R25, 0x16, RZ ;  /* 0x0000001619107810 */ /* 0x000fe20007ffe0ff */
[C---:B------:R-:W-:Y:S02]  /*4f80*/  IMAD R11, R23.reuse, R9, R11 ;  /* 0x00000009170b7224 */ /* 0x040fe400078e020b */
[C---:B------:R-:W-:Y:S01]  /*4f90*/  IMAD R8, R23.reuse, R10, R8 ;  /* 0x0000000a17087224 */ /* 0x040fe200078e0208 */
[----:B------:R-:W-:Y:S01]  /*4fa0*/  ISETP.GT.U32.AND P4, PT, R23, R12, PT ;  /* 0x0000000c1700720c */ /* 0x000fe20003f84070 */
[----:B------:R-:W-:Y:S01]  /*4fb0*/  @!P6 IMAD.MOV R13, RZ, RZ, -R13 ;  /* 0x000000ffff0de224 */ /* 0x000fe200078e0a0d */
[----:B------:R-:W-:Y:S01]  /*4fc0*/  IABS R10, R4 ;  /* 0x00000004000a7213 */ /* 0x000fe20000000000 */
[--C-:B------:R-:W-:Y:S01]  /*4fd0*/  @!P1 IMAD.IADD R7, R7, 0x1, -R23.reuse ;  /* 0x0000000107079824 */ /* 0x100fe200078e0a17 */
[C---:B------:R-:W-:Y:S01]  /*4fe0*/  ISETP.GT.U32.AND P6, PT, R23.reuse, R8, PT ;  /* 0x000000081700720c */ /* 0x040fe20003fc4070 */
[----:B------:R-:W-:Y:S01]  /*4ff0*/  @!P2 IMAD.IADD R2, R2, 0x1, -R23 ;  /* 0x000000010202a824 */ /* 0x000fe200078e0a17 */
[----:B------:R-:W-:Y:S01]  /*5000*/  ISETP.GT.U32.AND P2, PT, R23, R11, PT ;  /* 0x0000000b1700720c */ /* 0x000fe20003f44070 */
[----:B------:R0:W-:Y:S01]  /*5010*/  STL [R1+0x9c], R13 ;  /* 0x00009c0d01007387 */ /* 0x0001e20000100800 */
[----:B------:R-:W-:Y:S01]  /*5020*/  ISETP.GE.AND P1, PT, R0, RZ, PT ;  /* 0x000000ff0000720c */ /* 0x000fe20003f26270 */
[----:B------:R-:W-:Y:S01]  /*5030*/  IMAD.HI.U32 R5, R3, R10, RZ ;  /* 0x0000000a03057227 */ /* 0x000fe200078e00ff */
[----:B------:R-:W-:-:S02]  /*5040*/  IADD3 R0, R25, 0x4c, RZ ;  /* 0x0000004c19007810 */ /* 0x000fc40007ffe0ff */
[----:B------:R-:W-:Y:S01]  /*5050*/  IABS R19, R16 ;  /* 0x0000001000137213 */ /* 0x000fe20000000000 */
[----:B------:R-:W-:Y:S01]  /*5060*/  @!P4 IMAD.IADD R12, R12, 0x1, -R23 ;  /* 0x000000010c0cc824 */ /* 0x000fe200078e0a17 */
[----:B------:R-:W-:Y:S01]  /*5070*/  IABS R9, R0 ;  /* 0x0000000000097213 */ /* 0x000fe20000000000 */
[----:B------:R-:W-:Y:S01]  /*5080*/  IMAD.MOV R5, RZ, RZ, -R5 ;  /* 0x000000ffff057224 */ /* 0x000fe200078e0a05 */
[----:B------:R-:W-:Y:S01]  /*5090*/  ISETP.GE.AND P4, PT, R6, RZ, PT ;  /* 0x000000ff0600720c */ /* 0x000fe20003f86270 */
[----:B0-----:R-:W-:Y:S01]  /*50a0*/  IMAD.MOV.U32 R13, RZ, RZ, R7 ;  /* 0x000000ffff0d7224 */ /* 0x001fe200078e0007 */
[----:B------:R-:W-:Y:S01]  /*50b0*/  IADD3 R6, R25, 0x4a, RZ ;  /* 0x0000004a19067810 */ /* 0x000fe20007ffe0ff */
[----:B------:R-:W-:Y:S02]  /*50c0*/  @!P2 IMAD.IADD R11, R11, 0x1, -R23 ;  /* 0x000000010b0ba824 */ /* 0x000fe400078e0a17 */
[----:B------:R-:W-:Y:S01]  /*50d0*/  @!P3 IMAD.MOV R13, RZ, RZ, -R13 ;  /* 0x000000ffff0db224 */ /* 0x000fe200078e0a0d */
[----:B------:R-:W-:Y:S01]  /*50e0*/  IABS R7, R6 ;  /* 0x0000000600077213 */ /* 0x000fe20000000000 */
[----:B------:R-:W-:Y:S01]  /*50f0*/  @!P6 IMAD.IADD R8, R8, 0x1, -R23 ;  /* 0x000000010808e824 */ /* 0x000fe200078e0a17 */
[C---:B------:R-:W-:Y:S01]  /*5100*/  ISETP.GT.U32.AND P6, PT, R23.reuse, R12, PT ;  /* 0x0000000c1700720c */ /* 0x040fe20003fc4070 */
[C---:B------:R-:W-:Y:S01]  /*5110*/  IMAD R10, R23.reuse, R5, R10 ;  /* 0x00000005170a7224 */ /* 0x040fe200078e020a */
[----:B------:R0:W-:Y:S01]  /*5120*/  STL [R1+0xa0], R13 ;  /* 0x0000a00d01007387 */ /* 0x0001e20000100800 */
[----:B------:R-:W-:-:S02]  /*5130*/  ISETP.GT.U32.AND P2, PT, R23, R11, PT ;  /* 0x0000000b1700720c */ /* 0x000fc40003f44070 */
[----:B------:R-:W-:Y:S02]  /*5140*/  ISETP.GT.U32.AND P3, PT, R23, R8, PT ;  /* 0x000000081700720c */ /* 0x000fe40003f64070 */
[----:B------:R-:W-:Y:S01]  /*5150*/  IADD3 R5, R25, 0x46, RZ ;  /* 0x0000004619057810 */ /* 0x000fe20007ffe0ff */
[----:B0-----:R-:W-:Y:S02]  /*5160*/  IMAD.MOV.U32 R13, RZ, RZ, R2 ;  /* 0x000000ffff0d7224 */ /* 0x001fe400078e0002 */
[----:B------:R-:W-:-:S04]  /*5170*/  IMAD.HI.U32 R2, R3, R9, RZ ;  /* 0x0000000903027227 */ /* 0x000fc800078e00ff */
[----:B------:R-:W-:Y:S02]  /*5180*/  IMAD.MOV R2, RZ, RZ, -R2 ;  /* 0x000000ffff027224 */ /* 0x000fe400078e0a02 */
[----:B------:R-:W-:Y:S01]  /*5190*/  @!P6 IMAD.IADD R12, R12, 0x1, -R23 ;  /* 0x000000010c0ce824 */ /* 0x000fe200078e0a17 */
[C---:B------:R-:W-:Y:S01]  /*51a0*/  ISETP.GT.U32.AND P6, PT, R23.reuse, R10, PT ;  /* 0x0000000a1700720c */ /* 0x040fe20003fc4070 */
[----:B------:R-:W-:Y:S02]  /*51b0*/  IMAD R9, R23, R2, R9 ;  /* 0x0000000217097224 */ /* 0x000fe400078e0209 */
[----:B------:R-:W-:Y:S02]  /*51c0*/  @!P2 IMAD.IADD R11, R11, 0x1, -R23 ;  /* 0x000000010b0ba824 */ /* 0x000fe400078e0a17 */
[----:B------:R-:W-:Y:S01]  /*51d0*/  @!P5 IMAD.MOV R13, RZ, RZ, -R13 ;  /* 0x000000ffff0dd224 */ /* 0x000fe200078e0a0d */
[----:B------:R-:W-:Y:S01]  /*51e0*/  ISETP.GT.U32.AND P2, PT, R23, R9, PT ;  /* 0x000000091700720c */ /* 0x000fe20003f44070 */
[----:B------:R-:W-:Y:S01]  /*51f0*/  IMAD.MOV.U32 R14, RZ, RZ, R12 ;  /* 0x000000ffff0e7224 */ /* 0x000fe200078e000c */
[----:B------:R-:W-:Y:S01]  /*5200*/  ISETP.GE.AND P5, PT, R4, RZ, PT ;  /* 0x000000ff0400720c */ /* 0x000fe20003fa6270 */
[--C-:B------:R-:W-:Y:S01]  /*5210*/  @!P3 IMAD.IADD R8, R8, 0x1, -R23.reuse ;  /* 0x000000010808b824 */ /* 0x100fe200078e0a17 */
[----:B------:R-:W-:Y:S01]  /*5220*/  IADD3 R4, R25, 0x48, RZ ;  /* 0x0000004819047810 */ /* 0x000fe20007ffe0ff */
[----:B------:R0:W-:Y:S01]  /*5230*/  STL [R1+0xa8], R13 ;  /* 0x0000a80d01007387 */ /* 0x0001e20000100800 */
[----:B------:R-:W-:Y:S01]  /*5240*/  @!P0 IMAD.MOV R14, RZ, RZ, -R14 ;  /* 0x000000ffff0e8224 */ /* 0x000fe200078e0a0e */
[----:B------:R-:W-:Y:S01]  /*5250*/  ISETP.GE.AND P0, PT, R6, RZ, PT ;  /* 0x000000ff0600720c */ /* 0x000fe20003f06270 */
[----:B------:R-:W-:Y:S01]  /*5260*/  @!P6 IMAD.IADD R10, R10, 0x1, -R23 ;  /* 0x000000010a0ae824 */ /* 0x000fe200078e0a17 */
[----:B------:R-:W-:Y:S01]  /*5270*/  IABS R2, R4 ;  /* 0x0000000400027213 */ /* 0x000fe20000000000 */
[----:B------:R-:W-:Y:S01]  /*5280*/  IMAD.MOV.U32 R12, RZ, RZ, R8 ;  /* 0x000000ffff0c7224 */ /* 0x000fe200078e0008 */
[----:B------:R-:W-:Y:S01]  /*5290*/  ISETP.GE.AND P3, PT, R0, RZ, PT ;  /* 0x000000ff0000720c */ /* 0x000fe20003f66270 */
[----:B------:R-:W-:Y:S01]  /*52a0*/  @!P4 IMAD.MOV R11, RZ, RZ, -R11 ;  /* 0x000000ffff0bc224 */ /* 0x000fe200078e0a0b */
[----:B------:R-:W-:Y:S01]  /*52b0*/  ISETP.GT.U32.AND P6, PT, R23, R10, PT ;  /* 0x0000000a1700720c */ /* 0x000fe20003fc4070 */
[----:B------:R-:W-:Y:S01]  /*52c0*/  @!P2 IMAD.IADD R9, R9, 0x1, -R23 ;  /* 0x000000010909a824 */ /* 0x000fe200078e0a17 */
[----:B------:R-:W-:Y:S01]  /*52d0*/  IABS R0, R5 ;  /* 0x0000000500007213 */ /* 0x000fe20000000000 */
[----:B0-----:R-:W-:Y:S01]  /*52e0*/  IMAD.HI.U32 R13, R3, R7, RZ ;  /* 0x00000007030d7227 */ /* 0x001fe200078e00ff */
[----:B------:R-:W-:Y:S01]  /*52f0*/  ISETP.GE.AND P4, PT, R4, RZ, PT ;  /* 0x000000ff0400720c */ /* 0x000fe20003f86270 */
[----:B------:R0:W-:Y:S01]  /*5300*/  STL [R1+0xa4], R14 ;  /* 0x0000a40e01007387 */ /* 0x0001e20000100800 */
[----:B------:R-:W-:Y:S01]  /*5310*/  ISETP.GT.U32.AND P2, PT, R23, R9, PT ;  /* 0x000000091700720c */ /* 0x000fe20003f44070 */
[----:B------:R-:W-:-:S02]  /*5320*/  IMAD.MOV R13, RZ, RZ, -R13 ;  /* 0x000000ffff0d7224 */ /* 0x000fc400078e0a0d */
[----:B------:R-:W-:-:S04]  /*5330*/  IMAD.HI.U32 R6, R3, R2, RZ ;  /* 0x0000000203067227 */ /* 0x000fc800078e00ff */
[----:B------:R-:W-:Y:S02]  /*5340*/  IMAD R7, R23, R13, R7 ;  /* 0x0000000d17077224 */ /* 0x000fe400078e0207 */
[----:B------:R-:W-:Y:S01]  /*5350*/  IMAD.MOV R4, RZ, RZ, -R6 ;  /* 0x000000ffff047224 */ /* 0x000fe200078e0a06 */
[----:B------:R-:W-:Y:S01]  /*5360*/  IADD3 R6, R25, 0x44, RZ ;  /* 0x0000004419067810 */ /* 0x000fe20007ffe0ff */
[----:B------:R-:W-:Y:S01]  /*5370*/  @!P1 IMAD.MOV R12, RZ, RZ, -R12 ;  /* 0x000000ffff0c9224 */ /* 0x000fe200078e0a0c */
[----:B------:R-:W-:Y:S01]  /*5380*/  ISETP.GT.U32.AND P1, PT, R23, R7, PT ;  /* 0x000000071700720c */ /* 0x000fe20003f24070 */
[----:B------:R-:W-:Y:S01]  /*5390*/  IMAD.HI.U32 R8, R3, R0, RZ ;  /* 0x0000000003087227 */ /* 0x000fe200078e00ff */
[----:B------:R-:W-:Y:S02]  /*53a0*/  IABS R13, R6 ;  /* 0x00000006000d7213 */ /* 0x000fe40000000000 */
[----:B------:R1:W-:Y:S01]  /*53b0*/  STL [R1+0x44], R12 ;  /* 0x0000440c01007387 */ /* 0x0003e20000100800 */
[----:B------:R-:W-:Y:S01]  /*53c0*/  IMAD R2, R23, R4, R2 ;  /* 0x0000000417027224 */ /* 0x000fe200078e0202 */
[----:B------:R-:W-:Y:S01]  /*53d0*/  IADD3 R4, R25, 0x40, RZ ;  /* 0x0000004019047810 */ /* 0x000fe20007ffe0ff */
[----:B------:R-:W-:Y:S01]  /*53e0*/  IMAD.MOV R8, RZ, RZ, -R8 ;  /* 0x000000ffff087224 */ /* 0x000fe200078e0a08 */
[----:B------:R2:W-:Y:S01]  /*53f0*/  STL [R1+0x40], R11 ;  /* 0x0000400b01007387 */ /* 0x0005e20000100800 */
[--C-:B------:R-:W-:Y:S01]  /*5400*/  @!P6 IMAD.IADD R10, R10, 0x1, -R23.reuse ;  /* 0x000000010a0ae824 */ /* 0x100fe200078e0a17 */
[----:B------:R-:W-:Y:S01]  /*5410*/  ISETP.GE.AND P6, PT, R5, RZ, PT ;  /* 0x000000ff0500720c */ /* 0x000fe20003fc6270 */
[--C-:B------:R-:W-:Y:S01]  /*5420*/  @!P2 IMAD.IADD R9, R9, 0x1, -R23.reuse ;  /* 0x000000010909a824 */ /* 0x100fe200078e0a17 */
[C---:B------:R-:W-:Y:S01]  /*5430*/  ISETP.GT.U32.AND P2, PT, R23.reuse, R2, PT ;  /* 0x000000021700720c */ /* 0x040fe20003f44070 */
[----:B------:R-:W-:Y:S01]  /*5440*/  IMAD R0, R23, R8, R0 ;  /* 0x0000000817007224 */ /* 0x000fe200078e0200 */
[----:B------:R-:W-:Y:S01]  /*5450*/  IADD3 R5, R25, 0x42, RZ ;  /* 0x0000004219057810 */ /* 0x000fe20007ffe0ff */
[----:B0-----:R-:W-:Y:S01]  /*5460*/  IMAD.MOV.U32 R14, RZ, RZ, R10 ;  /* 0x000000ffff0e7224 */ /* 0x001fe200078e000a */
[----:B-1----:R-:W-:Y:S01]  /*5470*/  IABS R12, R4 ;  /* 0x00000004000c7213 */ /* 0x002fe20000000000 */
[----:B------:R-:W-:Y:S01]  /*5480*/  @!P1 IMAD.IADD R7, R7, 0x1, -R23 ;  /* 0x0000000107079824 */ /* 0x000fe200078e0a17 */
[----:B------:R-:W-:Y:S01]  /*5490*/  IABS R8, R5 ;  /* 0x0000000500087213 */ /* 0x000fe20000000000 */
[----:B------:R-:W-:Y:S01]  /*54a0*/  @!P5 IMAD.MOV R14, RZ, RZ, -R14 ;  /* 0x000000ffff0ed224 */ /* 0x000fe200078e0a0e */
[C---:B------:R-:W-:Y:S01]  /*54b0*/  ISETP.GT.U32.AND P5, PT, R23.reuse, R0, PT ;  /* 0x000000001700720c */ /* 0x040fe20003fa4070 */
[----:B--2---:R-:W-:Y:S01]  /*54c0*/  IMAD.MOV.U32 R11, RZ, RZ, R9 ;  /* 0x000000ffff0b7224 */ /* 0x004fe200078e0009 */
[----:B------:R-:W-:Y:S01]  /*54d0*/  ISETP.GT.U32.AND P1, PT, R23, R7, PT ;  /* 0x000000071700720c */ /* 0x000fe20003f24070 */
[----:B------:R-:W-:Y:S01]  /*54e0*/  IMAD.HI.U32 R9, R3, R13, RZ ;  /* 0x0000000d03097227 */ /* 0x000fe200078e00ff */
[----:B------:R-:W-:Y:S03]  /*54f0*/  STL [R1+0x94], R14 ;  /* 0x0000940e01007387 */ /* 0x000fe60000100800 */
[----:B------:R-:W-:-:S02]  /*5500*/  @!P2 IMAD.IADD R2, R2, 0x1, -R23 ;  /* 0x000000010202a824 */ /* 0x000fc400078e0a17 */
[----:B------:R-:W-:Y:S02]  /*5510*/  IMAD.MOV R9, RZ, RZ, -R9 ;  /* 0x000000ffff097224 */ /* 0x000fe400078e0a09 */
[----:B------:R-:W-:Y:S01]  /*5520*/  @!P3 IMAD.MOV R11, RZ, RZ, -R11 ;  /* 0x000000ffff0bb224 */ /* 0x000fe200078e0a0b */
[----:B------:R-:W-:Y:S01]  /*5530*/  ISETP.GT.U32.AND P2, PT, R23, R2, PT ;  /* 0x000000021700720c */ /* 0x000fe20003f44070 */
[--C-:B------:R-:W-:Y:S01]  /*5540*/  @!P5 IMAD.IADD R0, R0, 0x1, -R23.reuse ;  /* 0x000000010000d824 */ /* 0x100fe200078e0a17 */
[----:B------:R-:W-:Y:S01]  /*5550*/  ISETP.GE.AND P3, PT, R6, RZ, PT ;  /* 0x000000ff0600720c */ /* 0x000fe20003f66270 */
[----:B------:R-:W-:Y:S01]  /*5560*/  @!P1 IMAD.IADD R7, R7, 0x1, -R23 ;  /* 0x0000000107079824 */ /* 0x000fe200078e0a17 */
[----:B------:R-:W-:Y:S01]  /*5570*/  ISETP.GE.AND P1, PT, R5, RZ, PT ;  /* 0x000000ff0500720c */ /* 0x000fe20003f26270 */
[----:B------:R-:W-:Y:S01]  /*5580*/  IMAD.HI.U32 R5, R3, R8, RZ ;  /* 0x0000000803057227 */ /* 0x000fe200078e00ff */
[C---:B------:R-:W-:Y:S01]  /*5590*/  ISETP.GT.U32.AND P5, PT, R23.reuse, R0, PT ;  /* 0x000000001700720c */ /* 0x040fe20003fa4070 */
[----:B------:R0:W-:Y:S02]  /*55a0*/  STL [R1+0x90], R11 ;  /* 0x0000900b01007387 */ /* 0x0001e40000100800 */
[----:B------:R-:W-:-:S02]  /*55b0*/  IMAD R13, R23, R9, R13 ;  /* 0x00000009170d7224 */ /* 0x000fc400078e020d */
[----:B------:R-:W-:Y:S02]  /*55c0*/  IMAD.MOV R5, RZ, RZ, -R5 ;  /* 0x000000ffff057224 */ /* 0x000fe400078e0a05 */
[----:B------:R-:W-:Y:S01]  /*55d0*/  @!P2 IMAD.IADD R2, R2, 0x1, -R23 ;  /* 0x000000010202a824 */ /* 0x000fe200078e0a17 */
[----:B------:R-:W-:Y:S01]  /*55e0*/  ISETP.GT.U32.AND P2, PT, R23, R13, PT ;  /* 0x0000000d1700720c */ /* 0x000fe20003f44070 */
[----:B------:R-:W-:Y:S01]  /*55f0*/  IMAD.HI.U32 R6, R3, R12, RZ ;  /* 0x0000000c03067227 */ /* 0x000fe200078e00ff */
[----:B0-----:R-:W-:-:S03]  /*5600*/  IADD3 R11, R25, 0x3e, RZ ;  /* 0x0000003e190b7810 */ /* 0x001fc60007ffe0ff */
[----:B------:R-:W-:Y:S02]  /*5610*/  IMAD.MOV.U32 R10, RZ, RZ, R7 ;  /* 0x000000ffff0a7224 */ /* 0x000fe400078e0007 */
[----:B------:R-:W-:Y:S02]  /*5620*/  IMAD R8, R23, R5, R8 ;  /* 0x0000000517087224 */ /* 0x000fe400078e0208 */
[----:B------:R-:W-:Y:S01]  /*5630*/  IMAD.MOV.U32 R7, RZ, RZ, R2 ;  /* 0x000000ffff077224 */ /* 0x000fe200078e0002 */
[----:B------:R-:W-:Y:S01]  /*5640*/  IADD3 R2, R25, 0x3a, RZ ;  /* 0x0000003a19027810 */ /* 0x000fe20007ffe0ff */
[----:B------:R-:W-:Y:S02]  /*5650*/  IMAD.MOV R6, RZ, RZ, -R6 ;  /* 0x000000ffff067224 */ /* 0x000fe400078e0a06 */
[----:B------:R-:W-:Y:S01]  /*5660*/  @!P5 IMAD.IADD R0, R0, 0x1, -R23 ;  /* 0x000000010000d824 */ /* 0x000fe200078e0a17 */
[----:B------:R-:W-:Y:S01]  /*5670*/  ISETP.GE.AND P5, PT, R11, RZ, PT ;  /* 0x000000ff0b00720c */ /* 0x000fe20003fa6270 */
[----:B------:R-:W-:Y:S01]  /*5680*/  @!P4 IMAD.MOV R7, RZ, RZ, -R7 ;  /* 0x000000ffff07c224 */ /* 0x000fe200078e0a07 */
[C---:B------:R-:W-:Y:S01]  /*5690*/  ISETP.GT.U32.AND P4, PT, R23.reuse, R8, PT ;  /* 0x000000081700720c */ /* 0x040fe20003f84070 */
[----:B------:R-:W-:Y:S01]  /*56a0*/  IMAD R12, R23, R6, R12 ;  /* 0x00000006170c7224 */ /* 0x000fe200078e020c */
[----:B------:R-:W-:Y:S01]  /*56b0*/  IABS R11, R11 ;  /* 0x0000000b000b7213 */ /* 0x000fe20000000000 */
[----:B------:R-:W-:Y:S01]  /*56c0*/  IMAD.MOV.U32 R14, RZ, RZ, R0 ;  /* 0x000000ffff0e7224 */ /* 0x000fe200078e0000 */
[----:B------:R-:W-:Y:S01]  /*56d0*/  IABS R6, R2 ;  /* 0x0000000200067213 */ /* 0x000fe20000000000 */
[----:B------:R-:W-:-:S02]  /*56e0*/  @!P2 IMAD.IADD R13, R13, 0x1, -R23 ;  /* 0x000000010d0da824 */ /* 0x000fc400078e0a17 */
[----:B------:R-:W-:Y:S01]  /*56f0*/  @!P6 IMAD.MOV R14, RZ, RZ, -R14 ;  /* 0x000000ffff0ee224 */ /* 0x000fe200078e0a0e */
[----:B------:R-:W-:Y:S01]  /*5700*/  ISETP.GT.U32.AND P6, PT, R23, R12, PT ;  /* 0x0000000c1700720c */ /* 0x000fe20003fc4070 */
[----:B------:R-:W-:Y:S01]  /*5710*/  @!P0 IMAD.MOV R10, RZ, RZ, -R10 ;  /* 0x000000ffff0a8224 */ /* 0x000fe200078e0a0a */
[----:B------:R-:W-:Y:S02]  /*5720*/  ISETP.GE.AND P0, PT, R4, RZ, PT ;  /* 0x000000ff0400720c */ /* 0x000fe40003f06270 */
[----:B------:R-:W-:Y:S01]  /*5730*/  IADD3 R4, R25, 0x3c, RZ ;  /* 0x0000003c19047810 */ /* 0x000fe20007ffe0ff */
[----:B------:R-:W-:Y:S01]  /*5740*/  @!P4 IMAD.IADD R8, R8, 0x1, -R23 ;  /* 0x000000010808c824 */ /* 0x000fe200078e0a17 */
[C---:B------:R-:W-:Y:S01]  /*5750*/  ISETP.GT.U32.AND P2, PT, R23.reuse, R13, PT ;  /* 0x0000000d1700720c */ /* 0x040fe20003f44070 */
[----:B------:R0:W-:Y:S01]  /*5760*/  STL [R1+0x3c], R10 ;  /* 0x00003c0a01007387 */ /* 0x0001e20000100800 */
[----:B------:R-:W-:Y:S02]  /*5770*/  IABS R9, R4 ;  /* 0x0000000400097213 */ /* 0x000fe40000000000 */
[----:B------:R-:W-:Y:S01]  /*5780*/  ISETP.GT.U32.AND P4, PT, R23, R8, PT ;  /* 0x000000081700720c */ /* 0x000fe20003f84070 */
[----:B------:R1:W-:Y:S02]  /*5790*/  STL [R1+0x38], R7 ;  /* 0x0000380701007387 */ /* 0x0003e40000100800 */
[----:B------:R-:W-:-:S02]  /*57a0*/  IMAD.HI.U32 R0, R3, R9, RZ ;  /* 0x0000000903007227 */ /* 0x000fc400078e00ff */
[----:B------:R-:W-:Y:S02]  /*57b0*/  STL [R1+0x34], R14 ;  /* 0x0000340e01007387 */ /* 0x000fe40000100800 */
[----:B0-----:R-:W-:Y:S01]  /*57c0*/  IMAD.HI.U32 R10, R3, R11, RZ ;  /* 0x0000000b030a7227 */ /* 0x001fe200078e00ff */
[----:B-1----:R-:W-:-:S03]  /*57d0*/  IADD3 R7, R25, 0x38, RZ ;  /* 0x0000003819077810 */ /* 0x002fc60007ffe0ff */
[--C-:B------:R-:W-:Y:S02]  /*57e0*/  @!P6 IMAD.IADD R12, R12, 0x1, -R23.reuse ;  /* 0x000000010c0ce824 */ /* 0x100fe400078e0a17 */
[----:B------:R-:W-:Y:S01]  /*57f0*/  IMAD.MOV R10, RZ, RZ, -R10 ;  /* 0x000000ffff0a7224 */ /* 0x000fe200078e0a0a */
[----:B------:R-:W-:Y:S01]  /*5800*/  IABS R5, R7 ;  /* 0x0000000700057213 */ /* 0x000fe20000000000 */
[----:B------:R-:W-:Y:S01]  /*5810*/  IMAD.MOV R0, RZ, RZ, -R0 ;  /* 0x000000ffff007224 */ /* 0x000fe200078e0a00 */
[----:B------:R-:W-:Y:S01]  /*5820*/  ISETP.GT.U32.AND P6, PT, R23, R12, PT ;  /* 0x0000000c1700720c */ /* 0x000fe20003fc4070 */
[----:B------:R-:W-:Y:S01]  /*5830*/  @!P2 IMAD.IADD R13, R13, 0x1, -R23 ;  /* 0x000000010d0da824 */ /* 0x000fe200078e0a17 */
[----:B------:R-:W-:Y:S01]  /*5840*/  ISETP.GE.AND P2, PT, R4, RZ, PT ;  /* 0x000000ff0400720c */ /* 0x000fe20003f46270 */
[----:B------:R-:W-:Y:S01]  /*5850*/  IMAD R11, R23, R10, R11 ;  /* 0x0000000a170b7224 */ /* 0x000fe200078e020b */
[----:B------:R-:W-:Y:S01]  /*5860*/  IADD3 R10, R25, 0x36, RZ ;  /* 0x00000036190a7810 */ /* 0x000fe20007ffe0ff */
[----:B------:R-:W-:-:S02]  /*5870*/  IMAD R9, R23, R0, R9 ;  /* 0x0000000017097224 */ /* 0x000fc400078e0209 */
[----:B------:R-:W-:Y:S02]  /*5880*/  IMAD.MOV.U32 R15, RZ, RZ, R13 ;  /* 0x000000ffff0f7224 */ /* 0x000fe400078e000d */
[----:B------:R-:W-:Y:S02]  /*5890*/  IMAD.MOV.U32 R4, RZ, RZ, R5 ;  /* 0x000000ffff047224 */ /* 0x000fe400078e0005 */
[----:B------:R-:W-:-:S04]  /*58a0*/  IMAD.HI.U32 R5, R3, R6, RZ ;  /* 0x0000000603057227 */ /* 0x000fc800078e00ff */
[----:B------:R-:W-:Y:S01]  /*58b0*/  @!P4 IMAD.IADD R8, R8, 0x1, -R23 ;  /* 0x000000010808c824 */ /* 0x000fe200078e0a17 */
[C---:B------:R-:W-:Y:S01]  /*58c0*/  ISETP.GT.U32.AND P4, PT, R23.reuse, R11, PT ;  /* 0x0000000b1700720c */ /* 0x040fe20003f84070 */
[----:B------:R-:W-:Y:S01]  /*58d0*/  @!P3 IMAD.MOV R15, RZ, RZ, -R15 ;  /* 0x000000ffff0fb224 */ /* 0x000fe200078e0a0f */
[----:B------:R-:W-:Y:S01]  /*58e0*/  ISETP.GT.U32.AND P3, PT, R23, R9, PT ;  /* 0x000000091700720c */ /* 0x000fe20003f64070 */
[----:B------:R-:W-:-:S03]  /*58f0*/  IMAD.HI.U32 R0, R3, R4, RZ ;  /* 0x0000000403007227 */ /* 0x000fc600078e00ff */
[----:B------:R0:W-:Y:S01]  /*5900*/  STL [R1+0x30], R15 ;  /* 0x0000300f01007387 */ /* 0x0001e20000100800 */
[----:B------:R-:W-:Y:S02]  /*5910*/  IMAD.MOV R5, RZ, RZ, -R5 ;  /* 0x000000ffff057224 */ /* 0x000fe400078e0a05 */
[----:B------:R-:W-:Y:S02]  /*5920*/  IMAD.MOV R0, RZ, RZ, -R0 ;  /* 0x000000ffff007224 */ /* 0x000fe400078e0a00 */
[C---:B------:R-:W-:Y:S01]  /*5930*/  IMAD R6, R23.reuse, R5, R6 ;  /* 0x0000000517067224 */ /* 0x040fe200078e0206 */
[----:B------:R-:W-:Y:S01]  /*5940*/  IABS R5, R10 ;  /* 0x0000000a00057213 */ /* 0x000fe20000000000 */
[--C-:B------:R-:W-:Y:S02]  /*5950*/  @!P6 IMAD.IADD R12, R12, 0x1, -R23.reuse ;  /* 0x000000010c0ce824 */ /* 0x100fe400078e0a17 */
[C---:B------:R-:W-:Y:S01]  /*5960*/  IMAD R4, R23.reuse, R0, R4 ;  /* 0x0000000017047224 */ /* 0x040fe200078e0204 */
[----:B------:R-:W-:Y:S01]  /*5970*/  ISETP.GT.U32.AND P6, PT, R23, R6, PT ;  /* 0x000000061700720c */ /* 0x000fe20003fc4070 */
[----:B------:R-:W-:Y:S01]  /*5980*/  IMAD.MOV.U32 R13, RZ, RZ, R12 ;  /* 0x000000ffff0d7224 */ /* 0x000fe200078e000c */
[----:B------:R-:W-:Y:S01]  /*5990*/  IADD3 R0, R25, 0x34, RZ ;  /* 0x0000003419007810 */ /* 0x000fe20007ffe0ff */
[--C-:B------:R-:W-:Y:S01]  /*59a0*/  @!P4 IMAD.IADD R11, R11, 0x1, -R23.reuse ;  /* 0x000000010b0bc824 */ /* 0x100fe200078e0a17 */
[----:B0-----:R-:W-:Y:S01]  /*59b0*/  IADD3 R15, R25, 0x1a, RZ ;  /* 0x0000001a190f7810 */ /* 0x001fe20007ffe0ff */
[----:B------:R-:W-:-:S02]  /*59c0*/  @!P3 IMAD.IADD R9, R9, 0x1, -R23 ;  /* 0x000000010909b824 */ /* 0x000fc400078e0a17 */
[----:B------:R-:W-:Y:S01]  /*59d0*/  @!P0 IMAD.MOV R13, RZ, RZ, -R13 ;  /* 0x000000ffff0d8224 */ /* 0x000fe200078e0a0d */
[C---:B------:R-:W-:Y:S01]  /*59e0*/  ISETP.GT.U32.AND P0, PT, R23.reuse, R4, PT ;  /* 0x000000041700720c */ /* 0x040fe20003f04070 */
[----:B------:R-:W-:Y:S01]  /*59f0*/  IMAD.MOV.U32 R14, RZ, RZ, R8 ;  /* 0x000000ffff0e7224 */ /* 0x000fe200078e0008 */
[----:B------:R-:W-:Y:S01]  /*5a00*/  ISETP.GT.U32.AND P4, PT, R23, R11, PT ;  /* 0x0000000b1700720c */ /* 0x000fe20003f84070 */
[----:B------:R-:W-:Y:S01]  /*5a10*/  IMAD.HI.U32 R12, R3, R5, RZ ;  /* 0x00000005030c7227 */ /* 0x000fe200078e00ff */
[----:B------:R-:W-:Y:S02]  /*5a20*/  ISETP.GT.U32.AND P3, PT, R23, R9, PT ;  /* 0x000000091700720c */ /* 0x000fe40003f64070 */
[----:B------:R-:W-:Y:S01]  /*5a30*/  IABS R8, R0 ;  /* 0x0000000000087213 */ /* 0x000fe20000000000 */
[--C-:B------:R-:W-:Y:S02]  /*5a40*/  @!P6 IMAD.IADD R6, R6, 0x1, -R23.reuse ;  /* 0x000000010606e824 */ /* 0x100fe400078e0a17 */
[----:B------:R-:W-:Y:S01]  /*5a50*/  @!P1 IMAD.MOV R14, RZ, RZ, -R14 ;  /* 0x000000ffff0e9224 */ /* 0x000fe200078e0a0e */
[----:B------:R-:W-:Y:S01]  /*5a60*/  ISETP.GE.AND P1, PT, R2, RZ, PT ;  /* 0x000000ff0200720c */ /* 0x000fe20003f26270 */
[----:B------:R-:W-:Y:S01]  /*5a70*/  IMAD.MOV R12, RZ, RZ, -R12 ;  /* 0x000000ffff0c7224 */ /* 0x000fe200078e0a0c */
[----:B------:R-:W-:Y:S01]  /*5a80*/  IADD3 R2, R25, 0x32, RZ ;  /* 0x0000003219027810 */ /* 0x000fe20007ffe0ff */
[--C-:B------:R-:W-:Y:S01]  /*5a90*/  @!P0 IMAD.IADD R4, R4, 0x1, -R23.reuse ;  /* 0x0000000104048824 */ /* 0x100fe200078e0a17 */
[----:B------:R-:W-:Y:S01]  /*5aa0*/  ISETP.GT.U32.AND P6, PT, R23, R6, PT ;  /* 0x000000061700720c */ /* 0x000fe20003fc4070 */
[----:B------:R-:W-:Y:S01]  /*5ab0*/  @!P4 IMAD.IADD R11, R11, 0x1, -R23 ;  /* 0x000000010b0bc824 */ /* 0x000fe200078e0a17 */
[----:B------:R0:W-:Y:S01]  /*5ac0*/  STL [R1+0x2c], R14 ;  /* 0x00002c0e01007387 */ /* 0x0001e20000100800 */
[----:B------:R-:W-:Y:S01]  /*5ad0*/  IMAD R5, R23, R12, R5 ;  /* 0x0000000c17057224 */ /* 0x000fe200078e0205 */
[----:B------:R-:W-:Y:S01]  /*5ae0*/  IABS R18, R2 ;  /* 0x0000000200127213 */ /* 0x000fe20000000000 */
[----:B------:R-:W-:Y:S01]  /*5af0*/  @!P3 IMAD.IADD R9, R9, 0x1, -R23 ;  /* 0x000000010909b824 */ /* 0x000fe200078e0a17 */
[----:B------:R-:W-:Y:S01]  /*5b00*/  ISETP.GE.AND P4, PT, R7, RZ, PT ;  /* 0x000000ff0700720c */ /* 0x000fe20003f86270 */
[----:B------:R1:W-:Y:S01]  /*5b10*/  STL [R1+0x28], R13 ;  /* 0x0000280d01007387 */ /* 0x0003e20000100800 */
[----:B------:R-:W-:Y:S01]  /*5b20*/  ISETP.GT.U32.AND P0, PT, R23, R4, PT ;  /* 0x000000041700720c */ /* 0x000fe20003f04070 */
[----:B------:R-:W-:Y:S01]  /*5b30*/  IMAD.HI.U32 R7, R3, R8, RZ ;  /* 0x0000000803077227 */ /* 0x000fe200078e00ff */
[----:B------:R-:W-:-:S02]  /*5b40*/  ISETP.GT.U32.AND P3, PT, R23, R5, PT ;  /* 0x000000051700720c */ /* 0x000fc40003f64070 */
[C---:B0-----:R-:W-:Y:S01]  /*5b50*/  IADD3 R14, R25.reuse, 0x1c, RZ ;  /* 0x0000001c190e7810 */ /* 0x041fe20007ffe0ff */
[----:B------:R-:W-:Y:S02]  /*5b60*/  IMAD.MOV R7, RZ, RZ, -R7 ;  /* 0x000000ffff077224 */ /* 0x000fe400078e0a07 */
[----:B------:R-:W-:Y:S01]  /*5b70*/  @!P6 IMAD.IADD R6, R6, 0x1, -R23 ;  /* 0x000000010606e824 */ /* 0x000fe200078e0a17 */
[----:B------:R-:W-:Y:S01]  /*5b80*/  ISETP.GE.AND P6, PT, R2, RZ, PT ;  /* 0x000000ff0200720c */ /* 0x000fe20003fc6270 */
[----:B-1----:R-:W-:Y:S01]  /*5b90*/  IMAD.MOV.U32 R13, RZ, RZ, R11 ;  /* 0x000000ffff0d7224 */ /* 0x002fe200078e000b */
[----:B------:R-:W-:Y:S01]  /*5ba0*/  IADD3 R2, R25, 0x30, RZ ;  /* 0x0000003019027810 */ /* 0x000fe20007ffe0ff */
[----:B------:R-:W-:Y:S02]  /*5bb0*/  IMAD.MOV.U32 R11, RZ, RZ, R9 ;  /* 0x000000ffff0b7224 */ /* 0x000fe400078e0009 */
[----:B------:R-:W-:Y:S01]  /*5bc0*/  IMAD.HI.U32 R9, R3, R18, RZ ;  /* 0x0000001203097227 */ /* 0x000fe200078e00ff */
[----:B------:R-:W-:-:S03]  /*5bd0*/  IABS R20, R2 ;  /* 0x0000000200147213 */ /* 0x000fc60000000000 */
[----:B------:R-:W-:Y:S01]  /*5be0*/  @!P5 IMAD.MOV R13, RZ, RZ, -R13 ;  /* 0x000000ffff0dd224 */ /* 0x000fe200078e0a0d */
[----:B------:R-:W-:Y:S01]  /*5bf0*/  ISETP.GE.AND P5, PT, R10, RZ, PT ;  /* 0x000000ff0a00720c */ /* 0x000fe20003fa6270 */
[----:B------:R-:W-:Y:S01]  /*5c00*/  @!P2 IMAD.MOV R11, RZ, RZ, -R11 ;  /* 0x000000ffff0ba224 */ /* 0x000fe200078e0a0b */
[----:B------:R-:W-:Y:S01]  /*5c10*/  ISETP.GE.AND P2, PT, R0, RZ, PT ;  /* 0x000000ff0000720c */ /* 0x000fe20003f46270 */
[----:B------:R-:W-:Y:S01]  /*5c20*/  IMAD.MOV R9, RZ, RZ, -R9 ;  /* 0x000000ffff097224 */ /* 0x000fe200078e0a09 */
[----:B------:R-:W-:Y:S01]  /*5c30*/  STL [R1+0x24], R13 ;  /* 0x0000240d01007387 */ /* 0x000fe20000100800 */
[----:B------:R-:W-:Y:S01]  /*5c40*/  IMAD R8, R23, R7, R8 ;  /* 0x0000000717087224 */ /* 0x000fe200078e0208 */
[----:B------:R-:W-:Y:S01]  /*5c50*/  IADD3 R0, R25, 0x2e, RZ ;  /* 0x0000002e19007810 */ /* 0x000fe20007ffe0ff */
[C---:B------:R-:W-:Y:S01]  /*5c60*/  IMAD R18, R23.reuse, R9, R18 ;  /* 0x0000000917127224 */ /* 0x040fe200078e0212 */
[----:B------:R0:W-:Y:S01]  /*5c70*/  STL [R1+0x20], R11 ;  /* 0x0000200b01007387 */ /* 0x0001e20000100800 */
[--C-:B------:R-:W-:Y:S01]  /*5c80*/  @!P0 IMAD.IADD R4, R4, 0x1, -R23.reuse ;  /* 0x0000000104048824 */ /* 0x100fe200078e0a17 */
[----:B------:R-:W-:Y:S01]  /*5c90*/  ISETP.GT.U32.AND P0, PT, R23, R8, PT ;  /* 0x000000081700720c */ /* 0x000fe20003f04070 */
[----:B------:R-:W-:Y:S01]  /*5ca0*/  @!P3 IMAD.IADD R5, R5, 0x1, -R23 ;  /* 0x000000010505b824 */ /* 0x000fe200078e0a17 */
[----:B------:R-:W-:Y:S01]  /*5cb0*/  IABS R21, R0 ;  /* 0x0000000000157213 */ /* 0x000fe20000000000 */
[----:B------:R-:W-:Y:S01]  /*5cc0*/  IMAD.MOV.U32 R10, RZ, RZ, R4 ;  /* 0x000000ffff0a7224 */ /* 0x000fe200078e0004 */
[----:B------:R-:W-:Y:S01]  /*5cd0*/  IADD3 R7, R25, 0x2a, RZ ;  /* 0x0000002a19077810 */ /* 0x000fe20007ffe0ff */
[----:B------:R-:W-:Y:S01]  /*5ce0*/  IMAD.HI.U32 R4, R3, R20, RZ ;  /* 0x0000001403047227 */ /* 0x000fe200078e00ff */
[----:B------:R-:W-:-:S03]  /*5cf0*/  ISETP.GT.U32.AND P3, PT, R23, R5, PT ;  /* 0x000000051700720c */ /* 0x000fc60003f64070 */
[----:B0-----:R-:W-:Y:S02]  /*5d00*/  IMAD.MOV.U32 R11, RZ, RZ, R6 ;  /* 0x000000ffff0b7224 */ /* 0x001fe400078e0006 */
[----:B------:R-:W-:Y:S01]  /*5d10*/  @!P4 IMAD.MOV R10, RZ, RZ, -R10 ;  /* 0x000000ffff0ac224 */ /* 0x000fe200078e0a0a */
[----:B------:R-:W-:Y:S01]  /*5d20*/  ISETP.GE.AND P4, PT, R2, RZ, PT ;  /* 0x000000ff0200720c */ /* 0x000fe20003f86270 */
[----:B------:R-:W-:Y:S01]  /*5d30*/  @!P1 IMAD.MOV R11, RZ, RZ, -R11 ;  /* 0x000000ffff0b9224 */ /* 0x000fe200078e0a0b */
[----:B------:R-:W-:Y:S01]  /*5d40*/  ISETP.GT.U32.AND P1, PT, R23, R18, PT ;  /* 0x000000121700720c */ /* 0x000fe20003f24070 */
[--C-:B------:R-:W-:Y:S01]  /*5d50*/  @!P0 IMAD.IADD R8, R8, 0x1, -R23.reuse ;  /* 0x0000000108088824 */ /* 0x100fe200078e0a17 */
[----:B------:R-:W-:Y:S01]  /*5d60*/  IADD3 R2, R25, 0x2c, RZ ;  /* 0x0000002c19027810 */ /* 0x000fe20007ffe0ff */
[----:B------:R-:W-:Y:S01]  /*5d70*/  IMAD.MOV R4, RZ, RZ, -R4 ;  /* 0x000000ffff047224 */ /* 0x000fe200078e0a04 */
[----:B------:R-:W-:Y:S01]  /*5d80*/  STL [R1+0xc], R11 ;  /* 0x00000c0b01007387 */ /* 0x000fe20000100800 */
[--C-:B------:R-:W-:Y:S01]  /*5d90*/  @!P3 IMAD.IADD R5, R5, 0x1, -R23.reuse ;  /* 0x000000010505b824 */ /* 0x100fe200078e0a17 */
[C---:B------:R-:W-:Y:S01]  /*5da0*/  ISETP.GT.U32.AND P0, PT, R23.reuse, R8, PT ;  /* 0x000000081700720c */ /* 0x040fe20003f04070 */
[----:B------:R-:W-:Y:S01]  /*5db0*/  IMAD R20, R23, R4, R20 ;  /* 0x0000000417147224 */ /* 0x000fe200078e0214 */
[----:B------:R-:W-:Y:S01]  /*5dc0*/  ISETP.GE.AND P3, PT, R0, RZ, PT ;  /* 0x000000ff0000720c */ /* 0x000fe20003f66270 */
[----:B------:R-:W-:Y:S01]  /*5dd0*/  IMAD.HI.U32 R0, R3, R21, RZ ;  /* 0x0000001503007227 */ /* 0x000fe200078e00ff */
[----:B------:R-:W-:Y:S01]  /*5de0*/  IABS R13, R2 ;  /* 0x00000002000d7213 */ /* 0x000fe20000000000 */
[----:B------:R-:W-:Y:S02]  /*5df0*/  STL [R1+0x8], R10 ;  /* 0x0000080a01007387 */ /* 0x000fe40000100800 */
[----:B------:R-:W-:-:S02]  /*5e00*/  @!P1 IMAD.IADD R18, R18, 0x1, -R23 ;  /* 0x0000000112129824 */ /* 0x000fc400078e0a17 */
[----:B------:R-:W-:Y:S02]  /*5e10*/  IMAD.MOV R0, RZ, RZ, -R0 ;  /* 0x000000ffff007224 */ /* 0x000fe400078e0a00 */
[----:B------:R-:W-:Y:S01]  /*5e20*/  IMAD.HI.U32 R9, R3, R13, RZ ;  /* 0x0000000d03097227 */ /* 0x000fe200078e00ff */
[----:B------:R-:W-:-:S03]  /*5e30*/  ISETP.GT.U32.AND P1, PT, R23, R18, PT ;  /* 0x000000121700720c */ /* 0x000fc60003f24070 */
[C---:B------:R-:W-:Y:S01]  /*5e40*/  IMAD R21, R23.reuse, R0, R21 ;  /* 0x0000000017157224 */ /* 0x040fe200078e0215 */
[----:B------:R-:W-:Y:S01]  /*5e50*/  IABS R0, R7 ;  /* 0x0000000700007213 */ /* 0x000fe20000000000 */
[----:B------:R-:W-:Y:S01]  /*5e60*/  @!P0 IMAD.IADD R8, R8, 0x1, -R23 ;  /* 0x0000000108088824 */ /* 0x000fe200078e0a17 */
[C---:B------:R-:W-:Y:S01]  /*5e70*/  ISETP.GT.U32.AND P0, PT, R23.reuse, R20, PT ;  /* 0x000000141700720c */ /* 0x040fe20003f04070 */
[----:B------:R-:W-:Y:S02]  /*5e80*/  IMAD.MOV R9, RZ, RZ, -R9 ;  /* 0x000000ffff097224 */ /* 0x000fe400078e0a09 */
[----:B------:R-:W-:Y:S02]  /*5e90*/  IMAD.MOV.U32 R6, RZ, RZ, R5 ;  /* 0x000000ffff067224 */ /* 0x000fe400078e0005 */
[C---:B------:R-:W-:Y:S02]  /*5ea0*/  IMAD R13, R23.reuse, R9, R13 ;  /* 0x00000009170d7224 */ /* 0x040fe400078e020d */
[----:B------:R-:W-:Y:S01]  /*5eb0*/  @!P1 IMAD.IADD R18, R18, 0x1, -R23 ;  /* 0x0000000112129824 */ /* 0x000fe200078e0a17 */
[----:B------:R-:W-:Y:S01]  /*5ec0*/  ISETP.GT.U32.AND P1, PT, R23, R21, PT ;  /* 0x000000151700720c */ /* 0x000fe20003f24070 */
[----:B------:R-:W-:Y:S01]  /*5ed0*/  @!P5 IMAD.MOV R6, RZ, RZ, -R6 ;  /* 0x000000ffff06d224 */ /* 0x000fe200078e0a06 */
[----:B------:R-:W-:Y:S01]  /*5ee0*/  ISETP.GE.AND P5, PT, R2, RZ, PT ;  /* 0x000000ff0200720c */ /* 0x000fe20003fa6270 */
[----:B------:R-:W-:Y:S01]  /*5ef0*/  IMAD.HI.U32 R9, R3, R0, RZ ;  /* 0x0000000003097227 */ /* 0x000fe200078e00ff */
[----:B------:R-:W-:-:S02]  /*5f00*/  IADD3 R2, R25, 0x26, RZ ;  /* 0x0000002619027810 */ /* 0x000fc40007ffe0ff */
[----:B------:R0:W-:Y:S01]  /*5f10*/  STL [R1+0x4], R6 ;  /* 0x0000040601007387 */ /* 0x0001e20000100800 */
[----:B------:R-:W-:Y:S01]  /*5f20*/  @!P0 IMAD.IADD R20, R20, 0x1, -R23 ;  /* 0x0000000114148824 */ /* 0x000fe200078e0a17 */
[----:B------:R-:W-:Y:S01]  /*5f30*/  ISETP.GT.U32.AND P0, PT, R23, R13, PT ;  /* 0x0000000d1700720c */ /* 0x000fe20003f04070 */
[----:B------:R-:W-:Y:S01]  /*5f40*/  IMAD.MOV R9, RZ, RZ, -R9 ;  /* 0x000000ffff097224 */ /* 0x000fe200078e0a09 */
[----:B------:R-:W-:Y:S01]  /*5f50*/  IABS R5, R2 ;  /* 0x0000000200057213 */ /* 0x000fe20000000000 */
[----:B------:R-:W-:Y:S02]  /*5f60*/  IMAD.MOV.U32 R29, RZ, RZ, R8 ;  /* 0x000000ffff1d7224 */ /* 0x000fe400078e0008 */
[----:B------:R-:W-:Y:S01]  /*5f70*/  @!P1 IMAD.IADD R21, R21, 0x1, -R23 ;  /* 0x0000000115159824 */ /* 0x000fe200078e0a17 */
[C---:B------:R-:W-:Y:S01]  /*5f80*/  ISETP.GT.U32.AND P1, PT, R23.reuse, R20, PT ;  /* 0x000000141700720c */ /* 0x040fe20003f24070 */
[----:B------:R-:W-:Y:S01]  /*5f90*/  IMAD R0, R23, R9, R0 ;  /* 0x0000000917007224 */ /* 0x000fe200078e0200 */
[----:B0-----:R-:W-:Y:S01]  /*5fa0*/  IADD3 R6, R25, 0x28, RZ ;  /* 0x0000002819067810 */ /* 0x001fe20007ffe0ff */
[----:B------:R-:W-:-:S03]  /*5fb0*/  IMAD.HI.U32 R10, R3, R5, RZ ;  /* 0x00000005030a7227 */ /* 0x000fc600078e00ff */
[----:B------:R-:W-:Y:S01]  /*5fc0*/  IABS R4, R6 ;  /* 0x0000000600047213 */ /* 0x000fe20000000000 */
[----:B------:R-:W-:Y:S02]  /*5fd0*/  @!P0 IMAD.IADD R13, R13, 0x1, -R23 ;  /* 0x000000010d0d8824 */ /* 0x000fe400078e0a17 */
[----:B------:R-:W-:Y:S01]  /*5fe0*/  @!P6 IMAD.MOV R18, RZ, RZ, -R18 ;  /* 0x000000ffff12e224 */ /* 0x000fe200078e0a12 */
[----:B------:R-:W-:Y:S01]  /*5ff0*/  ISETP.GE.AND P6, PT, R7, RZ, PT ;  /* 0x000000ff0700720c */ /* 0x000fe20003fc6270 */
[----:B------:R-:W-:Y:S01]  /*6000*/  IMAD.HI.U32 R8, R3, R4, RZ ;  /* 0x0000000403087227 */ /* 0x000fe200078e00ff */
[----:B------:R-:W-:-:S03]  /*6010*/  ISETP.GT.U32.AND P0, PT, R23, R13, PT ;  /* 0x0000000d1700720c */ /* 0x000fc60003f04070 */
[----:B------:R-:W-:Y:S01]  /*6020*/  @!P1 IMAD.IADD R20, R20, 0x1, -R23 ;  /* 0x0000000114149824 */ /* 0x000fe200078e0a17 */
[C---:B------:R-:W-:Y:S01]  /*6030*/  ISETP.GT.U32.AND P1, PT, R23.reuse, R0, PT ;  /* 0x000000001700720c */ /* 0x040fe20003f24070 */
[----:B------:R-:W-:Y:S02]  /*6040*/  IMAD.MOV R8, RZ, RZ, -R8 ;  /* 0x000000ffff087224 */ /* 0x000fe400078e0a08 */
[----:B------:R-:W-:Y:S02]  /*6050*/  IMAD.MOV R7, RZ, RZ, -R10 ;  /* 0x000000ffff077224 */ /* 0x000fe400078e0a0a */
[----:B------:R-:W-:Y:S01]  /*6060*/  IMAD R4, R23, R8, R4 ;  /* 0x0000000817047224 */ /* 0x000fe200078e0204 */
[----:B------:R-:W-:Y:S01]  /*6070*/  IADD3 R8, R25, 0x24, RZ ;  /* 0x0000002419087810 */ /* 0x000fe20007ffe0ff */
[----:B------:R-:W-:Y:S01]  /*6080*/  @!P2 IMAD.MOV R29, RZ, RZ, -R29 ;  /* 0x000000ffff1da224 */ /* 0x000fe200078e0a1d */
[C---:B------:R-:W-:Y:S01]  /*6090*/  ISETP.GT.U32.AND P2, PT, R23.reuse, R21, PT ;  /* 0x000000151700720c */ /* 0x040fe20003f44070 */
[----:B------:R-:W-:Y:S01]  /*60a0*/  IMAD R5, R23, R7, R5 ;  /* 0x0000000717057224 */ /* 0x000fe200078e0205 */
[----:B------:R-:W-:Y:S01]  /*60b0*/  IABS R7, R8 ;  /* 0x0000000800077213 */ /* 0x000fe20000000000 */
[--C-:B------:R-:W-:Y:S01]  /*60c0*/  @!P0 IMAD.IADD R13, R13, 0x1, -R23.reuse ;  /* 0x000000010d0d8824 */ /* 0x100fe200078e0a17 */
[----:B------:R-:W-:Y:S01]  /*60d0*/  ISETP.GE.AND P0, PT, R2, RZ, PT ;  /* 0x000000ff0200720c */ /* 0x000fe20003f06270 */
[----:B------:R-:W-:Y:S01]  /*60e0*/  @!P1 IMAD.IADD R0, R0, 0x1, -R23 ;  /* 0x0000000100009824 */ /* 0x000fe200078e0a17 */
[----:B------:R-:W-:Y:S01]  /*60f0*/  ISETP.GE.AND P1, PT, R8, RZ, PT ;  /* 0x000000ff0800720c */ /* 0x000fe20003f26270 */
[----:B------:R-:W-:Y:S01]  /*6100*/  @!P5 IMAD.MOV R13, RZ, RZ, -R13 ;  /* 0x000000ffff0dd224 */ /* 0x000fe200078e0a0d */
[----:B------:R-:W-:Y:S01]  /*6110*/  IADD3 R8, R25, 0x1e, RZ ;  /* 0x0000001e19087810 */ /* 0x000fe20007ffe0ff */
[----:B------:R-:W-:Y:S01]  /*6120*/  IMAD.HI.U32 R10, R3, R7, RZ ;  /* 0x00000007030a7227 */ /* 0x000fe200078e00ff */
[----:B------:R-:W-:Y:S01]  /*6130*/  ISETP.GT.U32.AND P5, PT, R23, R0, PT ;  /* 0x000000001700720c */ /* 0x000fe20003fa4070 */
[----:B------:R0:W-:Y:S01]  /*6140*/  STL [R1+0x728], R29 ;  /* 0x0007281d01007387 */ /* 0x0001e20000100800 */
[----:B------:R-:W-:Y:S01]  /*6150*/  IADD3 R2, R25, 0x20, RZ ;  /* 0x0000002019027810 */ /* 0x000fe20007ffe0ff */
[----:B------:R-:W-:Y:S01]  /*6160*/  IMAD.MOV R10, RZ, RZ, -R10 ;  /* 0x000000ffff0a7224 */ /* 0x000fe200078e0a0a */
[----:B------:R-:W-:Y:S01]  /*6170*/  IABS R11, R8 ;  /* 0x00000008000b7213 */ /* 0x000fe20000000000 */
[----:B------:R-:W-:Y:S01]  /*6180*/  @!P2 IMAD.IADD R21, R21, 0x1, -R23 ;  /* 0x000000011515a824 */ /* 0x000fe200078e0a17 */
[C---:B------:R-:W-:Y:S01]  /*6190*/  ISETP.GT.U32.AND P2, PT, R23.reuse, R4, PT ;  /* 0x000000041700720c */ /* 0x040fe20003f44070 */
[C---:B------:R-:W-:Y:S01]  /*61a0*/  IMAD R7, R23.reuse, R10, R7 ;  /* 0x0000000a17077224 */ /* 0x040fe200078e0207 */
[----:B------:R-:W-:Y:S01]  /*61b0*/  IABS R10, R2 ;  /* 0x00000002000a7213 */ /* 0x000fe20000000000 */
[----:B------:R-:W-:Y:S01]  /*61c0*/  @!P3 IMAD.MOV R21, RZ, RZ, -R21 ;  /* 0x000000ffff15b224 */ /* 0x000fe200078e0a15 */
[C---:B------:R-:W-:Y:S01]  /*61d0*/  ISETP.GT.U32.AND P3, PT, R23.reuse, R5, PT ;  /* 0x000000051700720c */ /* 0x040fe20003f64070 */
[----:B------:R-:W-:Y:S01]  /*61e0*/  @!P4 IMAD.MOV R20, RZ, RZ, -R20 ;  /* 0x000000ffff14c224 */ /* 0x000fe200078e0a14 */
[----:B------:R-:W-:Y:S01]  /*61f0*/  ISETP.GE.AND P4, PT, R6, RZ, PT ;  /* 0x000000ff0600720c */ /* 0x000fe20003f86270 */
[--C-:B------:R-:W-:Y:S01]  /*6200*/  @!P5 IMAD.IADD R0, R0, 0x1, -R23.reuse ;  /* 0x000000010000d824 */ /* 0x100fe200078e0a17 */
[----:B------:R-:W-:Y:S01]  /*6210*/  ISETP.GT.U32.AND P5, PT, R23, R7, PT ;  /* 0x000000071700720c */ /* 0x000fe20003fa4070 */
[----:B------:R1:W-:Y:S01]  /*6220*/  STL [R1+0x72c], R18 ;  /* 0x00072c1201007387 */ /* 0x0003e20000100800 */
[C---:B------:R-:W-:Y:S01]  /*6230*/  IADD3 R6, R25.reuse, 0x22, RZ ;  /* 0x0000002219067810 */ /* 0x040fe20007ffe0ff */
[----:B------:R-:W-:Y:S01]  /*6240*/  @!P6 IMAD.MOV R0, RZ, RZ, -R0 ;  /* 0x000000ffff00e224 */ /* 0x000fe200078e0a00 */
[----:B0-----:R-:W-:Y:S01]  /*6250*/  IADD3 R29, R25, 0x4, RZ ;  /* 0x00000004191d7810 */ /* 0x001fe20007ffe0ff */
[--C-:B------:R-:W-:Y:S01]  /*6260*/  @!P2 IMAD.IADD R4, R4, 0x1, -R23.reuse ;  /* 0x000000010404a824 */ /* 0x100fe200078e0a17 */
[----:B------:R-:W-:Y:S01]  /*6270*/  IABS R9, R6 ;  /* 0x0000000600097213 */ /* 0x000fe20000000000 */
[----:B------:R-:W-:Y:S02]  /*6280*/  STL [R1+0x730], R20 ;  /* 0x0007301401007387 */ /* 0x000fe40000100800 */
[----:B------:R-:W-:Y:S01]  /*6290*/  @!P3 IMAD.IADD R5, R5, 0x1, -R23 ;  /* 0x000000010505b824 */ /* 0x000fe200078e0a17 */
[----:B------:R-:W-:Y:S01]  /*62a0*/  ISETP.GT.U32.AND P2, PT, R23, R4, PT ;  /* 0x000000041700720c */ /* 0x000fe20003f44070 */
[----:B------:R-:W-:Y:S01]  /*62b0*/  IMAD.HI.U32 R12, R3, R9, RZ ;  /* 0x00000009030c7227 */ /* 0x000fe200078e00ff */
[----:B------:R0:W-:Y:S01]  /*62c0*/  STL [R1+0x734], R21 ;  /* 0x0007341501007387 */ /* 0x0001e20000100800 */
[----:B-1----:R-:W-:-:S02]  /*62d0*/  IADD3 R18, R25, 0xa, RZ ;  /* 0x0000000a19127810 */ /* 0x002fc40007ffe0ff */
[----:B------:R-:W-:Y:S01]  /*62e0*/  @!P5 IMAD.IADD R7, R7, 0x1, -R23 ;  /* 0x000000010707d824 */ /* 0x000fe200078e0a17 */
[C---:B------:R-:W-:Y:S01]  /*62f0*/  ISETP.GT.U32.AND P3, PT, R23.reuse, R5, PT ;  /* 0x000000051700720c */ /* 0x040fe20003f64070 */
[----:B------:R-:W-:Y:S01]  /*6300*/  IMAD.MOV R12, RZ, RZ, -R12 ;  /* 0x000000ffff0c7224 */ /* 0x000fe200078e0a0c */
[----:B------:R-:W-:Y:S01]  /*6310*/  ISETP.GE.AND P5, PT, R8, RZ, PT ;  /* 0x000000ff0800720c */ /* 0x000fe20003fa6270 */
[----:B------:R1:W-:Y:S01]  /*6320*/  STL [R1+0x738], R13 ;  /* 0x0007380d01007387 */ /* 0x0003e20000100800 */
[C---:B------:R-:W-:Y:S01]  /*6330*/  ISETP.GT.U32.AND P6, PT, R23.reuse, R7, PT ;  /* 0x000000071700720c */ /* 0x040fe20003fc4070 */
[----:B------:R-:W-:Y:S01]  /*6340*/  IMAD R8, R23, R12, R9 ;  /* 0x0000000c17087224 */ /* 0x000fe200078e0209 */
[----:B0-----:R-:W-:Y:S01]  /*6350*/  IADD3 R21, R25, 0x6, RZ ;  /* 0x0000000619157810 */ /* 0x001fe20007ffe0ff */
[----:B------:R-:W-:Y:S01]  /*6360*/  @!P2 IMAD.IADD R4, R4, 0x1, -R23 ;  /* 0x000000010404a824 */ /* 0x000fe200078e0a17 */
[----:B------:R-:W-:Y:S01]  /*6370*/  ISETP.GE.AND P2, PT, R6, RZ, PT ;  /* 0x000000ff0600720c */ /* 0x000fe20003f46270 */
[----:B------:R-:W-:Y:S01]  /*6380*/  IMAD.HI.U32 R6, R3, R10, RZ ;  /* 0x0000000a03067227 */ /* 0x000fe200078e00ff */
[----:B------:R0:W-:Y:S01]  /*6390*/  STL [R1+0x73c], R0 ;  /* 0x00073c0001007387 */ /* 0x0001e20000100800 */
[----:B------:R-:W-:-:S02]  /*63a0*/  IADD3 R20, R25, 0x8, RZ ;  /* 0x0000000819147810 */ /* 0x000fc40007ffe0ff */
[--C-:B------:R-:W-:Y:S01]  /*63b0*/  @!P3 IMAD.IADD R5, R5, 0x1, -R23.reuse ;  /* 0x000000010505b824 */ /* 0x100fe200078e0a17 */
[----:B------:R-:W-:Y:S01]  /*63c0*/  ISETP.GE.AND P3, PT, R2, RZ, PT ;  /* 0x000000ff0200720c */ /* 0x000fe20003f66270 */
[----:B------:R-:W-:Y:S01]  /*63d0*/  IMAD.HI.U32 R2, R3, R11, RZ ;  /* 0x0000000b03027227 */ /* 0x000fe200078e00ff */
[----:B------:R2:W-:Y:S01]  /*63e0*/  STL [R1+0xac], R17 ;  /* 0x0000ac1101007387 */ /* 0x0005e20000100800 */
[----:B-1----:R-:W-:Y:S02]  /*63f0*/  IADD3 R13, R25, 0xc, RZ ;  /* 0x0000000c190d7810 */ /* 0x002fe40007ffe0ff */
[----:B------:R-:W-:Y:S01]  /*6400*/  @!P6 IMAD.IADD R7, R7, 0x1, -R23 ;  /* 0x000000010707e824 */ /* 0x000fe200078e0a17 */
[----:B------:R-:W-:Y:S01]  /*6410*/  ISETP.GT.U32.AND P6, PT, R23, R8, PT ;  /* 0x000000081700720c */ /* 0x000fe20003fc4070 */
[----:B------:R-:W-:Y:S01]  /*6420*/  IMAD.MOV R2, RZ, RZ, -R2 ;  /* 0x000000ffff027224 */ /* 0x000fe200078e0a02 */
[----:B0-----:R-:W-:Y:S01]  /*6430*/  IADD3 R0, R25, 0xe, RZ ;  /* 0x0000000e19007810 */ /* 0x001fe20007ffe0ff */
[----:B------:R-:W-:Y:S01]  /*6440*/  IMAD.MOV R6, RZ, RZ, -R6 ;  /* 0x000000ffff067224 */ /* 0x000fe200078e0a06 */
[----:B------:R-:W-:Y:S01]  /*6450*/  IABS R28, R20 ;  /* 0x00000014001c7213 */ /* 0x000fe20000000000 */
[----:B------:R-:W-:Y:S01]  /*6460*/  @!P4 IMAD.MOV R4, RZ, RZ, -R4 ;  /* 0x000000ffff04c224 */ /* 0x000fe200078e0a04 */
[----:B--2---:R-:W-:Y:S01]  /*6470*/  IABS R17, R17 ;  /* 0x0000001100117213 */ /* 0x004fe20000000000 */
[----:B------:R-:W-:Y:S01]  /*6480*/  @!P0 IMAD.MOV R5, RZ, RZ, -R5 ;  /* 0x000000ffff058224 */ /* 0x000fe200078e0a05 */
[----:B------:R-:W-:Y:S01]  /*6490*/  ISETP.GE.AND P0, PT, R15, RZ, PT ;  /* 0x000000ff0f00720c */ /* 0x000fe20003f06270 */
[C---:B------:R-:W-:Y:S01]  /*64a0*/  IMAD R11, R23.reuse, R2, R11 ;  /* 0x00000002170b7224 */ /* 0x040fe200078e020b */
[----:B------:R-:W-:Y:S01]  /*64b0*/  IABS R15, R15 ;  /* 0x0000000f000f7213 */ /* 0x000fe20000000000 */
[----:B------:R-:W-:Y:S01]  /*64c0*/  IMAD R10, R23, R6, R10 ;  /* 0x00000006170a7224 */ /* 0x000fe200078e020a */
[----:B------:R0:W-:Y:S01]  /*64d0*/  STL [R1+0x740], R4 ;  /* 0x0007400401007387 */ /* 0x0001e20000100800 */
[----:B------:R-:W-:Y:S01]  /*64e0*/  IMAD.HI.U32 R2, R3, R19, RZ ;  /* 0x0000001303027227 */ /* 0x000fe200078e00ff */
[----:B------:R-:W-:-:S02]  /*64f0*/  ISETP.GE.AND P4, PT, R14, RZ, PT ;  /* 0x000000ff0e00720c */ /* 0x000fc40003f86270 */
[----:B------:R-:W-:Y:S01]  /*6500*/  STL [R1+0xb0], R16 ;  /* 0x0000b01001007387 */ /* 0x000fe20000100800 */
[----:B------:R-:W-:Y:S01]  /*6510*/  IMAD.HI.U32 R6, R3, R17, RZ ;  /* 0x0000001103067227 */ /* 0x000fe200078e00ff */
[----:B------:R-:W-:Y:S02]  /*6520*/  IABS R14, R14 ;  /* 0x0000000e000e7213 */ /* 0x000fe40000000000 */
[----:B------:R1:W-:Y:S01]  /*6530*/  STL [R1+0x744], R5 ;  /* 0x0007440501007387 */ /* 0x0003e20000100800 */
[----:B------:R-:W-:Y:S01]  /*6540*/  IMAD.MOV R2, RZ, RZ, -R2 ;  /* 0x000000ffff027224 */ /* 0x000fe200078e0a02 */
[----:B0-----:R-:W-:Y:S01]  /*6550*/  IADD3 R4, R25, 0x10, RZ ;  /* 0x0000001019047810 */ /* 0x001fe20007ffe0ff */
[----:B------:R-:W-:Y:S02]  /*6560*/  @!P6 IMAD.IADD R8, R8, 0x1, -R23 ;  /* 0x000000010808e824 */ /* 0x000fe400078e0a17 */
[----:B------:R-:W-:-:S03]  /*6570*/  IMAD.HI.U32 R9, R3, R15, RZ ;  /* 0x0000000f03097227 */ /* 0x000fc600078e00ff */
[----:B------:R-:W-:Y:S01]  /*6580*/  ISETP.GT.U32.AND P6, PT, R23, R8, PT ;  /* 0x000000081700720c */ /* 0x000fe20003fc4070 */
[----:B------:R-:W-:Y:S01]  /*6590*/  IMAD.MOV R6, RZ, RZ, -R6 ;  /* 0x000000ffff067224 */ /* 0x000fe200078e0a06 */
[----:B-1----:R-:W-:Y:S01]  /*65a0*/  IADD3 R5, R25, 0x12, RZ ;  /* 0x0000001219057810 */ /* 0x002fe20007ffe0ff */
[C---:B------:R-:W-:Y:S02]  /*65b0*/  IMAD R19, R23.reuse, R2, R19 ;  /* 0x0000000217137224 */ /* 0x040fe400078e0213 */
[----:B------:R-:W-:Y:S01]  /*65c0*/  IMAD.MOV R9, RZ, RZ, -R9 ;  /* 0x000000ffff097224 */ /* 0x000fe200078e0a09 */
[----:B------:R-:W-:Y:S01]  /*65d0*/  IABS R2, R5 ;  /* 0x0000000500027213 */ /* 0x000fe20000000000 */
[C---:B------:R-:W-:Y:S01]  /*65e0*/  IMAD R17, R23.reuse, R6, R17 ;  /* 0x0000000617117224 */ /* 0x040fe200078e0211 */
[----:B------:R-:W-:Y:S01]  /*65f0*/  IABS R6, R4 ;  /* 0x0000000400067213 */ /* 0x000fe20000000000 */
[----:B------:R-:W-:Y:S01]  /*6600*/  IMAD R15, R23, R9, R15 ;  /* 0x00000009170f7224 */ /* 0x000fe200078e020f */
[----:B------:R-:W-:Y:S01]  /*6610*/  IABS R9, R0 ;  /* 0x0000000000097213 */ /* 0x000fe20000000000 */
[----:B------:R-:W-:-:S04]  /*6620*/  IMAD.HI.U32 R16, R3, R2, RZ ;  /* 0x0000000203107227 */ /* 0x000fc800078e00ff */
[----:B------:R-:W-:-:S04]  /*6630*/  IMAD.HI.U32 R26, R3, R6, RZ ;  /* 0x00000006031a7227 */ /* 0x000fc800078e00ff */
[----:B------:R-:W-:Y:S02]  /*6640*/  IMAD.MOV R16, RZ, RZ, -R16 ;  /* 0x000000ffff107224 */ /* 0x000fe400078e0a10 */
[----:B------:R-:W-:-:S04]  /*6650*/  IMAD.HI.U32 R27, R3, R9, RZ ;  /* 0x00000009031b7227 */ /* 0x000fc800078e00ff */
[----:B------:R-:W-:Y:S02]  /*6660*/  IMAD.MOV R26, RZ, RZ, -R26 ;  /* 0x000000ffff1a7224 */ /* 0x000fe400078e0a1a */
[----:B------:R-:W-:Y:S01]  /*6670*/  @!P1 IMAD.MOV R7, RZ, RZ, -R7 ;  /* 0x000000ffff079224 */ /* 0x000fe200078e0a07 */
[C---:B------:R-:W-:Y:S01]  /*6680*/  ISETP.GT.U32.AND P1, PT, R23.reuse, R10, PT ;  /* 0x0000000a1700720c */ /* 0x040fe20003f24070 */
[C---:B------:R-:W-:Y:S01]  /*6690*/  IMAD R2, R23.reuse, R16, R2 ;  /* 0x0000001017027224 */ /* 0x040fe200078e0202 */
[----:B------:R-:W-:Y:S01]  /*66a0*/  IABS R16, R18 ;  /* 0x0000001200107213 */ /* 0x000fe20000000000 */
[----:B------:R-:W-:Y:S01]  /*66b0*/  @!P6 IMAD.IADD R8, R8, 0x1, -R23 ;  /* 0x000000010808e824 */ /* 0x000fe200078e0a17 */
[----:B------:R0:W-:Y:S01]  /*66c0*/  STL [R1+0x748], R7 ;  /* 0x0007480701007387 */ /* 0x0001e20000100800 */
[----:B------:R-:W-:Y:S01]  /*66d0*/  IMAD.MOV R27, RZ, RZ, -R27 ;  /* 0x000000ffff1b7224 */ /* 0x000fe200078e0a1b */
[C---:B------:R-:W-:Y:S01]  /*66e0*/  ISETP.GT.U32.AND P6, PT, R23.reuse, R11, PT ;  /* 0x0000000b1700720c */ /* 0x040fe20003fc4070 */
[C---:B------:R-:W-:Y:S01]  /*66f0*/  IMAD R6, R23.reuse, R26, R6 ;  /* 0x0000001a17067224 */ /* 0x040fe200078e0206 */
[----:B------:R-:W-:Y:S01]  /*6700*/  IABS R26, R21 ;  /* 0x00000015001a7213 */ /* 0x000fe20000000000 */
[----:B------:R-:W-:Y:S01]  /*6710*/  IMAD R9, R23, R27, R9 ;  /* 0x0000001b17097224 */ /* 0x000fe200078e0209 */
[----:B------:R1:W-:Y:S01]  /*6720*/  STL [R1+0x7bc], R8 ;  /* 0x0007bc0801007387 */ /* 0x0003e20000100800 */
[----:B------:R-:W-:-:S03]  /*6730*/  IMAD.HI.U32 R27, R3, R16, RZ ;  /* 0x00000010031b7227 */ /* 0x000fc600078e00ff */
[----:B------:R2:W-:Y:S01]  /*6740*/  STL [R1+0x7c0], R24 ;  /* 0x0007c01801007387 */ /* 0x0005e20000100800 */
[----:B------:R-:W-:Y:S01]  /*6750*/  IMAD.MOV R27, RZ, RZ, -R27 ;  /* 0x000000ffff1b7224 */ /* 0x000fe200078e0a1b */
[----:B0-----:R-:W-:Y:S01]  /*6760*/  IABS R7, R29 ;  /* 0x0000001d00077213 */ /* 0x001fe20000000000 */
[----:B------:R-:W-:Y:S02]  /*6770*/  @!P1 IMAD.IADD R10, R10, 0x1, -R23 ;  /* 0x000000010a0a9824 */ /* 0x000fe400078e0a17 */
[C---:B------:R-:W-:Y:S02]  /*6780*/  IMAD R16, R23.reuse, R27, R16 ;  /* 0x0000001b17107224 */ /* 0x040fe400078e0210 */
[----:B-1----:R-:W-:Y:S01]  /*6790*/  IMAD.MOV.U32 R8, RZ, RZ, R26 ;  /* 0x000000ffff087224 */ /* 0x002fe200078e001a */
[----:B------:R-:W-:Y:S01]  /*67a0*/  ISETP.GT.U32.AND P1, PT, R23, R10, PT ;  /* 0x0000000a1700720c */ /* 0x000fe20003f24070 */
[----:B------:R-:W-:-:S04]  /*67b0*/  IMAD.HI.U32 R12, R3, R14, RZ ;  /* 0x0000000e030c7227 */ /* 0x000fc800078e00ff */
[----:B--2---:R-:W-:-:S04]  /*67c0*/  IMAD.HI.U32 R24, R3, R8, RZ ;  /* 0x0000000803187227 */ /* 0x004fc800078e00ff */
[----:B------:R-:W-:Y:S02]  /*67d0*/  IMAD.MOV R27, RZ, RZ, -R24 ;  /* 0x000000ffff1b7224 */ /* 0x000fe400078e0a18 */
[----:B------:R-:W2:Y:S01]  /*67e0*/  LDL.LU R24, [R1+0x7c0] ;  /* 0x0007c00001187983 */ /* 0x000ea20000300800 */
[----:B------:R-:W-:Y:S02]  /*67f0*/  IMAD.MOV R12, RZ, RZ, -R12 ;  /* 0x000000ffff0c7224 */ /* 0x000fe400078e0a0c */
[C---:B------:R-:W-:Y:S02]  /*6800*/  IMAD R27, R23.reuse, R27, R8 ;  /* 0x0000001b171b7224 */ /* 0x040fe400078e0208 */
[----:B------:R-:W3:Y:S01]  /*6810*/  LDL.LU R8, [R1+0x7bc] ;  /* 0x0007bc0001087983 */ /* 0x000ee20000300800 */
[----:B------:R-:W-:Y:S02]  /*6820*/  @!P1 IMAD.IADD R10, R10, 0x1, -R23 ;  /* 0x000000010a0a9824 */ /* 0x000fe400078e0a17 */
[----:B------:R-:W-:-:S02]  /*6830*/  IMAD R14, R23, R12, R14 ;  /* 0x0000000c170e7224 */ /* 0x000fc400078e020e */
[----:B------:R-:W-:Y:S02]  /*6840*/  @!P3 IMAD.MOV R10, RZ, RZ, -R10 ;  /* 0x000000ffff0ab224 */ /* 0x000fe400078e0a0a */
[----:B------:R-:W-:Y:S01]  /*6850*/  @!P6 IMAD.IADD R11, R11, 0x1, -R23 ;  /* 0x000000010b0be824 */ /* 0x000fe200078e0a17 */
[----:B------:R-:W-:Y:S01]  /*6860*/  ISETP.GT.U32.AND P1, PT, R23, R14, PT ;  /* 0x0000000e1700720c */ /* 0x000fe20003f24070 */
[----:B------:R-:W-:-:S03]  /*6870*/  IMAD.HI.U32 R12, R3, R22, RZ ;  /* 0x00000016030c7227 */ /* 0x000fc600078e00ff */
[----:B------:R-:W-:Y:S01]  /*6880*/  ISETP.GT.U32.AND P6, PT, R23, R11, PT ;  /* 0x0000000b1700720c */ /* 0x000fe20003fc4070 */
[----:B------:R-:W-:-:S04]  /*6890*/  IMAD.MOV R12, RZ, RZ, -R12 ;  /* 0x000000ffff0c7224 */ /* 0x000fc800078e0a0c */
[----:B------:R-:W-:Y:S01]  /*68a0*/  IMAD R22, R23, R12, R22 ;  /* 0x0000000c17167224 */ /* 0x000fe200078e0216 */
[----:B------:R-:W-:-:S03]  /*68b0*/  IABS R12, R13 ;  /* 0x0000000d000c7213 */ /* 0x000fc60000000000 */
[----:B------:R-:W-:Y:S02]  /*68c0*/  @!P1 IMAD.IADD R14, R14, 0x1, -R23 ;  /* 0x000000010e0e9824 */ /* 0x000fe400078e0a17 */
[----:B------:R-:W-:-:S03]  /*68d0*/  IMAD.HI.U32 R26, R3, R12, RZ ;  /* 0x0000000c031a7227 */ /* 0x000fc600078e00ff */
[----:B------:R-:W-:Y:S01]  /*68e0*/  ISETP.GT.U32.AND P1, PT, R23, R14, PT ;  /* 0x0000000e1700720c */ /* 0x000fe20003f24070 */
[----:B------:R-:W-:Y:S01]  /*68f0*/  @!P6 IMAD.IADD R11, R11, 0x1, -R23 ;  /* 0x000000010b0be824 */ /* 0x000fe200078e0a17 */
[----:B------:R-:W-:Y:S01]  /*6900*/  ISETP.GT.U32.AND P6, PT, R23, R15, PT ;  /* 0x0000000f1700720c */ /* 0x000fe20003fc4070 */
[----:B------:R-:W-:-:S04]  /*6910*/  IMAD.MOV R26, RZ, RZ, -R26 ;  /* 0x000000ffff1a7224 */ /* 0x000fc800078e0a1a */
[----:B------:R-:W-:Y:S02]  /*6920*/  IMAD R12, R23, R26, R12 ;  /* 0x0000001a170c7224 */ /* 0x000fe400078e020c */
[----:B------:R-:W-:-:S04]  /*6930*/  IMAD.HI.U32 R26, R3, R28, RZ ;  /* 0x0000001c031a7227 */ /* 0x000fc800078e00ff */
[--C-:B------:R-:W-:Y:S01]  /*6940*/  @!P1 IMAD.IADD R14, R14, 0x1, -R23.reuse ;  /* 0x000000010e0e9824 */ /* 0x100fe200078e0a17 */
[----:B------:R-:W-:Y:S01]  /*6950*/  ISETP.GT.U32.AND P1, PT, R23, R17, PT ;  /* 0x000000111700720c */ /* 0x000fe20003f24070 */
[----:B------:R-:W-:Y:S01]  /*6960*/  @!P6 IMAD.IADD R15, R15, 0x1, -R23 ;  /* 0x000000010f0fe824 */ /* 0x000fe200078e0a17 */
[----:B------:R-:W-:Y:S01]  /*6970*/  ISETP.GT.U32.AND P6, PT, R23, R19, PT ;  /* 0x000000131700720c */ /* 0x000fe20003fc4070 */
[----:B------:R-:W-:-:S10]  /*6980*/  IMAD.MOV R26, RZ, RZ, -R26 ;  /* 0x000000ffff1a7224 */ /* 0x000fd400078e0a1a */
[--C-:B------:R-:W-:Y:S01]  /*6990*/  @!P1 IMAD.IADD R17, R17, 0x1, -R23.reuse ;  /* 0x0000000111119824 */ /* 0x100fe200078e0a17 */
[----:B------:R-:W-:Y:S01]  /*69a0*/  ISETP.GT.U32.AND P1, PT, R23, R22, PT ;  /* 0x000000161700720c */ /* 0x000fe20003f24070 */
[----:B------:R-:W-:Y:S01]  /*69b0*/  @!P6 IMAD.IADD R19, R19, 0x1, -R23 ;  /* 0x000000011313e824 */ /* 0x000fe200078e0a17 */
[----:B------:R-:W-:Y:S01]  /*69c0*/  ISETP.GT.U32.AND P6, PT, R23, R2, PT ;  /* 0x000000021700720c */ /* 0x000fe20003fc4070 */
[----:B---3--:R-:W-:-:S05]  /*69d0*/  @!P2 IMAD.MOV R8, RZ, RZ, -R8 ;  /* 0x000000ffff08a224 */ /* 0x008fca00078e0a08 */
[----:B------:R0:W-:Y:S04]  /*69e0*/  STL [R1+0x74c], R8 ;  /* 0x00074c0801007387 */ /* 0x0001e80000100800 */
[----:B0-----:R-:W3:Y:S04]  /*69f0*/  LDL.LU R8, [R1+0xb0] ;  /* 0x0000b00001087983 */ /* 0x001ee80000300800 */
[----:B------:R0:W-:Y:S04]  /*6a00*/  STL [R1+0x750], R10 ;  /* 0x0007500a01007387 */ /* 0x0001e80000100800 */
[----:B0-----:R-:W4:Y:S01]  /*6a10*/  LDL.LU R10, [R1+0xac] ;  /* 0x0000ac00010a7983 */ /* 0x001f220000300800 */
[----:B------:R-:W-:Y:S01]  /*6a20*/  @!P1 IMAD.IADD R22, R22, 0x1, -R23 ;  /* 0x0000000116169824 */ /* 0x000fe200078e0a17 */
[----:B------:R-:W-:-:S02]  /*6a30*/  ISETP.GT.U32.AND P1, PT, R23, R6, PT ;  /* 0x000000061700720c */ /* 0x000fc40003f24070 */
[----:B------:R-:W-:Y:S01]  /*6a40*/  ISETP.GT.U32.AND P3, PT, R23, R19, PT ;  /* 0x000000131700720c */ /* 0x000fe20003f64070 */
[----:B------:R-:W-:-:S10]  /*6a50*/  @!P5 IMAD.MOV R11, RZ, RZ, -R11 ;  /* 0x000000ffff0bd224 */ /* 0x000fd400078e0a0b */
[--C-:B------:R-:W-:Y:S01]  /*6a60*/  @!P1 IMAD.IADD R6, R6, 0x1, -R23.reuse ;  /* 0x0000000106069824 */ /* 0x100fe200078e0a17 */
[----:B------:R-:W-:Y:S01]  /*6a70*/  ISETP.GT.U32.AND P1, PT, R23, R22, PT ;  /* 0x000000161700720c */ /* 0x000fe20003f24070 */
[--C-:B------:R-:W-:Y:S01]  /*6a80*/  @!P3 IMAD.IADD R19, R19, 0x1, -R23.reuse ;  /* 0x000000011313b824 */ /* 0x100fe200078e0a17 */
[C---:B------:R-:W-:Y:S02]  /*6a90*/  ISETP.GT.U32.AND P3, PT, R23.reuse, R16, PT ;  /* 0x000000101700720c */ /* 0x040fe40003f64070 */
[C---:B------:R-:W-:Y:S01]  /*6aa0*/  ISETP.GT.U32.AND P5, PT, R23.reuse, R6, PT ;  /* 0x000000061700720c */ /* 0x040fe20003fa4070 */
[C---:B------:R-:W-:Y:S02]  /*6ab0*/  IMAD R28, R23.reuse, R26, R28 ;  /* 0x0000001a171c7224 */ /* 0x040fe400078e021c */
[----:B------:R-:W-:Y:S01]  /*6ac0*/  @!P6 IMAD.IADD R2, R2, 0x1, -R23 ;  /* 0x000000010202e824 */ /* 0x000fe200078e0a17 */
[----:B------:R-:W-:-:S05]  /*6ad0*/  ISETP.GT.U32.AND P6, PT, R23, R17, PT ;  /* 0x000000111700720c */ /* 0x000fca0003fc4070 */
[--C-:B------:R-:W-:Y:S01]  /*6ae0*/  @!P1 IMAD.IADD R22, R22, 0x1, -R23.reuse ;  /* 0x0000000116169824 */ /* 0x100fe200078e0a17 */
[C---:B------:R-:W-:Y:S01]  /*6af0*/  ISETP.GT.U32.AND P1, PT, R23.reuse, R28, PT ;  /* 0x0000001c1700720c */ /* 0x040fe20003f24070 */
[--C-:B------:R-:W-:Y:S01]  /*6b00*/  @!P3 IMAD.IADD R16, R16, 0x1, -R23.reuse ;  /* 0x000000011010b824 */ /* 0x100fe200078e0a17 */
[----:B------:R-:W-:Y:S01]  /*6b10*/  ISETP.GT.U32.AND P2, PT, R23, R15, PT ;  /* 0x0000000f1700720c */ /* 0x000fe20003f44070 */
[--C-:B------:R-:W-:Y:S01]  /*6b20*/  @!P5 IMAD.IADD R6, R6, 0x1, -R23.reuse ;  /* 0x000000010606d824 */ /* 0x100fe200078e0a17 */
[----:B--2---:R-:W-:Y:S01]  /*6b30*/  ISETP.GE.AND P3, PT, R24, RZ, PT ;  /* 0x000000ff1800720c */ /* 0x004fe20003f66270 */
[----:B------:R-:W-:Y:S02]  /*6b40*/  @!P4 IMAD.MOV R14, RZ, RZ, -R14 ;  /* 0x000000ffff0ec224 */ /* 0x000fe400078e0a0e */
[----:B------:R-:W-:Y:S01]  /*6b50*/  @!P6 IMAD.IADD R17, R17, 0x1, -R23 ;  /* 0x000000011111e824 */ /* 0x000fe200078e0a17 */
[----:B------:R-:W-:-:S05]  /*6b60*/  ISETP.GT.U32.AND P4, PT, R23, R2, PT ;  /* 0x000000021700720c */ /* 0x000fca0003f84070 */
[--C-:B------:R-:W-:Y:S02]  /*6b70*/  @!P1 IMAD.IADD R28, R28, 0x1, -R23.reuse ;  /* 0x000000011c1c9824 */ /* 0x100fe400078e0a17 */
[----:B------:R-:W-:Y:S01]  /*6b80*/  @!P2 IMAD.IADD R15, R15, 0x1, -R23 ;  /* 0x000000010f0fa824 */ /* 0x000fe200078e0a17 */
[C---:B------:R-:W-:Y:S01]  /*6b90*/  ISETP.GT.U32.AND P2, PT, R23.reuse, R9, PT ;  /* 0x000000091700720c */ /* 0x040fe20003f44070 */
[----:B------:R-:W-:Y:S01]  /*6ba0*/  @!P3 IMAD.MOV R22, RZ, RZ, -R22 ;  /* 0x000000ffff16b224 */ /* 0x000fe200078e0a16 */
[----:B------:R-:W-:Y:S01]  /*6bb0*/  ISETP.GT.U32.AND P3, PT, R23, R28, PT ;  /* 0x0000001c1700720c */ /* 0x000fe20003f64070 */
[----:B------:R-:W-:Y:S01]  /*6bc0*/  IMAD.HI.U32 R26, R3, R7, RZ ;  /* 0x00000007031a7227 */ /* 0x000fe200078e00ff */
[----:B------:R-:W-:-:S03]  /*6bd0*/  ISETP.GT.U32.AND P6, PT, R23, R12, PT ;  /* 0x0000000c1700720c */ /* 0x000fc60003fc4070 */
[----:B------:R-:W-:-:S04]  /*6be0*/  IMAD.MOV R26, RZ, RZ, -R26 ;  /* 0x000000ffff1a7224 */ /* 0x000fc800078e0a1a */
[----:B------:R-:W-:Y:S02]  /*6bf0*/  IMAD R26, R23, R26, R7 ;  /* 0x0000001a171a7224 */ /* 0x000fe400078e0207 */
[--C-:B------:R-:W-:Y:S02]  /*6c00*/  @!P2 IMAD.IADD R9, R9, 0x1, -R23.reuse ;  /* 0x000000010909a824 */ /* 0x100fe400078e0a17 */
[--C-:B------:R-:W-:Y:S01]  /*6c10*/  @!P4 IMAD.IADD R2, R2, 0x1, -R23.reuse ;  /* 0x000000010202c824 */ /* 0x100fe200078e0a17 */
[C---:B------:R-:W-:Y:S01]  /*6c20*/  ISETP.GT.U32.AND P2, PT, R23.reuse, R26, PT ;  /* 0x0000001a1700720c */ /* 0x040fe20003f44070 */
[--C-:B------:R-:W-:Y:S01]  /*6c30*/  @!P3 IMAD.IADD R28, R28, 0x1, -R23.reuse ;  /* 0x000000011c1cb824 */ /* 0x100fe200078e0a17 */
[----:B------:R-:W-:Y:S02]  /*6c40*/  ISETP.GT.U32.AND P4, PT, R23, R27, PT ;  /* 0x0000001b1700720c */ /* 0x000fe40003f84070 */
[----:B------:R-:W-:Y:S02]  /*6c50*/  ISETP.GE.AND P3, PT, R20, RZ, PT ;  /* 0x000000ff1400720c */ /* 0x000fe40003f66270 */
[----:B------:R-:W0:Y:S01]  /*6c60*/  S2R R20, SR_TID.X ;  /* 0x0000000000147919 */ /* 0x000e220000002100 */
[----:B------:R-:W-:Y:S01]  /*6c70*/  @!P6 IMAD.IADD R12, R12, 0x1, -R23 ;  /* 0x000000010c0ce824 */ /* 0x000fe200078e0a17 */
[----:B------:R-:W-:-:S02]  /*6c80*/  ISETP.GE.AND P1, PT, R5, RZ, PT ;  /* 0x000000ff0500720c */ /* 0x000fc40003f26270 */
[----:B------:R-:W-:-:S03]  /*6c90*/  IADD3 R7, R25, 0x2, RZ ;  /* 0x0000000219077810 */ /* 0x000fc60007ffe0ff */
[--C-:B------:R-:W-:Y:S02]  /*6ca0*/  @!P2 IMAD.IADD R26, R26, 0x1, -R23.reuse ;  /* 0x000000011a1aa824 */ /* 0x100fe400078e0a17 */
[----:B------:R-:W-:Y:S01]  /*6cb0*/  @!P4 IMAD.IADD R27, R27, 0x1, -R23 ;  /* 0x000000011b1bc824 */ /* 0x000fe200078e0a17 */
[----:B------:R-:W-:Y:S01]  /*6cc0*/  ISETP.GE.AND P4, PT, R4, RZ, PT ;  /* 0x000000ff0400720c */ /* 0x000fe20003f86270 */
[----:B------:R-:W-:Y:S01]  /*6cd0*/  @!P0 IMAD.MOV R15, RZ, RZ, -R15 ;  /* 0x000000ffff0f8224 */ /* 0x000fe200078e0a0f */
[----:B------:R-:W-:Y:S01]  /*6ce0*/  IABS R25, R7 ;  /* 0x0000000700197213 */ /* 0x000fe20000000000 */
[----:B------:R-:W-:Y:S02]  /*6cf0*/  STL [R1+0x754], R11 ;  /* 0x0007540b01007387 */ /* 0x000fe40000100800 */
[----:B------:R-:W-:Y:S01]  /*6d00*/  @!P1 IMAD.MOV R2, RZ, RZ, -R2 ;  /* 0x000000ffff029224 */ /* 0x000fe200078e0a02 */
[----:B------:R-:W-:Y:S01]  /*6d10*/  ISETP.GT.U32.AND P1, PT, R23, R26, PT ;  /* 0x0000001a1700720c */ /* 0x000fe20003f24070 */
[----:B------:R-:W-:Y:S01]  /*6d20*/  STL [R1+0x758], R14 ;  /* 0x0007580e01007387 */ /* 0x000fe20000100800 */
[----:B------:R-:W-:-:S03]  /*6d30*/  IMAD.HI.U32 R3, R3, R25, RZ ;  /* 0x0000001903037227 */ /* 0x000fc600078e00ff */
[----:B------:R-:W2:Y:S04]  /*6d40*/  LDL.LU R24, [R1+0x7b8] ;  /* 0x0007b80001187983 */ /* 0x000ea80000300800 */
[----:B------:R-:W-:Y:S01]  /*6d50*/  STL [R1+0x75c], R15 ;  /* 0x00075c0f01007387 */ /* 0x000fe20000100800 */
[C---:B------:R-:W-:Y:S01]  /*6d60*/  ISETP.GT.U32.AND P0, PT, R23.reuse, R9, PT ;  /* 0x000000091700720c */ /* 0x040fe20003f04070 */
[----:B------:R-:W-:Y:S02]  /*6d70*/  IMAD.MOV R3, RZ, RZ, -R3 ;  /* 0x000000ffff037224 */ /* 0x000fe400078e0a03 */
[----:B------:R-:W-:Y:S01]  /*6d80*/  @!P4 IMAD.MOV R6, RZ, RZ, -R6 ;  /* 0x000000ffff06c224 */ /* 0x000fe200078e0a06 */
[----:B------:R-:W-:Y:S01]  /*6d90*/  ISETP.GE.AND P4, PT, R0, RZ, PT ;  /* 0x000000ff0000720c */ /* 0x000fe20003f86270 */
[----:B------:R-:W-:Y:S01]  /*6da0*/  IMAD R25, R23, R3, R25 ;  /* 0x0000000317197224 */ /* 0x000fe200078e0219 */
[----:B0-----:R-:W-:Y:S01]  /*6db0*/  LOP3.LUT R3, R20, 0x7, RZ, 0xc0, !PT ;  /* 0x0000000714037812 */ /* 0x001fe200078ec0ff */
[----:B------:R-:W-:Y:S01]  /*6dc0*/  @!P1 IMAD.IADD R26, R26, 0x1, -R23 ;  /* 0x000000011a1a9824 */ /* 0x000fe200078e0a17 */
[C---:B------:R-:W-:Y:S01]  /*6dd0*/  LOP3.LUT R0, R20.reuse, 0x60, RZ, 0xc0, !PT ;  /* 0x0000006014007812 */ /* 0x040fe200078ec0ff */
[----:B------:R-:W-:-:S04]  /*6de0*/  IMAD.SHL.U32 R5, R20, 0x2, RZ ;  /* 0x0000000214057824 */ /* 0x000fc800078e00ff */
[----:B------:R-:W-:Y:S02]  /*6df0*/  @!P0 IMAD.IADD R9, R9, 0x1, -R23 ;  /* 0x0000000109098824 */ /* 0x000fe400078e0a17 */
[----:B------:R-:W-:Y:S01]  /*6e00*/  IMAD R0, R3, 0x4, R0 ;  /* 0x0000000403007824 */ /* 0x000fe200078e0200 */
[----:B------:R-:W-:Y:S01]  /*6e10*/  ISETP.GT.U32.AND P2, PT, R23, R12, PT ;  /* 0x0000000c1700720c */ /* 0x000fe20003f44070 */
[----:B------:R-:W-:-:S12]  /*6e20*/  @!P4 IMAD.MOV R9, RZ, RZ, -R9 ;  /* 0x000000ffff09c224 */ /* 0x000fd800078e0a09 */
[----:B------:R-:W-:Y:S01]  /*6e30*/  @!P2 IMAD.IADD R12, R12, 0x1, -R23 ;  /* 0x000000010c0ca824 */ /* 0x000fe200078e0a17 */
[----:B------:R-:W-:Y:S02]  /*6e40*/  ISETP.GE.AND P2, PT, R13, RZ, PT ;  /* 0x000000ff0d00720c */ /* 0x000fe40003f46270 */
[----:B----4-:R-:W-:-:S13]  /*6e50*/  ISETP.GE.AND P5, PT, R10, RZ, PT ;  /* 0x000000ff0a00720c */ /* 0x010fda0003fa6270 */
[----:B------:R-:W-:Y:S01]  /*6e60*/  @!P5 IMAD.MOV R17, RZ, RZ, -R17 ;  /* 0x000000ffff11d224 */ /* 0x000fe200078e0a11 */
[----:B------:R-:W-:Y:S02]  /*6e70*/  ISETP.GT.U32.AND P5, PT, R23, R16, PT ;  /* 0x000000101700720c */ /* 0x000fe40003fa4070 */
[----:B---3--:R-:W-:-:S11]  /*6e80*/  ISETP.GE.AND P6, PT, R8, RZ, PT ;  /* 0x000000ff0800720c */ /* 0x008fd60003fc6270 */
[----:B------:R-:W-:Y:S01]  /*6e90*/  @!P5 IMAD.IADD R16, R16, 0x1, -R23 ;  /* 0x000000011010d824 */ /* 0x000fe200078e0a17 */
[----:B------:R-:W-:Y:S02]  /*6ea0*/  ISETP.GE.AND P5, PT, R18, RZ, PT ;  /* 0x000000ff1200720c */ /* 0x000fe40003fa6270 */
[----:B------:R-:W0:Y:S01]  /*6eb0*/  S2R R18, SR_TID.X ;  /* 0x0000000000127919 */ /* 0x000e220000002100 */
[----:B------:R-:W-:-:S03]  /*6ec0*/  @!P6 IMAD.MOV R19, RZ, RZ, -R19 ;  /* 0x000000ffff13e224 */ /* 0x000fc600078e0a13 */
[----:B------:R-:W-:Y:S04]  /*6ed0*/  STL [R1+0x760], R17 ;  /* 0x0007601101007387 */ /* 0x000fe80000100800 */
[----:B------:R-:W-:Y:S04]  /*6ee0*/  STL [R1+0x764], R19 ;  /* 0x0007641301007387 */ /* 0x000fe80000100800 */
[----:B------:R-:W-:Y:S04]  /*6ef0*/  STL [R1+0x768], R22 ;  /* 0x0007681601007387 */ /* 0x000fe80000100800 */
[----:B------:R1:W-:Y:S01]  /*6f00*/  STL [R1+0x76c], R2 ;  /* 0x00076c0201007387 */ /* 0x0003e20000100800 */
[----:B0-----:R-:W-:Y:S01]  /*6f10*/  LOP3.LUT R18, R18, 0x40, RZ, 0xc0, !PT ;  /* 0x0000004012127812 */ /* 0x001fe200078ec0ff */
[----:B-1----:R-:W-:-:S03]  /*6f20*/  IMAD.SHL.U32 R2, R20, 0x8, RZ ;  /* 0x0000000814027824 */ /* 0x002fc600078e00ff */
[----:B------:R-:W-:Y:S02]  /*6f30*/  ISETP.NE.U32.AND P1, PT, R18, RZ, PT ;  /* 0x000000ff1200720c */ /* 0x000fe40003f25070 */
[----:B------:R-:W-:Y:S02]  /*6f40*/  LOP3.LUT R2, R2, 0x30, RZ, 0xc0, !PT ;  /* 0x0000003002027812 */ /* 0x000fe400078ec0ff */
[----:B------:R-:W-:Y:S01]  /*6f50*/  LOP3.LUT R18, R20, 0x3f, RZ, 0xc0, !PT ;  /* 0x0000003f14127812 */ /* 0x000fe200078ec0ff */
[----:B------:R0:W-:Y:S02]  /*6f60*/  STL [R1+0x770], R6 ;  /* 0x0007700601007387 */ /* 0x0001e40000100800 */
[C---:B------:R-:W-:Y:S02]  /*6f70*/  IMAD R4, R3.reuse, 0x40, R2 ;  /* 0x0000004003047824 */ /* 0x040fe400078e0202 */
[----:B------:R-:W-:Y:S01]  /*6f80*/  IMAD.SHL.U32 R2, R3, 0x10, RZ ;  /* 0x0000001003027824 */ /* 0x000fe200078e00ff */
[----:B------:R-:W-:Y:S01]  /*6f90*/  SEL R3, RZ, 0x90, !P1 ;  /* 0x00000090ff037807 */ /* 0x000fe20004800000 */
[----:B0-----:R-:W-:-:S03]  /*6fa0*/  IMAD.SHL.U32 R6, R18, 0x2, RZ ;  /* 0x0000000212067824 */ /* 0x001fc600078e00ff */
[----:B------:R-:W-:Y:S02]  /*6fb0*/  LOP3.LUT R2, R2, 0x30, R5, 0x78, !PT ;  /* 0x0000003002027812 */ /* 0x000fe400078e7805 */
[----:B------:R-:W-:Y:S02]  /*6fc0*/  ISETP.GT.U32.AND P6, PT, R23, R27, PT ;  /* 0x0000001b1700720c */ /* 0x000fe40003fc4070 */
[----:B------:R-:W-:Y:S01]  /*6fd0*/  LOP3.LUT R3, R3, R6, RZ, 0x3c, !PT ;  /* 0x0000000603037212 */ /* 0x000fe200078e3cff */
[----:B------:R-:W-:Y:S01]  /*6fe0*/  STL [R1+0x774], R9 ;  /* 0x0007740901007387 */ /* 0x000fe20000100800 */
[----:B------:R-:W-:-:S03]  /*6ff0*/  IMAD.U32 R0, R0, 0x20, R2 ;  /* 0x0000002000007824 */ /* 0x000fc600078e0002 */
[----:B------:R0:W-:Y:S02]  /*7000*/  STL [R1+0x644], R3 ;  /* 0x0006440301007387 */ /* 0x0001e40000100800 */
[----:B0-----:R-:W-:Y:S02]  /*7010*/  LOP3.LUT R3, R4, 0x10, R5, 0x78, !PT ;  /* 0x0000001004037812 */ /* 0x001fe400078e7805 */
[----:B------:R-:W3:Y:S04]  /*7020*/  LDL.LU R5, [R1+0xc0] ;  /* 0x0000c00001057983 */ /* 0x000ee80000300800 */
[----:B------:R-:W4:Y:S04]  /*7030*/  LDL.LU R4, [R1+0xbc] ;  /* 0x0000bc0001047983 */ /* 0x000f280000300800 */
[----:B------:R0:W-:Y:S01]  /*7040*/  STL [R1+0x180], R0 ;  /* 0x0001800001007387 */ /* 0x0001e20000100800 */
[----:B------:R-:W-:Y:S01]  /*7050*/  @!P6 IMAD.IADD R27, R27, 0x1, -R23 ;  /* 0x000000011b1be824 */ /* 0x000fe200078e0a17 */
[----:B------:R-:W-:-:S02]  /*7060*/  ISETP.GE.AND P6, PT, R21, RZ, PT ;  /* 0x000000ff1500720c */ /* 0x000fc40003fc6270 */
[----:B0-----:R-:W4:Y:S04]  /*7070*/  LDL.LU R0, [R1+0x80] ;  /* 0x0000800001007983 */ /* 0x001f280000300800 */
[----:B------:R-:W4:Y:S04]  /*7080*/  LDL.LU R13, [R1+0x7c] ;  /* 0x00007c00010d7983 */ /* 0x000f280000300800 */
[----:B------:R-:W4:Y:S04]  /*7090*/  LDL.LU R21, [R1+0x78] ;  /* 0x0000780001157983 */ /* 0x000f280000300800 */
[----:B------:R-:W4:Y:S01]  /*70a0*/  LDL.LU R20, [R1+0x74] ;  /* 0x0000740001147983 */ /* 0x000f220000300800 */
[----:B------:R-:W-:-:S02]  /*70b0*/  ISETP.GT.U32.AND P0, PT, R23, R25, PT ;  /* 0x000000191700720c */ /* 0x000fc40003f04070 */
[----:B------:R-:W-:Y:S01]  /*70c0*/  ISETP.GE.AND P4, PT, R29, RZ, PT ;  /* 0x000000ff1d00720c */ /* 0x000fe20003f86270 */
[----:B------:R-:W-:Y:S01]  /*70d0*/  @!P2 IMAD.MOV R12, RZ, RZ, -R12 ;  /* 0x000000ffff0ca224 */ /* 0x000fe200078e0a0c */
[----:B------:R-:W-:Y:S01]  /*70e0*/  ISETP.GE.AND P1, PT, R7, RZ, PT ;  /* 0x000000ff0700720c */ /* 0x000fe20003f26270 */
[----:B------:R-:W-:Y:S01]  /*70f0*/  @!P5 IMAD.MOV R16, RZ, RZ, -R16 ;  /* 0x000000ffff10d224 */ /* 0x000fe200078e0a10 */
[----:B------:R-:W4:Y:S01]  /*7100*/  LDL.LU R18, [R1+0xe0] ;  /* 0x0000e00001127983 */ /* 0x000f220000300800 */
[----:B------:R-:W-:Y:S02]  /*7110*/  @!P3 IMAD.MOV R28, RZ, RZ, -R28 ;  /* 0x000000ffff1cb224 */ /* 0x000fe400078e0a1c */
[----:B------:R-:W-:Y:S01]  /*7120*/  @!P6 IMAD.MOV R27, RZ, RZ, -R27 ;  /* 0x000000ffff1be224 */ /* 0x000fe200078e0a1b */
[----:B------:R-:W4:Y:S03]  /*7130*/  LDL.LU R29, [R1+0x1d8] ;  /* 0x0001d800011d7983 */ /* 0x000f260000300800 */
[----:B------:R-:W-:-:S05]  /*7140*/  @!P0 IMAD.IADD R25, R25, 0x1, -R23 ;  /* 0x0000000119198824 */ /* 0x000fca00078e0a17 */
[----:B------:R-:W-:Y:S01]  /*7150*/  ISETP.GT.U32.AND P0, PT, R23, R25, PT ;  /* 0x000000191700720c */ /* 0x000fe20003f04070 */
[----:B------:R-:W-:Y:S01]  /*7160*/  @!P4 IMAD.MOV R26, RZ, RZ, -R26 ;  /* 0x000000ffff1ac224 */ /* 0x000fe200078e0a1a */
[----:B------:R-:W-:Y:S04]  /*7170*/  STL [R1+0x778], R12 ;  /* 0x0007780c01007387 */ /* 0x000fe80000100800 */
[----:B------:R-:W-:Y:S07]  /*7180*/  STL [R1+0x77c], R16 ;  /* 0x00077c1001007387 */ /* 0x000fee0000100800 */
[----:B------:R-:W-:Y:S01]  /*7190*/  @!P0 IMAD.IADD R25, R25, 0x1, -R23 ;  /* 0x0000000119198824 */ /* 0x000fe200078e0a17 */
[----:B------:R-:W-:-:S02]  /*71a0*/  ISETP.NE.AND P0, PT, RZ, c[0x0][0x17c], PT ;  /* 0x00005f00ff007a0c */ /* 0x000fc40003f05270 */
[----:B------:R-:W-:Y:S01]  /*71b0*/  LOP3.LUT R23, RZ, c[0x0][0x17c], RZ, 0x33, !PT ;  /* 0x00005f00ff177a12 */ /* 0x000fe200078e33ff */
[----:B------:R-:W-:Y:S01]  /*71c0*/  @!P1 IMAD.MOV R25, RZ, RZ, -R25 ;  /* 0x000000ffff199224 */ /* 0x000fe200078e0a19 */
[----:B------:R-:W-:Y:S02]  /*71d0*/  STL [R1+0x780], R28 ;  /* 0x0007801c01007387 */ /* 0x000fe40000100800 */
[C---:B--2---:R-:W-:Y:S02]  /*71e0*/  SEL R3, R23.reuse, R24, !P0 ;  /* 0x0000001817037207 */ /* 0x044fe40004000000 */
[----:B------:R-:W-:Y:S04]  /*71f0*/  STL [R1+0x784], R27 ;  /* 0x0007841b01007387 */ /* 0x000fe80000100800 */
[----:B------:R-:W-:Y:S04]  /*7200*/  STL [R1+0x788], R26 ;  /* 0x0007881a01007387 */ /* 0x000fe80000100800 */
[----:B------:R-:W-:Y:S04]  /*7210*/  STL [R1+0x78c], R25 ;  /* 0x00078c1901007387 */ /* 0x000fe80000100800 */
[----:B------:R0:W-:Y:S01]  /*7220*/  STL [R1+0x790], R3 ;  /* 0x0007900301007387 */ /* 0x0001e20000100800 */
[----:B---3--:R-:W-:-:S02]  /*7230*/  SEL R2, R23, R5, !P0 ;  /* 0x0000000517027207 */ /* 0x008fc40004000000 */
[----:B----4-:R-:W-:-:S03]  /*7240*/  SEL R4, R23, R4, !P0 ;  /* 0x0000000417047207 */ /* 0x010fc60004000000 */
[----:B------:R1:W-:Y:S04]  /*7250*/  STL [R1+0x284], R2 ;  /* 0x0002840201007387 */ /* 0x0003e80000100800 */
[----:B------:R-:W-:Y:S01]  /*7260*/  STL [R1+0x280], R4 ;  /* 0x0002800401007387 */ /* 0x000fe20000100800 */
[C---:B0-----:R-:W-:Y:S02]  /*7270*/  SEL R3, R23.reuse, R0, !P0 ;  /* 0x0000000017037207 */ /* 0x041fe40004000000 */
[----:B-1----:R-:W-:-:S03]  /*7280*/  SEL R2, R23, R13, !P0 ;  /* 0x0000000d17027207 */ /* 0x002fc60004000000 */
[----:B------:R0:W-:Y:S01]  /*7290*/  STL [R1+0x27c], R3 ;  /* 0x00027c0301007387 */ /* 0x0001e20000100800 */
[----:B------:R-:W-:-:S03]  /*72a0*/  SEL R0, R23, R21, !P0 ;  /* 0x0000001517007207 */ /* 0x000fc60004000000 */
[----:B------:R-:W-:Y:S01]  /*72b0*/  STL [R1+0x278], R2 ;  /* 0x0002780201007387 */ /* 0x000fe20000100800 */
[----:B0-----:R-:W-:-:S03]  /*72c0*/  SEL R3, R23, R20, !P0 ;  /* 0x0000001417037207 */ /* 0x001fc60004000000 */
[----:B------:R-:W-:Y:S04]  /*72d0*/  STL [R1+0x274], R0 ;  /* 0x0002740001007387 */ /* 0x000fe80000100800 */
[----:B------:R0:W-:Y:S04]  /*72e0*/  STL [R1+0x270], R3 ;  /* 0x0002700301007387 */ /* 0x0001e80000100800 */
[----:B0-----:R-:W2:Y:S01]  /*72f0*/  LDL.LU R3, [R1+0x1c0] ;  /* 0x0001c00001037983 */ /* 0x001ea20000300800 */
[C---:B------:R-:W-:Y:S02]  /*7300*/  SEL R2, R23.reuse, R18, !P0 ;  /* 0x0000001217027207 */ /* 0x040fe40004000000 */
[----:B------:R-:W-:-:S03]  /*7310*/  SEL R0, R23, R29, !P0 ;  /* 0x0000001d17007207 */ /* 0x000fc60004000000 */
[----:B------:R-:W-:Y:S04]  /*7320*/  STL [R1+0x26c], R2 ;  /* 0x00026c0201007387 */ /* 0x000fe80000100800 */
[----:B--2---:R0:W-:Y:S04]  /*7330*/  STL [R1+0x7ac], R3 ;  /* 0x0007ac0301007387 */ /* 0x0041e80000100800 */
[----:B------:R-:W-:Y:S04]  /*7340*/  STL [R1+0x268], R0 ;  /* 0x0002680001007387 */ /* 0x000fe80000100800 */
[----:B0-----:R-:W2:Y:S04]  /*7350*/  LDL.LU R3, [R1+0x1b8] ;  /* 0x0001b80001037983 */ /* 0x001ea80000300800 */
[----:B--2---:R0:W-:Y:S04]  /*7360*/  STL [R1+0x7b0], R3 ;  /* 0x0007b00301007387 */ /* 0x0041e80000100800 */
[----:B0-----:R-:W2:Y:S04]  /*7370*/  LDL.LU R3, [R1+0x1b0] ;  /* 0x0001b00001037983 */ /* 0x001ea80000300800 */
[----:B--2---:R0:W-:Y:S04]  /*7380*/  STL [R1+0x7b4], R3 ;  /* 0x0007b40301007387 */ /* 0x0041e80000100800 */
[----:B0-----:R-:W2:Y:S04]  /*7390*/  LDL.LU R3, [R1+0x1dc] ;  /* 0x0001dc0001037983 */ /* 0x001ea80000300800 */
[----:B------:R-:W3:Y:S04]  /*73a0*/  LDL.LU R24, [R1+0x1cc] ;  /* 0x0001cc0001187983 */ /* 0x000ee80000300800 */
[----:B------:R-:W4:Y:S04]  /*73b0*/  LDL.LU R25, [R1+0x1d4] ;  /* 0x0001d40001197983 */ /* 0x000f280000300800 */
[----:B------:R-:W3:Y:S04]  /*73c0*/  LDL.LU R26, [R1+0x1d0] ;  /* 0x0001d000011a7983 */ /* 0x000ee80000300800 */
        /* <DEDUP_REMOVED lines=23> */
[----:B------:R-:W3:Y:S01]  /*7540*/  LDL.LU R29, [R1+0x164] ;  /* 0x00016400011d7983 */ /* 0x000ee20000300800 */
[----:B--2---:R-:W-:-:S05]  /*7550*/  SEL R3, R23, R3, !P0 ;  /* 0x0000000317037207 */ /* 0x004fca0004000000 */
[----:B------:R0:W-:Y:S04]  /*7560*/  STL [R1+0x264], R3 ;  /* 0x0002640301007387 */ /* 0x0001e80000100800 */
[----:B0-----:R-:W2:Y:S02]  /*7570*/  LDL.LU R3, [R1+0x7b4] ;  /* 0x0007b40001037983 */ /* 0x001ea40000300800 */
[----:B--2---:R-:W-:-:S05]  /*7580*/  SEL R3, R23, R3, !P0 ;  /* 0x0000000317037207 */ /* 0x004fca0004000000 */
[----:B------:R0:W-:Y:S04]  /*7590*/  STL [R1+0x260], R3 ;  /* 0x0002600301007387 */ /* 0x0001e80000100800 */
[----:B0-----:R-:W2:Y:S02]  /*75a0*/  LDL.LU R3, [R1+0x7b0] ;  /* 0x0007b00001037983 */ /* 0x001ea40000300800 */
[----:B--2---:R-:W-:-:S05]  /*75b0*/  SEL R3, R23, R3, !P0 ;  /* 0x0000000317037207 */ /* 0x004fca0004000000 */
[----:B------:R0:W-:Y:S04]  /*75c0*/  STL [R1+0x25c], R3 ;  /* 0x00025c0301007387 */ /* 0x0001e80000100800 */
[----:B0-----:R-:W2:Y:S01]  /*75d0*/  LDL.LU R3, [R1+0x7ac] ;  /* 0x0007ac0001037983 */ /* 0x001ea20000300800 */
[C---:B---3--:R-:W-:Y:S02]  /*75e0*/  SEL R16, R23.reuse, R16, !P0 ;  /* 0x0000001017107207 */ /* 0x048fe40004000000 */
[C---:B------:R-:W-:Y:S02]  /*75f0*/  SEL R9, R23.reuse, R9, !P0 ;  /* 0x0000000917097207 */ /* 0x040fe40004000000 */
[C---:B------:R-:W-:Y:S02]  /*7600*/  SEL R6, R23.reuse, R6, !P0 ;  /* 0x0000000617067207 */ /* 0x040fe40004000000 */
[----:B------:R-:W-:-:S02]  /*7610*/  SEL R4, R23, R4, !P0 ;  /* 0x0000000417047207 */ /* 0x000fc40004000000 */
[----:B--2---:R-:W-:-:S05]  /*7620*/  SEL R3, R23, R3, !P0 ;  /* 0x0000000317037207 */ /* 0x004fca0004000000 */
[----:B------:R0:W-:Y:S02]  /*7630*/  STL [R1+0x258], R3 ;  /* 0x0002580301007387 */ /* 0x0001e40000100800 */
[C---:B0-----:R-:W-:Y:S02]  /*7640*/  SEL R3, R23.reuse, R24, !P0 ;  /* 0x0000001817037207 */ /* 0x041fe40004000000 */
[C---:B----4-:R-:W-:Y:S02]  /*7650*/  SEL R24, R23.reuse, R25, !P0 ;  /* 0x0000001917187207 */ /* 0x050fe40004000000 */
[C---:B------:R-:W-:Y:S01]  /*7660*/  SEL R25, R23.reuse, R26, !P0 ;  /* 0x0000001a17197207 */ /* 0x040fe20004000000 */
[----:B------:R0:W-:Y:S04]  /*7670*/  STL [R1+0x254], R3 ;  /* 0x0002540301007387 */ /* 0x0001e80000100800 */
[----:B------:R1:W-:Y:S01]  /*7680*/  STL [R1+0x250], R24 ;  /* 0x0002501801007387 */ /* 0x0003e20000100800 */
[----:B0-----:R-:W-:-:S03]  /*7690*/  SEL R3, R23, R27, !P0 ;  /* 0x0000001b17037207 */ /* 0x001fc60004000000 */
[----:B------:R-:W-:Y:S01]  /*76a0*/  STL [R1+0x24c], R25 ;  /* 0x00024c1901007387 */ /* 0x000fe20000100800 */
[----:B-1----:R-:W-:-:S03]  /*76b0*/  SEL R24, R23, R28, !P0 ;  /* 0x0000001c17187207 */ /* 0x002fc60004000000 */
[----:B------:R0:W-:Y:S04]  /*76c0*/  STL [R1+0x248], R3 ;  /* 0x0002480301007387 */ /* 0x0001e80000100800 */
[----:B------:R-:W-:Y:S01]  /*76d0*/  STL [R1+0x244], R24 ;  /* 0x0002441801007387 */ /* 0x000fe20000100800 */
[----:B0-----:R-:W-:-:S03]  /*76e0*/  SEL R3, R23, R12, !P0 ;  /* 0x0000000c17037207 */ /* 0x001fc60004000000 */
[----:B------:R-:W-:Y:S04]  /*76f0*/  STL [R1+0x240], R16 ;  /* 0x0002401001007387 */ /* 0x000fe80000100800 */
[----:B------:R0:W-:Y:S04]  /*7700*/  STL [R1+0x23c], R3 ;  /* 0x00023c0301007387 */ /* 0x0001e80000100800 */
[----:B------:R-:W-:Y:S01]  /*7710*/  STL [R1+0x238], R9 ;  /* 0x0002380901007387 */ /* 0x000fe20000100800 */
[----:B0-----:R-:W-:-:S03]  /*7720*/  SEL R3, R23, R2, !P0 ;  /* 0x0000000217037207 */ /* 0x001fc60004000000 */
[----:B------:R0:W-:Y:S01]  /*7730*/  STL [R1+0x234], R6 ;  /* 0x0002340601007387 */ /* 0x0001e20000100800 */
[----:B------:R-:W-:-:S03]  /*7740*/  SEL R2, R23, R22, !P0 ;  /* 0x0000001617027207 */ /* 0x000fc60004000000 */
[----:B------:R1:W-:Y:S01]  /*7750*/  STL [R1+0x230], R3 ;  /* 0x0002300301007387 */ /* 0x0003e20000100800 */
[----:B0-----:R-:W-:-:S03]  /*7760*/  SEL R6, R23, R19, !P0 ;  /* 0x0000001317067207 */ /* 0x001fc60004000000 */
[----:B------:R0:W-:Y:S01]  /*7770*/  STL [R1+0x22c], R2 ;  /* 0x00022c0201007387 */ /* 0x0001e20000100800 */
[----:B-1----:R-:W-:-:S03]  /*7780*/  SEL R3, R23, R17, !P0 ;  /* 0x0000001117037207 */ /* 0x002fc60004000000 */
[----:B------:R1:W-:Y:S04]  /*7790*/  STL [R1+0x228], R6 ;  /* 0x0002280601007387 */ /* 0x0003e80000100800 */
[----:B------:R2:W-:Y:S01]  /*77a0*/  STL [R1+0x224], R3 ;  /* 0x0002240301007387 */ /* 0x0005e20000100800 */
[C---:B0-----:R-:W-:Y:S02]  /*77b0*/  SEL R2, R23.reuse, R15, !P0 ;  /* 0x0000000f17027207 */ /* 0x041fe40004000000 */
[----:B-1----:R-:W-:-:S03]  /*77c0*/  SEL R6, R23, R14, !P0 ;  /* 0x0000000e17067207 */ /* 0x002fc60004000000 */
[----:B------:R0:W-:Y:S01]  /*77d0*/  STL [R1+0x220], R2 ;  /* 0x0002200201007387 */ /* 0x0001e20000100800 */
[----:B--2---:R-:W-:-:S03]  /*77e0*/  SEL R3, R23, R11, !P0 ;  /* 0x0000000b17037207 */ /* 0x004fc60004000000 */
[----:B------:R1:W-:Y:S04]  /*77f0*/  STL [R1+0x21c], R6 ;  /* 0x00021c0601007387 */ /* 0x0003e80000100800 */
[----:B------:R2:W-:Y:S01]  /*7800*/  STL [R1+0x218], R3 ;  /* 0x0002180301007387 */ /* 0x0005e20000100800 */
[C---:B0-----:R-:W-:Y:S02]  /*7810*/  SEL R2, R23.reuse, R10, !P0 ;  /* 0x0000000a17027207 */ /* 0x041fe40004000000 */
[----:B-1----:R-:W-:-:S03]  /*7820*/  SEL R6, R23, R8, !P0 ;  /* 0x0000000817067207 */ /* 0x002fc60004000000 */
[----:B------:R0:W-:Y:S01]  /*7830*/  STL [R1+0x214], R2 ;  /* 0x0002140201007387 */ /* 0x0001e20000100800 */
[----:B--2---:R-:W-:-:S03]  /*7840*/  SEL R3, R23, R7, !P0 ;  /* 0x0000000717037207 */ /* 0x004fc60004000000 */
[----:B------:R-:W-:Y:S04]  /*7850*/  STL [R1+0x210], R6 ;  /* 0x0002100601007387 */ /* 0x000fe80000100800 */
[----:B------:R1:W-:Y:S01]  /*7860*/  STL [R1+0x20c], R3 ;  /* 0x00020c0301007387 */ /* 0x0003e20000100800 */
[----:B0-----:R-:W-:-:S05]  /*7870*/  SEL R2, R23, R5, !P0 ;  /* 0x0000000517027207 */ /* 0x001fca0004000000 */
[----:B------:R0:W-:Y:S01]  /*7880*/  STL [R1+0x208], R2 ;  /* 0x0002080201007387 */ /* 0x0001e20000100800 */
[----:B-1----:R-:W-:-:S03]  /*7890*/  SEL R3, R23, R0, !P0 ;  /* 0x0000000017037207 */ /* 0x002fc60004000000 */
[----:B------:R-:W-:Y:S01]  /*78a0*/  STL [R1+0x204], R4 ;  /* 0x0002040401007387 */ /* 0x000fe20000100800 */
[----:B------:R-:W-:-:S03]  /*78b0*/  SEL R0, R23, R21, !P0 ;  /* 0x0000001517007207 */ /* 0x000fc60004000000 */
[----:B------:R1:W-:Y:S01]  /*78c0*/  STL [R1+0x200], R3 ;  /* 0x0002000301007387 */ /* 0x0003e20000100800 */
[----:B0-----:R-:W-:-:S05]  /*78d0*/  SEL R2, R23, R13, !P0 ;  /* 0x0000000d17027207 */ /* 0x001fca0004000000 */
[----:B------:R-:W-:Y:S01]  /*78e0*/  STL [R1+0x1fc], R2 ;  /* 0x0001fc0201007387 */ /* 0x000fe20000100800 */
[----:B-1----:R-:W-:-:S03]  /*78f0*/  SEL R3, R23, R20, !P0 ;  /* 0x0000001417037207 */ /* 0x002fc60004000000 */
        /* <DEDUP_REMOVED lines=149> */
[C---:B----4-:R-:W-:Y:S02]  /*8250*/  SEL R26, R23.reuse, R26, !P0 ;  /* 0x0000001a171a7207 */ /* 0x050fe40004000000 */
[C---:B------:R-:W-:Y:S02]  /*8260*/  SEL R27, R23.reuse, R27, !P0 ;  /* 0x0000001b171b7207 */ /* 0x040fe40004000000 */
[----:B------:R-:W-:-:S02]  /*8270*/  SEL R28, R23, R28, !P0 ;  /* 0x0000001c171c7207 */ /* 0x000fc40004000000 */
[C---:B------:R-:W-:Y:S02]  /*8280*/  SEL R16, R23.reuse, R16, !P0 ;  /* 0x0000001017107207 */ /* 0x040fe40004000000 */
[C---:B------:R-:W-:Y:S02]  /*8290*/  SEL R12, R23.reuse, R12, !P0 ;  /* 0x0000000c170c7207 */ /* 0x040fe40004000000 */
[C---:B------:R-:W-:Y:S02]  /*82a0*/  SEL R9, R23.reuse, R9, !P0 ;  /* 0x0000000917097207 */ /* 0x040fe40004000000 */
[C---:B------:R-:W-:Y:S02]  /*82b0*/  SEL R6, R23.reuse, R6, !P0 ;  /* 0x0000000617067207 */ /* 0x040fe40004000000 */
        /* <DEDUP_REMOVED lines=18> */
[----:B--2---:R-:W-:-:S05]  /*83e0*/  SEL R3, R23, R3, !P0 ;  /* 0x0000000317037207 */ /* 0x004fca0004000000 */
[----:B------:R0:W-:Y:S04]  /*83f0*/  STL [R1+0x80], R3 ;  /* 0x0000800301007387 */ /* 0x0001e80000100800 */
[----:B0-----:R-:W2:Y:S04]  /*8400*/  LDL.LU R3, [R1+0x790] ;  /* 0x0007900001037983 */ /* 0x001ea80000300800 */
[----:B------:R0:W-:Y:S04]  /*8410*/  STL [R1+0x7c], R25 ;  /* 0x00007c1901007387 */ /* 0x0001e80000100800 */
[----:B0-----:R-:W3:Y:S04]  /*8420*/  LDL.LU R25, [R1+0x78c] ;  /* 0x00078c0001197983 */ /* 0x001ee80000300800 */
[----:B------:R0:W-:Y:S04]  /*8430*/  STL [R1+0x78], R26 ;  /* 0x0000781a01007387 */ /* 0x0001e80000100800 */
[----:B0-----:R-:W4:Y:S04]  /*8440*/  LDL.LU R26, [R1+0x788] ;  /* 0x00078800011a7983 */ /* 0x001f280000300800 */
[----:B------:R0:W-:Y:S04]  /*8450*/  STL [R1+0x74], R27 ;  /* 0x0000741b01007387 */ /* 0x0001e80000100800 */
[----:B0-----:R-:W2:Y:S04]  /*8460*/  LDL.LU R27, [R1+0x784] ;  /* 0x00078400011b7983 */ /* 0x001ea80000300800 */
        /* <DEDUP_REMOVED lines=45> */
[----:B0-----:R-:W2:Y:S01]  /*8740*/  LDL.LU R29, [R1+0x728] ;  /* 0x00072800011d7983 */ /* 0x001ea20000300800 */
[----:B------:R-:W-:-:S05]  /*8750*/  SEL R24, R23, R24, !P0 ;  /* 0x0000001817187207 */ /* 0x000fca0004000000 */
[----:B------:R2:W-:Y:S02]  /*8760*/  STL [R1+0xc], R24 ;  /* 0x00000c1801007387 */ /* 0x0005e40000100800 */
[C---:B--2---:R-:W-:Y:S02]  /*8770*/  SEL R24, R23.reuse, R29, !P0 ;  /* 0x0000001d17187207 */ /* 0x044fe40004000000 */
[----:B------:R-:W2:Y:S04]  /*8780*/  LDL.LU R29, [R1+0x724] ;  /* 0x00072400011d7983 */ /* 0x000ea80000300800 */
[----:B------:R0:W-:Y:S02]  /*8790*/  STL [R1+0x8], R24 ;  /* 0x0000081801007387 */ /* 0x0001e40000100800 */
[----:B0-----:R-:W-:-:S02]  /*87a0*/  SEL R24, R23, R18, !P0 ;  /* 0x0000001217187207 */ /* 0x001fc40004000000 */
[----:B------:R-:W-:-:S03]  /*87b0*/  SEL R18, R23, R20, !P0 ;  /* 0x0000001417127207 */ /* 0x000fc60004000000 */
[----:B------:R0:W-:Y:S02]  /*87c0*/  STL [R1+0x4], R24 ;  /* 0x0000041801007387 */ /* 0x0001e40000100800 */
[C---:B0-----:R-:W-:Y:S02]  /*87d0*/  SEL R24, R23.reuse, R21, !P0 ;  /* 0x0000001517187207 */ /* 0x041fe40004000000 */
[----:B------:R-:W-:-:S03]  /*87e0*/  SEL R21, R23, R13, !P0 ;  /* 0x0000000d17157207 */ /* 0x000fc60004000000 */
[----:B------:R-:W-:Y:S04]  /*87f0*/  STL [R1+0x6a8], R24 ;  /* 0x0006a81801007387 */ /* 0x000fe80000100800 */
[----:B------:R-:W-:Y:S04]  /*8800*/  STL [R1], R18 ;  /* 0x0000001201007387 */ /* 0x000fe80000100800 */
[----:B------:R0:W-:Y:S04]  /*8810*/  STL [R1+0x6ac], R21 ;  /* 0x0006ac1501007387 */ /* 0x0001e80000100800 */
[----:B0-----:R-:W2:Y:S01]  /*8820*/  LDL R21, [R1+0x5c0] ;  /* 0x0005c00001157983 */ /* 0x001ea20000100800 */
[----:B------:R-:W-:-:S02]  /*8830*/  SEL R20, R23, R0, !P0 ;  /* 0x0000000017147207 */ /* 0x000fc40004000000 */
[C---:B------:R-:W-:Y:S02]  /*8840*/  SEL R18, R23.reuse, R4, !P0 ;  /* 0x0000000417127207 */ /* 0x040fe40004000000 */
[C---:B------:R-:W-:Y:S02]  /*8850*/  SEL R13, R23.reuse, R5, !P0 ;  /* 0x00000005170d7207 */ /* 0x040fe40004000000 */
[C---:B------:R-:W-:Y:S01]  /*8860*/  SEL R7, R23.reuse, R7, !P0 ;  /* 0x0000000717077207 */ /* 0x040fe20004000000 */
[----:B------:R-:W-:Y:S01]  /*8870*/  STL [R1+0x6b0], R20 ;  /* 0x0006b01401007387 */ /* 0x000fe20000100800 */
[C---:B------:R-:W-:Y:S02]  /*8880*/  SEL R8, R23.reuse, R8, !P0 ;  /* 0x0000000817087207 */ /* 0x040fe40004000000 */
[C---:B------:R-:W-:Y:S01]  /*8890*/  SEL R10, R23.reuse, R10, !P0 ;  /* 0x0000000a170a7207 */ /* 0x040fe20004000000 */
[----:B------:R-:W-:Y:S01]  /*88a0*/  STL [R1+0x6b4], R18 ;  /* 0x0006b41201007387 */ /* 0x000fe20000100800 */
[----:B------:R-:W-:-:S02]  /*88b0*/  SEL R11, R23, R11, !P0 ;  /* 0x0000000b170b7207 */ /* 0x000fc40004000000 */
[C---:B------:R-:W-:Y:S01]  /*88c0*/  SEL R14, R23.reuse, R14, !P0 ;  /* 0x0000000e170e7207 */ /* 0x040fe20004000000 */
[----:B------:R-:W-:Y:S01]  /*88d0*/  STL [R1+0x6b8], R13 ;  /* 0x0006b80d01007387 */ /* 0x000fe20000100800 */
[C---:B------:R-:W-:Y:S02]  /*88e0*/  SEL R15, R23.reuse, R15, !P0 ;  /* 0x0000000f170f7207 */ /* 0x040fe40004000000 */
[C---:B------:R-:W-:Y:S01]  /*88f0*/  SEL R17, R23.reuse, R17, !P0 ;  /* 0x0000001117117207 */ /* 0x040fe20004000000 */
[----:B------:R-:W-:Y:S04]  /*8900*/  STL [R1+0x6bc], R7 ;  /* 0x0006bc0701007387 */ /* 0x000fe80000100800 */
[----:B------:R-:W-:Y:S04]  /*8910*/  STL [R1+0x6c0], R8 ;  /* 0x0006c00801007387 */ /* 0x000fe80000100800 */
[----:B------:R-:W-:Y:S04]  /*8920*/  STL [R1+0x6c4], R10 ;  /* 0x0006c40a01007387 */ /* 0x000fe80000100800 */
[----:B------:R-:W-:Y:S04]  /*8930*/  STL [R1+0x6c8], R11 ;  /* 0x0006c80b01007387 */ /* 0x000fe80000100800 */
[----:B------:R-:W-:Y:S04]  /*8940*/  STL [R1+0x6cc], R14 ;  /* 0x0006cc0e01007387 */ /* 0x000fe80000100800 */
[----:B------:R-:W-:Y:S04]  /*8950*/  STL [R1+0x6d0], R15 ;  /* 0x0006d00f01007387 */ /* 0x000fe80000100800 */
[----:B------:R0:W-:Y:S04]  /*8960*/  STL [R1+0x6d4], R17 ;  /* 0x0006d41101007387 */ /* 0x0001e80000100800 */
[----:B0-----:R-:W0:Y:S04]  /*8970*/  S2R R17, SR_TID.X ;  /* 0x0000000000117919 */ /* 0x001e280000002100 */
[----:B------:R-:W1:Y:S04]  /*8980*/  S2R R24, SR_TID.X ;  /* 0x0000000000187919 */ /* 0x000e680000002100 */
[----:B------:R-:W0:Y:S01]  /*8990*/  S2R R0, SR_TID.X ;  /* 0x0000000000007919 */ /* 0x000e220000002100 */
        /* <DEDUP_REMOVED lines=10> */
[----:B------:R0:W-:Y:S01]  /*8a40*/  STL [R1+0x6e0], R5 ;  /* 0x0006e00501007387 */ /* 0x0001e20000100800 */
[C---:B------:R-:W-:Y:S02]  /*8a50*/  SEL R27, R23.reuse, R27, !P0 ;  /* 0x0000001b171b7207 */ /* 0x040fe40004000000 */
[C---:B----4-:R-:W-:Y:S01]  /*8a60*/  SEL R26, R23.reuse, R26, !P0 ;  /* 0x0000001a171a7207 */ /* 0x050fe20004000000 */
[----:B------:R4:W-:Y:S01]  /*8a70*/  STL [R1+0x6e4], R6 ;  /* 0x0006e40601007387 */ /* 0x0009e20000100800 */
[----:B---3--:R-:W-:-:S03]  /*8a80*/  SEL R23, R23, R25, !P0 ;  /* 0x0000001917177207 */ /* 0x008fc60004000000 */
[----:B------:R-:W-:Y:S01]  /*8a90*/  STL [R1+0x6e8], R9 ;  /* 0x0006e80901007387 */ /* 0x000fe20000100800 */
[----:B0-----:R-:W-:-:S03]  /*8aa0*/  IMAD.SHL.U32 R5, R17, 0x20, RZ ;  /* 0x0000002011057824 */ /* 0x001fc600078e00ff */
[----:B------:R-:W-:Y:S04]  /*8ab0*/  STL [R1+0x6ec], R12 ;  /* 0x0006ec0c01007387 */ /* 0x000fe80000100800 */
[----:B------:R-:W-:Y:S04]  /*8ac0*/  STL [R1+0x6f0], R16 ;  /* 0x0006f01001007387 */ /* 0x000fe80000100800 */
[----:B------:R-:W-:Y:S04]  /*8ad0*/  STL [R1+0x6f4], R28 ;  /* 0x0006f41c01007387 */ /* 0x000fe80000100800 */
[----:B------:R-:W-:Y:S04]  /*8ae0*/  STL [R1+0x6f8], R27 ;  /* 0x0006f81b01007387 */ /* 0x000fe80000100800 */
[----:B------:R-:W-:Y:S01]  /*8af0*/  STL [R1+0x6fc], R26 ;  /* 0x0006fc1a01007387 */ /* 0x000fe20000100800 */
[----:B-1----:R-:W-:-:S03]  /*8b00*/  LOP3.LUT R24, R24, 0x3f, RZ, 0xc0, !PT ;  /* 0x0000003f18187812 */ /* 0x002fc600078ec0ff */
[----:B------:R-:W-:Y:S04]  /*8b10*/  STL [R1+0x700], R23 ;  /* 0x0007001701007387 */ /* 0x000fe80000100800 */
[----:B------:R-:W-:Y:S01]  /*8b20*/  STL [R1+0x5bc], R5 ;  /* 0x0005bc0501007387 */ /* 0x000fe20000100800 */
[----:B------:R-:W-:-:S03]  /*8b30*/  SHF.R.U32.HI R20, RZ, 0x5, R0 ;  /* 0x00000005ff147819 */ /* 0x000fc60000011600 */
[----:B------:R-:W-:Y:S04]  /*8b40*/  STL [R1+0x190], RZ ;  /* 0x000190ff01007387 */ /* 0x000fe80000100800 */
[----:B------:R-:W-:Y:S04]  /*8b50*/  STL [R1+0x194], RZ ;  /* 0x000194ff01007387 */ /* 0x000fe80000100800 */
[----:B------:R-:W-:Y:S01]  /*8b60*/  STL [R1+0x198], RZ ;  /* 0x000198ff01007387 */ /* 0x000fe20000100800 */
[----:B------:R-:W-:-:S03]  /*8b70*/  IMAD R2, R24, c[0x0][0x18c], RZ ;  /* 0x0000630018027a24 */ /* 0x000fc600078e02ff */
[----:B------:R-:W-:Y:S01]  /*8b80*/  STL [R1+0x19c], RZ ;  /* 0x00019cff01007387 */ /* 0x000fe20000100800 */
[----:B------:R-:W-:-:S03]  /*8b90*/  SGXT.U32 R20, R20, 0x2 ;  /* 0x000000021414781a */ /* 0x000fc60000000000 */
[----:B------:R-:W-:Y:S04]  /*8ba0*/  STL [R1+0x160], RZ ;  /* 0x000160ff01007387 */ /* 0x000fe80000100800 */
[----:B------:R-:W-:Y:S04]  /*8bb0*/  STL [R1+0x164], RZ ;  /* 0x000164ff01007387 */ /* 0x000fe80000100800 */
[----:B------:R-:W-:Y:S01]  /*8bc0*/  STL [R1+0x168], RZ ;  /* 0x000168ff01007387 */ /* 0x000fe20000100800 */
[----:B------:R-:W-:-:S03]  /*8bd0*/  SHF.R.U32.HI R0, RZ, 0x5, R0 ;  /* 0x00000005ff007819 */ /* 0x000fc60000011600 */
[----:B------:R-:W-:Y:S01]  /*8be0*/  STL [R1+0x16c], RZ ;  /* 0x00016cff01007387 */ /* 0x000fe20000100800 */
[----:B------:R-:W-:-:S03]  /*8bf0*/  LOP3.LUT R4, R20, 0x3c, RZ, 0xfc, !PT ;  /* 0x0000003c14047812 */ /* 0x000fc600078efcff */
[----:B------:R-:W-:Y:S01]  /*8c00*/  STL [R1+0x130], RZ ;  /* 0x000130ff01007387 */ /* 0x000fe20000100800 */
[----:B------:R-:W-:-:S03]  /*8c10*/  LOP3.LUT R20, R20, 0x38, RZ, 0xfc, !PT ;  /* 0x0000003814147812 */ /* 0x000fc600078efcff */
[----:B------:R-:W-:Y:S04]  /*8c20*/  STL [R1+0x134], RZ ;  /* 0x000134ff01007387 */ /* 0x000fe80000100800 */
[----:B------:R-:W-:Y:S01]  /*8c30*/  STL [R1+0x138], RZ ;  /* 0x000138ff01007387 */ /* 0x000fe20000100800 */
[----:B------:R-:W-:-:S03]  /*8c40*/  SGXT.U32 R0, R0, 0x2 ;  /* 0x000000020000781a */ /* 0x000fc60000000000 */
[----:B------:R-:W-:Y:S04]  /*8c50*/  STL [R1+0x13c], RZ ;  /* 0x00013cff01007387 */ /* 0x000fe80000100800 */
[----:B------:R-:W-:Y:S04]  /*8c60*/  STL [R1+0x150], RZ ;  /* 0x000150ff01007387 */ /* 0x000fe80000100800 */
[----:B------:R-:W-:Y:S01]  /*8c70*/  STL [R1+0x154], RZ ;  /* 0x000154ff01007387 */ /* 0x000fe20000100800 */
[----:B------:R-:W-:-:S03]  /*8c80*/  IMAD R4, R4, c[0x0][0x188], RZ ;  /* 0x0000620004047a24 */ /* 0x000fc600078e02ff */
[----:B------:R-:W-:Y:S01]  /*8c90*/  STL [R1+0x158], RZ ;  /* 0x000158ff01007387 */ /* 0x000fe20000100800 */
[----:B------:R-:W-:-:S03]  /*8ca0*/  LOP3.LUT R4, R0, 0x34, RZ, 0xfc, !PT ;  /* 0x0000003400047812 */ /* 0x000fc600078efcff */
[----:B------:R-:W-:Y:S04]  /*8cb0*/  STL [R1+0x15c], RZ ;  /* 0x00015cff01007387 */ /* 0x000fe80000100800 */
        /* <DEDUP_REMOVED lines=16> */
[----:B------:R-:W-:Y:S01]  /*8dc0*/  STL [R1+0x120], RZ ;  /* 0x000120ff01007387 */ /* 0x000fe20000100800 */
[----:B--2---:R-:W-:-:S03]  /*8dd0*/  ISETP.GE.AND P1, PT, R21, RZ, PT ;  /* 0x000000ff1500720c */ /* 0x004fc60003f26270 */
[----:B------:R-:W0:Y:S02]  /*8de0*/  S2R R21, SR_TID.X ;  /* 0x0000000000157919 */ /* 0x000e240000002100 */
[----:B0-----:R-:W-:-:S04]  /*8df0*/  SHF.R.U32.HI R24, RZ, 0x5, R21 ;  /* 0x00000005ff187819 */ /* 0x001fc80000011615 */
[----:B------:R-:W-:-:S05]  /*8e00*/  SGXT.U32 R24, R24, 0x2 ;  /* 0x000000021818781a */ /* 0x000fca0000000000 */
[----:B----4-:R-:W-:Y:S02]  /*8e10*/  IMAD R6, R24, c[0x0][0x188], RZ ;  /* 0x0000620018067a24 */ /* 0x010fe400078e02ff */
[----:B------:R-:W-:Y:S01]  /*8e20*/  IMAD R6, R20, c[0x0][0x188], RZ ;  /* 0x0000620014067a24 */ /* 0x000fe200078e02ff */
[----:B------:R-:W-:Y:S02]  /*8e30*/  LOP3.LUT R20, R0, 0x30, RZ, 0xfc, !PT ;  /* 0x0000003000147812 */ /* 0x000fe400078efcff */
[--C-:B------:R-:W-:Y:S02]  /*8e40*/  SHF.R.U32.HI R0, RZ, 0x5, R21.reuse ;  /* 0x00000005ff007819 */ /* 0x100fe40000011615 */
[----:B------:R-:W-:Y:S02]  /*8e50*/  SHF.R.U32.HI R21, RZ, 0x5, R21 ;  /* 0x00000005ff157819 */ /* 0x000fe40000011615 */
[----:B------:R-:W-:Y:S01]  /*8e60*/  SGXT.U32 R0, R0, 0x2 ;  /* 0x000000020000781a */ /* 0x000fe20000000000 */
[----:B------:R-:W-:Y:S01]  /*8e70*/  IMAD R6, R20, c[0x0][0x188], RZ ;  /* 0x0000620014067a24 */ /* 0x000fe200078e02ff */
[----:B------:R-:W-:-:S02]  /*8e80*/  SGXT.U32 R21, R21, 0x2 ;  /* 0x000000021515781a */ /* 0x000fc40000000000 */
[----:B------:R-:W-:Y:S01]  /*8e90*/  LOP3.LUT R20, R0, 0x28, RZ, 0xfc, !PT ;  /* 0x0000002800147812 */ /* 0x000fe200078efcff */
[----:B------:R-:W-:Y:S04]  /*8ea0*/  STL [R1+0x124], RZ ;  /* 0x000124ff01007387 */ /* 0x000fe80000100800 */
[----:B------:R-:W-:Y:S01]  /*8eb0*/  IMAD R6, R20, c[0x0][0x188], RZ ;  /* 0x0000620014067a24 */ /* 0x000fe200078e02ff */
[----:B------:R-:W-:Y:S01]  /*8ec0*/  LOP3.LUT R20, R21, 0x1c, RZ, 0xfc, !PT ;  /* 0x0000001c15147812 */ /* 0x000fe200078efcff */
[----:B------:R-:W-:Y:S04]  /*8ed0*/  STL [R1+0x128], RZ ;  /* 0x000128ff01007387 */ /* 0x000fe80000100800 */
[----:B------:R-:W-:Y:S01]  /*8ee0*/  STL [R1+0x12c], RZ ;  /* 0x00012cff01007387 */ /* 0x000fe20000100800 */
[----:B------:R-:W-:-:S03]  /*8ef0*/  IMAD R6, R20, c[0x0][0x188], RZ ;  /* 0x0000620014067a24 */ /* 0x000fc600078e02ff */
[----:B------:R-:W2:Y:S01]  /*8f00*/  LDL.LU R19, [R1+0x28c] ;  /* 0x00028c0001137983 */ /* 0x000ea20000300800 */
[----:B------:R-:W-:-:S03]  /*8f10*/  LOP3.LUT R20, R24, 0x10, RZ, 0xfc, !PT ;  /* 0x0000001018147812 */ /* 0x000fc600078efcff */
[----:B------:R-:W3:Y:S04]  /*8f20*/  LDL.LU R15, [R1+0x284] ;  /* 0x00028400010f7983 */ /* 0x000ee80000300800 */
[----:B------:R-:W-:Y:S04]  /*8f30*/  STL [R1+0xf0], RZ ;  /* 0x0000f0ff01007387 */ /* 0x000fe80000100800 */
[----:B------:R-:W-:Y:S01]  /*8f40*/  STL [R1+0xf4], RZ ;  /* 0x0000f4ff01007387 */ /* 0x000fe20000100800 */
[----:B------:R-:W-:-:S03]  /*8f50*/  IMAD R7, R20, c[0x0][0x188], RZ ;  /* 0x0000620014077a24 */ /* 0x000fc600078e02ff */
[----:B------:R-:W-:Y:S04]  /*8f60*/  STL [R1+0xf8], RZ ;  /* 0x0000f8ff01007387 */ /* 0x000fe80000100800 */
[----:B------:R-:W-:Y:S04]  /*8f70*/  STL [R1+0xfc], RZ ;  /* 0x0000fcff01007387 */ /* 0x000fe80000100800 */
[----:B------:R-:W4:Y:S04]  /*8f80*/  LDL.LU R14, [R1+0x280] ;  /* 0x00028000010e7983 */ /* 0x000f280000300800 */
[----:B------:R-:W4:Y:S04]  /*8f90*/  LDL.LU R11, [R1+0x27c] ;  /* 0x00027c00010b7983 */ /* 0x000f280000300800 */
[----:B------:R-:W4:Y:S04]  /*8fa0*/  LDL.LU R10, [R1+0x278] ;  /* 0x00027800010a7983 */ /* 0x000f280000300800 */
[----:B------:R-:W4:Y:S04]  /*8fb0*/  LDL.LU R8, [R1+0x274] ;  /* 0x0002740001087983 */ /* 0x000f280000300800 */
[----:B------:R-:W4:Y:S04]  /*8fc0*/  LDL.LU R7, [R1+0x270] ;  /* 0x0002700001077983 */ /* 0x000f280000300800 */
[----:B------:R-:W4:Y:S04]  /*8fd0*/  LDL.LU R13, [R1+0x26c] ;  /* 0x00026c00010d7983 */ /* 0x000f280000300800 */
[----:B------:R-:W4:Y:S04]  /*8fe0*/  LDL.LU R18, [R1+0x268] ;  /* 0x0002680001127983 */ /* 0x000f280000300800 */
[----:B------:R-:W4:Y:S04]  /*8ff0*/  LDL.LU R20, [R1+0x264] ;  /* 0x0002640001147983 */ /* 0x000f280000300800 */
[----:B------:R-:W0:Y:S01]  /*9000*/  S2R R22, SR_TID.X ;  /* 0x0000000000167919 */ /* 0x000e220000002100 */
[----:B------:R-:W-:Y:S01]  /*9010*/  IMAD R4, R4, c[0x0][0x188], RZ ;  /* 0x0000620004047a24 */ /* 0x000fe200078e02ff */
[----:B------:R-:W-:-:S02]  /*9020*/  LOP3.LUT R4, R0, 0x2c, RZ, 0xfc, !PT ;  /* 0x0000002c00047812 */ /* 0x000fc400078efcff */
[----:B------:R-:W-:-:S03]  /*9030*/  LOP3.LUT R0, R0, 0x24, RZ, 0xfc, !PT ;  /* 0x0000002400007812 */ /* 0x000fc600078efcff */
[----:B------:R-:W-:Y:S01]  /*9040*/  IMAD R4, R4, c[0x0][0x188], RZ ;  /* 0x0000620004047a24 */ /* 0x000fe200078e02ff */
[C---:B------:R-:W-:Y:S01]  /*9050*/  LOP3.LUT R4, R21.reuse, 0x20, RZ, 0xfc, !PT ;  /* 0x0000002015047812 */ /* 0x040fe200078efcff */
[----:B------:R-:W-:Y:S01]  /*9060*/  IMAD R0, R0, c[0x0][0x188], RZ ;  /* 0x0000620000007a24 */ /* 0x000fe200078e02ff */
[C---:B------:R-:W-:Y:S02]  /*9070*/  LOP3.LUT R0, R21.reuse, 0x18, RZ, 0xfc, !PT ;  /* 0x0000001815007812 */ /* 0x040fe400078efcff */
[----:B------:R-:W-:Y:S01]  /*9080*/  LOP3.LUT R21, R21, 0x14, RZ, 0xfc, !PT ;  /* 0x0000001415157812 */ /* 0x000fe200078efcff */
[----:B------:R-:W-:Y:S02]  /*9090*/  IMAD R4, R4, c[0x0][0x188], RZ ;  /* 0x0000620004047a24 */ /* 0x000fe400078e02ff */
[----:B------:R-:W-:Y:S01]  /*90a0*/  IMAD R0, R0, c[0x0][0x188], RZ ;  /* 0x0000620000007a24 */ /* 0x000fe200078e02ff */
[C---:B------:R-:W-:Y:S01]  /*90b0*/  LOP3.LUT R0, R24.reuse, 0xc, RZ, 0xfc, !PT ;  /* 0x0000000c18007812 */ /* 0x040fe200078efcff */
[----:B------:R-:W-:Y:S01]  /*90c0*/  IMAD R4, R21, c[0x0][0x188], RZ ;  /* 0x0000620015047a24 */ /* 0x000fe200078e02ff */
[----:B------:R-:W-:-:S02]  /*90d0*/  LOP3.LUT R21, R24, 0x8, RZ, 0xfc, !PT ;  /* 0x0000000818157812 */ /* 0x000fc400078efcff */
[----:B------:R-:W-:Y:S01]  /*90e0*/  LOP3.LUT R24, R24, 0x4, RZ, 0xfc, !PT ;  /* 0x0000000418187812 */ /* 0x000fe200078efcff */
[----:B------:R-:W-:Y:S02]  /*90f0*/  IMAD R6, R0, c[0x0][0x188], RZ ;  /* 0x0000620000067a24 */ /* 0x000fe400078e02ff */
[----:B0-----:R-:W-:Y:S01]  /*9100*/  IMAD.SHL.U32 R22, R22, 0x8, RZ ;  /* 0x0000000816167824 */ /* 0x001fe200078e00ff */
[----:B------:R-:W-:Y:S01]  /*9110*/  ISETP.NE.AND P0, PT, RZ, c[0x0][0x178], PT ;  /* 0x00005e00ff007a0c */ /* 0x000fe20003f05270 */
[----:B------:R-:W-:Y:S01]  /*9120*/  IMAD R0, R24, c[0x0][0x188], RZ ;  /* 0x0000620018007a24 */ /* 0x000fe200078e02ff */
[----:B------:R-:W-:Y:S02]  /*9130*/  SHF.R.S32.HI R0, RZ, 0x1f, R2 ;  /* 0x0000001fff007819 */ /* 0x000fe40000011402 */
[----:B------:R-:W-:Y:S01]  /*9140*/  LOP3.LUT R6, R22, 0x30, RZ, 0xc0, !PT ;  /* 0x0000003016067812 */ /* 0x000fe200078ec0ff */
[C---:B------:R-:W-:Y:S01]  /*9150*/  IMAD.SHL.U32 R22, R17.reuse, 0x2, RZ ;  /* 0x0000000211167824 */ /* 0x040fe200078e00ff */
[----:B------:R-:W-:Y:S01]  /*9160*/  LOP3.LUT R17, R17, 0x7, RZ, 0xc0, !PT ;  /* 0x0000000711117812 */ /* 0x000fe200078ec0ff */
[----:B------:R-:W-:Y:S01]  /*9170*/  IMAD R4, R21, c[0x0][0x188], RZ ;  /* 0x0000620015047a24 */ /* 0x000fe200078e02ff */
[C---:B------:R-:W-:Y:S01]  /*9180*/  SHF.L.U64.HI R0, R2.reuse, 0x1, R0 ;  /* 0x0000000102007819 */ /* 0x040fe20000010200 */
[----:B------:R-:W4:Y:S01]  /*9190*/  LDL.LU R21, [R1+0x260] ;  /* 0x0002600001157983 */ /* 0x000f220000300800 */
[----:B------:R-:W-:-:S03]  /*91a0*/  IMAD.SHL.U32 R2, R2, 0x2, RZ ;  /* 0x0000000202027824 */ /* 0x000fc600078e00ff */
[----:B------:R-:W4:Y:S01]  /*91b0*/  LDL.LU R24, [R1+0x25c] ;  /* 0x00025c0001187983 */ /* 0x000f220000300800 */
[----:B------:R-:W-:Y:S02]  /*91c0*/  IMAD.MOV.U32 R4, RZ, RZ, R29 ;  /* 0x000000ffff047224 */ /* 0x000fe400078e001d */
[----:B------:R-:W-:Y:S01]  /*91d0*/  IMAD R17, R17, 0x40, R6 ;  /* 0x0000004011117824 */ /* 0x000fe200078e0206 */
[----:B------:R-:W-:Y:S04]  /*91e0*/  STL [R1+0xd0], RZ ;  /* 0x0000d0ff01007387 */ /* 0x000fe80000100800 */
[----:B------:R-:W-:Y:S01]  /*91f0*/  STL [R1+0xd4], RZ ;  /* 0x0000d4ff01007387 */ /* 0x000fe20000100800 */
[----:B------:R-:W-:-:S03]  /*9200*/  @!P1 IMAD.MOV R4, RZ, RZ, -R4 ;  /* 0x000000ffff049224 */ /* 0x000fc600078e0a04 */
[----:B------:R-:W-:Y:S01]  /*9210*/  STL [R1+0xd8], RZ ;  /* 0x0000d8ff01007387 */ /* 0x000fe20000100800 */
[----:B------:R-:W-:-:S03]  /*9220*/  LOP3.LUT R17, R17, 0x10, R22, 0x78, !PT ;  /* 0x0000001011117812 */ /* 0x000fc600078e7816 */
[----:B------:R0:W-:Y:S01]  /*9230*/  STL [R1+0x640], R0 ;  /* 0x0006400001007387 */ /* 0x0001e20000100800 */
[----:B------:R-:W-:-:S03]  /*9240*/  @!P0 LOP3.LUT R4, RZ, c[0x0][0x178], RZ, 0x33, !PT ;  /* 0x00005e00ff048a12 */ /* 0x000fc600078e33ff */
[----:B------:R2:W-:Y:S01]  /*9250*/  STL [R1+0x648], R2 ;  /* 0x0006480201007387 */ /* 0x0005e20000100800 */
[----:B------:R-:W-:Y:S01]  /*9260*/  IMAD R3, R3, c[0x0][0x190], RZ ;  /* 0x0000640003037a24 */ /* 0x000fe200078e02ff */
[----:B0-----:R-:W-:Y:S02]  /*9270*/  LOP3.LUT R0, R17, 0x200, R5, 0xf8, !PT ;  /* 0x0000020011007812 */ /* 0x001fe400078ef805 */
[----:B--2---:R-:W-:Y:S01]  /*9280*/  SHF.R.S32.HI R2, RZ, 0x6, R19 ;  /* 0x00000006ff027819 */ /* 0x004fe20000011413 */
[----:B---3--:R-:W-:-:S04]  /*9290*/  IMAD R25, R15, c[0x0][0x190], RZ ;  /* 0x000064000f197a24 */ /* 0x008fc800078e02ff */
[----:B------:R-:W-:Y:S04]  /*92a0*/  STL [R1+0x1a4], R2 ;  /* 0x0001a40201007387 */ /* 0x000fe80000100800 */
[----:B------:R-:W-:Y:S04]  /*92b0*/  STL [R1+0x704], R4 ;  /* 0x0007040401007387 */ /* 0x000fe80000100800 */
[----:B------:R0:W-:Y:S04]  /*92c0*/  STL [R1+0x64c], R3 ;  /* 0x00064c0301007387 */ /* 0x0001e80000100800 */
[----:B------:R-:W-:Y:S04]  /*92d0*/  STL [R1+0x708], R25 ;  /* 0x0007081901007387 */ /* 0x000fe80000100800 */
[----:B------:R-:W-:Y:S01]  /*92e0*/  STL [R1+0x188], R0 ;  /* 0x0001880001007387 */ /* 0x000fe20000100800 */
[----:B----4-:R-:W-:-:S03]  /*92f0*/  IMAD R29, R14, c[0x0][0x190], RZ ;  /* 0x000064000e1d7a24 */ /* 0x010fc600078e02ff */
[----:B------:R1:W-:Y:S01]  /*9300*/  STL [R1+0x650], R0 ;  /* 0x0006500001007387 */ /* 0x0003e20000100800 */
[----:B0-----:R-:W-:-:S03]  /*9310*/  IMAD R3, R11, c[0x0][0x190], RZ ;  /* 0x000064000b037a24 */ /* 0x001fc600078e02ff */
[----:B------:R-:W-:Y:S01]  /*9320*/  STL [R1+0x70c], R29 ;  /* 0x00070c1d01007387 */ /* 0x000fe20000100800 */
[----:B------:R-:W-:-:S03]  /*9330*/  IMAD R2, R10, c[0x0][0x190], RZ ;  /* 0x000064000a027a24 */ /* 0x000fc600078e02ff */
[----:B------:R0:W-:Y:S01]  /*9340*/  STL [R1+0x20], R3 ;  /* 0x0000200301007387 */ /* 0x0001e20000100800 */
[----:B-1----:R-:W-:-:S03]  /*9350*/  IMAD R0, R8, c[0x0][0x190], RZ ;  /* 0x0000640008007a24 */ /* 0x002fc600078e02ff */
[----:B------:R1:W-:Y:S01]  /*9360*/  STL [R1+0x24], R2 ;  /* 0x0000240201007387 */ /* 0x0003e20000100800 */
[----:B0-----:R-:W-:-:S03]  /*9370*/  IMAD R3, R7, c[0x0][0x190], RZ ;  /* 0x0000640007037a24 */ /* 0x001fc600078e02ff */
[----:B------:R0:W-:Y:S01]  /*9380*/  STL [R1+0x90], R0 ;  /* 0x0000900001007387 */ /* 0x0001e20000100800 */
[----:B-1----:R-:W-:-:S03]  /*9390*/  IMAD R2, R13, c[0x0][0x190], RZ ;  /* 0x000064000d027a24 */ /* 0x002fc600078e02ff */
[----:B------:R1:W-:Y:S01]  /*93a0*/  STL [R1+0x94], R3 ;  /* 0x0000940301007387 */ /* 0x0003e20000100800 */
[----:B0-----:R-:W-:-:S03]  /*93b0*/  IMAD R0, R18, c[0x0][0x190], RZ ;  /* 0x0000640012007a24 */ /* 0x001fc600078e02ff */
[----:B------:R0:W-:Y:S01]  /*93c0*/  STL [R1+0x9c], R2 ;  /* 0x00009c0201007387 */ /* 0x0001e20000100800 */
[----:B-1----:R-:W-:-:S03]  /*93d0*/  IMAD R3, R20, c[0x0][0x190], RZ ;  /* 0x0000640014037a24 */ /* 0x002fc600078e02ff */
[----:B------:R1:W-:Y:S04]  /*93e0*/  STL [R1+0xa0], R0 ;  /* 0x0000a00001007387 */ /* 0x0003e80000100800 */
[----:B------:R-:W-:Y:S04]  /*93f0*/  STL [R1+0xa4], R3 ;  /* 0x0000a40301007387 */ /* 0x000fe80000100800 */
[----:B------:R-:W2:Y:S01]  /*9400*/  LDL.LU R29, [R1+0x250] ;  /* 0x00025000011d7983 */ /* 0x000ea20000300800 */
[----:B0-----:R-:W-:Y:S02]  /*9410*/  IMAD R2, R21, c[0x0][0x190], RZ ;  /* 0x0000640015027a24 */ /* 0x001fe400078e02ff */
[----:B-1----:R-:W-:-:S03]  /*9420*/  IMAD R0, R24, c[0x0][0x190], RZ ;  /* 0x0000640018007a24 */ /* 0x002fc600078e02ff */
[----:B------:R-:W-:Y:S04]  /*9430*/  STL [R1+0xa8], R2 ;  /* 0x0000a80201007387 */ /* 0x000fe80000100800 */
[----:B--2---:R0:W-:Y:S04]  /*9440*/  STL [R1+0x71c], R29 ;  /* 0x00071c1d01007387 */ /* 0x0041e80000100800 */
[----:B------:R-:W-:Y:S04]  /*9450*/  STL [R1+0xb4], R0 ;  /* 0x0000b40001007387 */ /* 0x000fe80000100800 */
        /* <DEDUP_REMOVED lines=31> */
[----:B--2---:R-:W-:-:S05]  /*9650*/  IMAD R29, R29, c[0x0][0x190], RZ ;  /* 0x000064001d1d7a24 */ /* 0x004fca00078e02ff */
[----:B------:R0:W-:Y:S04]  /*9660*/  STL [R1+0xb8], R29 ;  /* 0x0000b81d01007387 */ /* 0x0001e80000100800 */
[----:B0-----:R-:W2:Y:S02]  /*9670*/  LDL.LU R29, [R1+0x720] ;  /* 0x00072000011d7983 */ /* 0x001ea40000300800 */
[----:B--2---:R-:W-:-:S05]  /*9680*/  IMAD R29, R29, c[0x0][0x190], RZ ;  /* 0x000064001d1d7a24 */ /* 0x004fca00078e02ff */
[----:B------:R0:W-:Y:S04]  /*9690*/  STL [R1+0x254], R29 ;  /* 0x0002541d01007387 */ /* 0x0001e80000100800 */
[----:B0-----:R-:W2:Y:S01]  /*96a0*/  LDL.LU R29, [R1+0x71c] ;  /* 0x00071c00011d7983 */ /* 0x001ea20000300800 */
[----:B---3--:R-:W-:Y:S02]  /*96b0*/  IMAD R0, R0, c[0x0][0x190], RZ ;  /* 0x0000640000007a24 */ /* 0x008fe400078e02ff */
[----:B--2---:R-:W-:-:S05]  /*96c0*/  IMAD R29, R29, c[0x0][0x190], RZ ;  /* 0x000064001d1d7a24 */ /* 0x004fca00078e02ff */
[----:B------:R4:W-:Y:S04]  /*96d0*/  STL [R1+0x250], R29 ;  /* 0x0002501d01007387 */ /* 0x0009e80000100800 */
[----:B------:R0:W-:Y:S01]  /*96e0*/  STL [R1+0x24c], R0 ;  /* 0x00024c0001007387 */ /* 0x0001e20000100800 */
[----:B----4-:R-:W-:Y:S02]  /*96f0*/  IMAD R29, R25, c[0x0][0x190], RZ ;  /* 0x00006400191d7a24 */ /* 0x010fe400078e02ff */
[----:B------:R-:W-:Y:S02]  /*9700*/  IMAD R25, R3, c[0x0][0x190], RZ ;  /* 0x0000640003197a24 */ /* 0x000fe400078e02ff */
[----:B0-----:R-:W-:Y:S02]  /*9710*/  IMAD R0, R4, c[0x0][0x190], RZ ;  /* 0x0000640004007a24 */ /* 0x001fe400078e02ff */
[----:B------:R-:W-:Y:S01]  /*9720*/  IMAD R3, R2, c[0x0][0x190], RZ ;  /* 0x0000640002037a24 */ /* 0x000fe200078e02ff */
[----:B------:R-:W-:Y:S01]  /*9730*/  STL [R1+0x248], R29 ;  /* 0x0002481d01007387 */ /* 0x000fe20000100800 */
[----:B------:R-:W-:-:S03]  /*9740*/  IMAD R2, R23, c[0x0][0x190], RZ ;  /* 0x0000640017027a24 */ /* 0x000fc600078e02ff */
[----:B------:R-:W-:Y:S04]  /*9750*/  STL [R1+0x244], R25 ;  /* 0x0002441901007387 */ /* 0x000fe80000100800 */
[----:B------:R0:W-:Y:S04]  /*9760*/  STL [R1+0x240], R0 ;  /* 0x0002400001007387 */ /* 0x0001e80000100800 */
[----:B------:R1:W-:Y:S01]  /*9770*/  STL [R1+0x23c], R3 ;  /* 0x00023c0301007387 */ /* 0x0003e20000100800 */
[----:B0-----:R-:W-:-:S03]  /*9780*/  IMAD R0, R26, c[0x0][0x190], RZ ;  /* 0x000064001a007a24 */ /* 0x001fc600078e02ff */
[----:B------:R0:W-:Y:S01]  /*9790*/  STL [R1+0x238], R2 ;  /* 0x0002380201007387 */ /* 0x0001e20000100800 */
[----:B-1----:R-:W-:-:S03]  /*97a0*/  IMAD R3, R27, c[0x0][0x190], RZ ;  /* 0x000064001b037a24 */ /* 0x002fc600078e02ff */
[----:B------:R1:W-:Y:S04]  /*97b0*/  STL [R1+0x234], R0 ;  /* 0x0002340001007387 */ /* 0x0003e80000100800 */
[----:B------:R2:W-:Y:S01]  /*97c0*/  STL [R1+0x230], R3 ;  /* 0x0002300301007387 */ /* 0x0005e20000100800 */
[----:B0-----:R-:W-:Y:S02]  /*97d0*/  IMAD R2, R28, c[0x0][0x190], RZ ;  /* 0x000064001c027a24 */ /* 0x001fe400078e02ff */
[----:B-1----:R-:W-:-:S03]  /*97e0*/  IMAD R0, R16, c[0x0][0x190], RZ ;  /* 0x0000640010007a24 */ /* 0x002fc600078e02ff */
[----:B------:R0:W-:Y:S01]  /*97f0*/  STL [R1+0x22c], R2 ;  /* 0x00022c0201007387 */ /* 0x0001e20000100800 */
[----:B--2---:R-:W-:-:S03]  /*9800*/  IMAD R3, R12, c[0x0][0x190], RZ ;  /* 0x000064000c037a24 */ /* 0x004fc600078e02ff */
        /* <DEDUP_REMOVED lines=76> */
[----:B----4-:R-:W-:Y:S02]  /*9cd0*/  IMAD R25, R25, c[0x0][0x190], RZ ;  /* 0x0000640019197a24 */ /* 0x010fe400078e02ff */
[----:B------:R-:W-:Y:S02]  /*9ce0*/  IMAD R3, R3, c[0x0][0x190], RZ ;  /* 0x0000640003037a24 */ /* 0x000fe400078e02ff */
[----:B------:R-:W-:-:S02]  /*9cf0*/  IMAD R2, R2, c[0x0][0x190], RZ ;  /* 0x0000640002027a24 */ /* 0x000fc400078e02ff */
[----:B--2---:R-:W-:-:S05]  /*9d00*/  IMAD R29, R29, c[0x0][0x190], RZ ;  /* 0x000064001d1d7a24 */ /* 0x004fca00078e02ff */
[----:B------:R-:W-:Y:S04]  /*9d10*/  STL [R1+0x270], R29 ;  /* 0x0002701d01007387 */ /* 0x000fe80000100800 */
[----:B------:R0:W-:Y:S04]  /*9d20*/  STL [R1+0x274], R0 ;  /* 0x0002740001007387 */ /* 0x0001e80000100800 */
[----:B------:R-:W-:Y:S04]  /*9d30*/  STL [R1+0x278], R25 ;  /* 0x0002781901007387 */ /* 0x000fe80000100800 */
[----:B------:R1:W-:Y:S01]  /*9d40*/  STL [R1+0x27c], R3 ;  /* 0x00027c0301007387 */ /* 0x0003e20000100800 */
[----:B0-----:R-:W-:-:S05]  /*9d50*/  IMAD R0, R4, c[0x0][0x190], RZ ;  /* 0x0000640004007a24 */ /* 0x001fca00078e02ff */
        /* <DEDUP_REMOVED lines=42> */
[----:B------:R-:W-:Y:S01]  /*a000*/  STL [R1+0x98], R0 ;  /* 0x0000980001007387 */ /* 0x000fe20000100800 */
[----:B--2---:R-:W-:-:S03]  /*a010*/  IMAD R3, R21, c[0x0][0x190], RZ ;  /* 0x0000640015037a24 */ /* 0x004fc600078e02ff */
[----:B------:R0:W-:Y:S04]  /*a020*/  STL [R1+0x8c], R2 ;  /* 0x00008c0201007387 */ /* 0x0001e80000100800 */
[----:B0-----:R-:W2:Y:S04]  /*a030*/  LDL.LU R2, [R1+0x80] ;  /* 0x0000800001027983 */ /* 0x001ea80000300800 */
[----:B------:R-:W-:Y:S04]  /*a040*/  STL [R1+0x88], R3 ;  /* 0x0000880301007387 */ /* 0x000fe80000100800 */
[----:B------:R-:W3:Y:S01]  /*a050*/  LDL.LU R29, [R1+0x78] ;  /* 0x00007800011d7983 */ /* 0x000ee20000300800 */
[----:B------:R-:W-:-:S05]  /*a060*/  IMAD R0, R24, c[0x0][0x190], RZ ;  /* 0x0000640018007a24 */ /* 0x000fca00078e02ff */
[----:B------:R-:W-:Y:S04]  /*a070*/  STL [R1+0x84], R0 ;  /* 0x0000840001007387 */ /* 0x000fe80000100800 */
[----:B---3--:R0:W-:Y:S04]  /*a080*/  STL [R1+0x710], R29 ;  /* 0x0007101d01007387 */ /* 0x0081e80000100800 */
[----:B0-----:R-:W3:Y:S04]  /*a090*/  LDL.LU R29, [R1+0x7c] ;  /* 0x00007c00011d7983 */ /* 0x001ee80000300800 */
        /* <DEDUP_REMOVED lines=18> */
[----:B------:R-:W4:Y:S01]  /*a1c0*/  LDL.LU R8, [R1+0x2c] ;  /* 0x00002c0001087983 */ /* 0x000f220000300800 */
[----:B--2---:R-:W-:-:S03]  /*a1d0*/  IMAD R2, R2, c[0x0][0x190], RZ ;  /* 0x0000640002027a24 */ /* 0x004fc600078e02ff */
[----:B------:R-:W2:Y:S04]  /*a1e0*/  LDL.LU R7, [R1+0x28] ;  /* 0x0000280001077983 */ /* 0x000ea80000300800 */
[----:B------:R-:W2:Y:S04]  /*a1f0*/  LDL.LU R13, [R1+0x1c] ;  /* 0x00001c00010d7983 */ /* 0x000ea80000300800 */
[----:B------:R-:W2:Y:S04]  /*a200*/  LDL.LU R18, [R1+0x18] ;  /* 0x0000180001127983 */ /* 0x000ea80000300800 */
[----:B------:R-:W2:Y:S04]  /*a210*/  LDL.LU R20, [R1+0x14] ;  /* 0x0000140001147983 */ /* 0x000ea80000300800 */
[----:B------:R-:W2:Y:S04]  /*a220*/  LDL.LU R21, [R1+0x10] ;  /* 0x0000100001157983 */ /* 0x000ea80000300800 */
[----:B------:R-:W2:Y:S04]  /*a230*/  LDL.LU R24, [R1+0xc] ;  /* 0x00000c0001187983 */ /* 0x000ea80000300800 */
[----:B------:R-:W2:Y:S04]  /*a240*/  LDL.LU R0, [R1+0x8] ;  /* 0x0000080001007983 */ /* 0x000ea80000300800 */
[----:B------:R-:W2:Y:S04]  /*a250*/  LDL.LU R3, [R1+0x4] ;  /* 0x0000040001037983 */ /* 0x000ea80000300800 */
[----:B------:R0:W-:Y:S04]  /*a260*/  STL [R1+0x80], R2 ;  /* 0x0000800201007387 */ /* 0x0001e80000100800 */
[----:B0-----:R-:W2:Y:S01]  /*a270*/  LDL.LU R2, [R1] ;  /* 0x0000000001027983 */ /* 0x001ea20000300800 */
[----:B---3--:R-:W-:-:S05]  /*a280*/  IMAD R29, R29, c[0x0][0x190], RZ ;  /* 0x000064001d1d7a24 */ /* 0x008fca00078e02ff */
[----:B------:R0:W-:Y:S04]  /*a290*/  STL [R1+0x7c], R29 ;  /* 0x00007c1d01007387 */ /* 0x0001e80000100800 */
[----:B0-----:R-:W3:Y:S01]  /*a2a0*/  LDL.LU R29, [R1+0x710] ;  /* 0x00071000011d7983 */ /* 0x001ee20000300800 */
[----:B----4-:R-:W-:Y:S02]  /*a2b0*/  IMAD R25, R25, c[0x0][0x190], RZ ;  /* 0x0000640019197a24 */ /* 0x010fe400078e02ff */
[----:B------:R-:W-:Y:S02]  /*a2c0*/  IMAD R4, R4, c[0x0][0x190], RZ ;  /* 0x0000640004047a24 */ /* 0x000fe400078e02ff */
[----:B------:R-:W-:Y:S02]  /*a2d0*/  IMAD R23, R23, c[0x0][0x190], RZ ;  /* 0x0000640017177a24 */ /* 0x000fe400078e02ff */
[----:B------:R-:W-:-:S02]  /*a2e0*/  IMAD R26, R26, c[0x0][0x190], RZ ;  /* 0x000064001a1a7a24 */ /* 0x000fc400078e02ff */
[----:B------:R-:W-:Y:S02]  /*a2f0*/  IMAD R27, R27, c[0x0][0x190], RZ ;  /* 0x000064001b1b7a24 */ /* 0x000fe400078e02ff */
[----:B------:R-:W-:Y:S02]  /*a300*/  IMAD R28, R28, c[0x0][0x190], RZ ;  /* 0x000064001c1c7a24 */ /* 0x000fe400078e02ff */
[----:B------:R-:W-:Y:S02]  /*a310*/  IMAD R16, R16, c[0x0][0x190], RZ ;  /* 0x0000640010107a24 */ /* 0x000fe400078e02ff */
        /* <DEDUP_REMOVED lines=12> */
[----:B--2---:R-:W-:Y:S02]  /*a3e0*/  IMAD R7, R7, c[0x0][0x190], RZ ;  /* 0x0000640007077a24 */ /* 0x004fe400078e02ff */
[----:B------:R-:W-:Y:S02]  /*a3f0*/  IMAD R13, R13, c[0x0][0x190], RZ ;  /* 0x000064000d0d7a24 */ /* 0x000fe400078e02ff */
[----:B------:R-:W-:-:S02]  /*a400*/  IMAD R18, R18, c[0x0][0x190], RZ ;  /* 0x0000640012127a24 */ /* 0x000fc400078e02ff */
[----:B------:R-:W-:Y:S02]  /*a410*/  IMAD R20, R20, c[0x0][0x190], RZ ;  /* 0x0000640014147a24 */ /* 0x000fe400078e02ff */
[----:B------:R-:W-:Y:S02]  /*a420*/  IMAD R21, R21, c[0x0][0x190], RZ ;  /* 0x0000640015157a24 */ /* 0x000fe400078e02ff */
[----:B------:R-:W-:Y:S02]  /*a430*/  IMAD R24, R24, c[0x0][0x190], RZ ;  /* 0x0000640018187a24 */ /* 0x000fe400078e02ff */
[----:B---3--:R-:W-:-:S05]  /*a440*/  IMAD R29, R29, c[0x0][0x190], RZ ;  /* 0x000064001d1d7a24 */ /* 0x008fca00078e02ff */
        /* <DEDUP_REMOVED lines=47> */
[----:B0-----:R-:W3:Y:S04]  /*a740*/  LDL.LU R20, [R1+0x6b0] ;  /* 0x0006b00001147983 */ /* 0x001ee80000300800 */
[----:B------:R0:W-:Y:S04]  /*a750*/  STL [R1+0x10], R21 ;  /* 0x0000101501007387 */ /* 0x0001e80000100800 */
[----:B0-----:R-:W4:Y:S04]  /*a760*/  LDL.LU R21, [R1+0x6ac] ;  /* 0x0006ac0001157983 */ /* 0x001f280000300800 */
[----:B------:R0:W-:Y:S04]  /*a770*/  STL [R1+0xc], R24 ;  /* 0x00000c1801007387 */ /* 0x0001e80000100800 */
[----:B0-----:R-:W4:Y:S01]  /*a780*/  LDL.LU R24, [R1+0x6a8] ;  /* 0x0006a80001187983 */ /* 0x001f220000300800 */
[----:B------:R-:W-:-:S05]  /*a790*/  IMAD R0, R0, c[0x0][0x190], RZ ;  /* 0x0000640000007a24 */ /* 0x000fca00078e02ff */
[----:B------:R0:W-:Y:S02]  /*a7a0*/  STL [R1+0x8], R0 ;  /* 0x0000080001007387 */ /* 0x0001e40000100800 */
[----:B0-----:R-:W-:Y:S02]  /*a7b0*/  IMAD R0, R3, c[0x0][0x190], RZ ;  /* 0x0000640003007a24 */ /* 0x001fe400078e02ff */
[----:B------:R-:W-:-:S03]  /*a7c0*/  IMAD R3, R2, c[0x0][0x190], RZ ;  /* 0x0000640002037a24 */ /* 0x000fc600078e02ff */
[----:B------:R0:W-:Y:S04]  /*a7d0*/  STL [R1+0x668], R0 ;  /* 0x0006680001007387 */ /* 0x0001e80000100800 */
[----:B0-----:R-:W4:Y:S04]  /*a7e0*/  LDL.LU R0, [R1+0x94] ;  /* 0x0000940001007983 */ /* 0x001f280000300800 */
[----:B------:R0:W-:Y:S04]  /*a7f0*/  STL [R1+0x664], R3 ;  /* 0x0006640301007387 */ /* 0x0001e80000100800 */
[----:B0-----:R-:W4:Y:S01]  /*a800*/  LDL.LU R3, [R1+0x9c] ;  /* 0x00009c0001037983 */ /* 0x001f220000300800 */
[----:B--2---:R-:W-:-:S02]  /*a810*/  IMAD R18, R18, c[0x0][0x190], RZ ;  /* 0x0000640012127a24 */ /* 0x004fc400078e02ff */
[----:B---3--:R-:W-:Y:S02]  /*a820*/  IMAD R20, R20, c[0x0][0x190], RZ ;  /* 0x0000640014147a24 */ /* 0x008fe400078e02ff */
[----:B----4-:R-:W-:Y:S02]  /*a830*/  IMAD R21, R21, c[0x0][0x190], RZ ;  /* 0x0000640015157a24 */ /* 0x010fe400078e02ff */
[----:B------:R-:W-:-:S05]  /*a840*/  IMAD R24, R24, c[0x0][0x190], RZ ;  /* 0x0000640018187a24 */ /* 0x000fca00078e02ff */
[----:B------:R0:W-:Y:S04]  /*a850*/  STL [R1+0x660], R24 ;  /* 0x0006601801007387 */ /* 0x0001e80000100800 */
[----:B0-----:R-:W2:Y:S04]  /*a860*/  LDL.LU R24, [R1+0x90] ;  /* 0x0000900001187983 */ /* 0x001ea80000300800 */
[----:B------:R0:W-:Y:S04]  /*a870*/  STL [R1+0x65c], R21 ;  /* 0x00065c1501007387 */ /* 0x0001e80000100800 */
[----:B0-----:R-:W3:Y:S04]  /*a880*/  LDL.LU R21, [R1+0xa4] ;  /* 0x0000a40001157983 */ /* 0x001ee80000300800 */
[----:B------:R0:W-:Y:S04]  /*a890*/  STL [R1+0x658], R20 ;  /* 0x0006581401007387 */ /* 0x0001e80000100800 */
[----:B0-----:R-:W4:Y:S04]  /*a8a0*/  LDL.LU R20, [R1+0x24] ;  /* 0x0000240001147983 */ /* 0x001f280000300800 */
[----:B------:R0:W-:Y:S04]  /*a8b0*/  STL [R1+0x654], R18 ;  /* 0x0006541201007387 */ /* 0x0001e80000100800 */
[----:B0-----:R-:W2:Y:S01]  /*a8c0*/  LDL.LU R18, [R1+0x20] ;  /* 0x0000200001127983 */ /* 0x001ea20000300800 */
[----:B------:R-:W-:-:S02]  /*a8d0*/  IMAD R13, R13, c[0x0][0x190], RZ ;  /* 0x000064000d0d7a24 */ /* 0x000fc400078e02ff */
[----:B------:R-:W-:Y:S02]  /*a8e0*/  IMAD R7, R7, c[0x0][0x190], RZ ;  /* 0x0000640007077a24 */ /* 0x000fe400078e02ff */
[----:B------:R-:W-:Y:S02]  /*a8f0*/  IMAD R8, R8, c[0x0][0x190], RZ ;  /* 0x0000640008087a24 */ /* 0x000fe400078e02ff */
[----:B------:R-:W-:Y:S01]  /*a900*/  IMAD R10, R10, c[0x0][0x190], RZ ;  /* 0x000064000a0a7a24 */ /* 0x000fe200078e02ff */
[----:B------:R-:W-:Y:S01]  /*a910*/  STL [R1+0x66c], R13 ;  /* 0x00066c0d01007387 */ /* 0x000fe20000100800 */
[----:B------:R-:W-:Y:S02]  /*a920*/  IMAD R11, R11, c[0x0][0x190], RZ ;  /* 0x000064000b0b7a24 */ /* 0x000fe400078e02ff */
[----:B------:R-:W-:Y:S01]  /*a930*/  IMAD R14, R14, c[0x0][0x190], RZ ;  /* 0x000064000e0e7a24 */ /* 0x000fe200078e02ff */
[----:B------:R-:W-:Y:S01]  /*a940*/  STL [R1+0x670], R7 ;  /* 0x0006700701007387 */ /* 0x000fe20000100800 */
[----:B------:R-:W-:-:S02]  /*a950*/  IMAD R15, R15, c[0x0][0x190], RZ ;  /* 0x000064000f0f7a24 */ /* 0x000fc400078e02ff */
[----:B------:R-:W-:Y:S01]  /*a960*/  IMAD R17, R17, c[0x0][0x190], RZ ;  /* 0x0000640011117a24 */ /* 0x000fe200078e02ff */
[----:B------:R-:W-:Y:S01]  /*a970*/  STL [R1+0x674], R8 ;  /* 0x0006740801007387 */ /* 0x000fe20000100800 */
[----:B------:R-:W-:-:S03]  /*a980*/  IMAD R19, R19, c[0x0][0x190], RZ ;  /* 0x0000640013137a24 */ /* 0x000fc600078e02ff */
[----:B------:R-:W-:Y:S01]  /*a990*/  STL [R1+0x678], R10 ;  /* 0x0006780a01007387 */ /* 0x000fe20000100800 */
[----:B------:R-:W-:-:S03]  /*a9a0*/  IMAD R22, R22, c[0x0][0x190], RZ ;  /* 0x0000640016167a24 */ /* 0x000fc600078e02ff */
[----:B------:R-:W-:Y:S04]  /*a9b0*/  STL [R1+0x67c], R11 ;  /* 0x00067c0b01007387 */ /* 0x000fe80000100800 */
[----:B------:R-:W-:Y:S01]  /*a9c0*/  STL [R1+0x680], R14 ;  /* 0x0006800e01007387 */ /* 0x000fe20000100800 */
[----:B------:R-:W-:-:S03]  /*a9d0*/  IMAD R2, R5, c[0x0][0x190], RZ ;  /* 0x0000640005027a24 */ /* 0x000fc600078e02ff */
[----:B------:R0:W-:Y:S04]  /*a9e0*/  STL [R1+0x684], R15 ;  /* 0x0006840f01007387 */ /* 0x0001e80000100800 */
[----:B0-----:R-:W3:Y:S04]  /*a9f0*/  LDL.LU R15, [R1+0x254] ;  /* 0x00025400010f7983 */ /* 0x001ee80000300800 */
[----:B------:R0:W-:Y:S04]  /*aa00*/  STL [R1+0x688], R17 ;  /* 0x0006881101007387 */ /* 0x0001e80000100800 */
[----:B0-----:R-:W3:Y:S04]  /*aa10*/  LDL.LU R17, [R1+0xb8] ;  /* 0x0000b80001117983 */ /* 0x001ee80000300800 */
[----:B------:R0:W-:Y:S04]  /*aa20*/  STL [R1+0x68c], R19 ;  /* 0x00068c1301007387 */ /* 0x0001e80000100800 */
[----:B0-----:R-:W3:Y:S04]  /*aa30*/  LDL.LU R19, [R1+0xb4] ;  /* 0x0000b40001137983 */ /* 0x001ee80000300800 */
[----:B------:R0:W-:Y:S04]  /*aa40*/  STL [R1+0x690], R22 ;  /* 0x0006901601007387 */ /* 0x0001e80000100800 */
[----:B0-----:R-:W3:Y:S04]  /*aa50*/  LDL.LU R22, [R1+0xa8] ;  /* 0x0000a80001167983 */ /* 0x001ee80000300800 */
[----:B------:R0:W-:Y:S04]  /*aa60*/  STL [R1+0x694], R2 ;  /* 0x0006940201007387 */ /* 0x0001e80000100800 */
[----:B0-----:R-:W3:Y:S01]  /*aa70*/  LDL.LU R2, [R1+0xa0] ;  /* 0x0000a00001027983 */ /* 0x001ee20000300800 */
[----:B------:R-:W-:-:S02]  /*aa80*/  IMAD R6, R6, c[0x0][0x190], RZ ;  /* 0x0000640006067a24 */ /* 0x000fc400078e02ff */
[----:B------:R-:W-:Y:S02]  /*aa90*/  IMAD R9, R9, c[0x0][0x190], RZ ;  /* 0x0000640009097a24 */ /* 0x000fe400078e02ff */
[----:B------:R-:W-:Y:S02]  /*aaa0*/  IMAD R12, R12, c[0x0][0x190], RZ ;  /* 0x000064000c0c7a24 */ /* 0x000fe400078e02ff */
[----:B------:R-:W-:Y:S01]  /*aab0*/  IMAD R16, R16, c[0x0][0x190], RZ ;  /* 0x0000640010107a24 */ /* 0x000fe200078e02ff */
[----:B------:R0:W-:Y:S01]  /*aac0*/  STL [R1+0x698], R6 ;  /* 0x0006980601007387 */ /* 0x0001e20000100800 */
[----:B------:R-:W-:-:S03]  /*aad0*/  LEA R7, P3, R25, c[0x0][0x168], 0x1 ;  /* 0x00005a0019077a11 */ /* 0x000fc600078608ff */
[----:B------:R-:W-:Y:S04]  /*aae0*/  STL [R1+0x69c], R9 ;  /* 0x00069c0901007387 */ /* 0x000fe80000100800 */
[----:B------:R-:W-:Y:S04]  /*aaf0*/  STL [R1+0x6a0], R12 ;  /* 0x0006a00c01007387 */ /* 0x000fe80000100800 */
[----:B------:R-:W-:Y:S04]  /*ab00*/  STL [R1+0x6a4], R16 ;  /* 0x0006a41001007387 */ /* 0x000fe80000100800 */
[----:B------:R-:W3:Y:S04]  /*ab10*/  LDL.LU R14, [R1+0x250] ;  /* 0x00025000010e7983 */ /* 0x000ee80000300800 */
[----:B------:R2:W-:Y:S04]  /*ab20*/  STL [R1+0x59c], R7 ;  /* 0x00059c0701007387 */ /* 0x0005e80000100800 */
[----:B------:R-:W3:Y:S01]  /*ab30*/  LDL.LU R11, [R1+0x24c] ;  /* 0x00024c00010b7983 */ /* 0x000ee20000300800 */
[----:B0-----:R-:W-:-:S05]  /*ab40*/  LEA R6, P4, R29, c[0x0][0x168], 0x1 ;  /* 0x00005a001d067a11 */ /* 0x001fca00078808ff */
[----:B------:R4:W-:Y:S01]  /*ab50*/  STL [R1+0x498], R6 ;  /* 0x0004980601007387 */ /* 0x0009e20000100800 */
[----:B--2---:R-:W-:-:S05]  /*ab60*/  LEA R7, P5, R18, c[0x0][0x168], 0x1 ;  /* 0x00005a0012077a11 */ /* 0x004fca00078a08ff */
[----:B------:R0:W-:Y:S04]  /*ab70*/  STL [R1+0x5a0], R7 ;  /* 0x0005a00701007387 */ /* 0x0001e80000100800 */
[----:B------:R-:W2:Y:S01]  /*ab80*/  LDL.LU R10, [R1+0x248] ;  /* 0x00024800010a7983 */ /* 0x000ea20000300800 */
[----:B----4-:R-:W-:Y:S01]  /*ab90*/  LEA R6, P6, R20, c[0x0][0x168], 0x1 ;  /* 0x00005a0014067a11 */ /* 0x010fe200078c08ff */
[----:B------:R-:W-:Y:S01]  /*aba0*/  IMAD R5, R4, c[0x0][0x184], RZ ;  /* 0x0000610004057a24 */ /* 0x000fe200078e02ff */
[----:B0-----:R-:W-:-:S03]  /*abb0*/  LEA R7, P0, R24, c[0x0][0x168], 0x1 ;  /* 0x00005a0018077a11 */ /* 0x001fc600078008ff */
[----:B------:R0:W-:Y:S04]  /*abc0*/  STL [R1+0x49c], R6 ;  /* 0x00049c0601007387 */ /* 0x0001e80000100800 */
[----:B------:R1:W-:Y:S01]  /*abd0*/  STL [R1+0x5a4], R7 ;  /* 0x0005a40701007387 */ /* 0x0003e20000100800 */
[----:B------:R-:W-:-:S03]  /*abe0*/  LEA R4, P2, R5, c[0x0][0x160], 0x1 ;  /* 0x0000580005047a11 */ /* 0x000fc600078408ff */
[----:B------:R-:W4:Y:S01]  /*abf0*/  LDL.LU R8, [R1+0x244] ;  /* 0x0002440001087983 */ /* 0x000f220000300800 */
[----:B0-----:R-:W-:Y:S02]  /*ac00*/  LEA R6, P1, R0, c[0x0][0x168], 0x1 ;  /* 0x00005a0000067a11 */ /* 0x001fe400078208ff */
[----:B------:R-:W-:-:S03]  /*ac10*/  LEA.HI.X.SX32 R5, R5, c[0x0][0x164], 0x1, P2 ;  /* 0x0000590005057a11 */ /* 0x000fc600010f0eff */
[----:B------:R0:W-:Y:S01]  /*ac20*/  STL [R1+0x4a0], R6 ;  /* 0x0004a00601007387 */ /* 0x0001e20000100800 */
[----:B------:R-:W-:-:S03]  /*ac30*/  LEA R9, P2, R3, c[0x0][0x168], 0x1 ;  /* 0x00005a0003097a11 */ /* 0x000fc600078408ff */
[----:B-1----:R-:W4:Y:S01]  /*ac40*/  LDL.LU R7, [R1+0x240] ;  /* 0x0002400001077983 */ /* 0x002f220000300800 */
[----:B0-----:R-:W-:-:S03]  /*ac50*/  LEA.HI.X.SX32 R6, R25, c[0x0][0x16c], 0x1, P3 ;  /* 0x00005b0019067a11 */ /* 0x001fc600018f0eff */
[----:B------:R-:W-:Y:S04]  /*ac60*/  STL [R1+0x4a4], R9 ;  /* 0x0004a40901007387 */ /* 0x000fe80000100800 */
[----:B------:R0:W-:Y:S04]  /*ac70*/  STL [R1+0x2a4], R6 ;  /* 0x0002a40601007387 */ /* 0x0001e80000100800 */
[----:B------:R-:W4:Y:S01]  /*ac80*/  LDL.LU R13, [R1+0x23c] ;  /* 0x00023c00010d7983 */ /* 0x000f220000300800 */
[----:B0-----:R-:W-:Y:S02]  /*ac90*/  LEA.HI.X.SX32 R6, R29, c[0x0][0x16c], 0x1, P4 ;  /* 0x00005b001d067a11 */ /* 0x001fe400020f0eff */
[----:B---3--:R-:W-:-:S05]  /*aca0*/  LEA R9, P3, R2, c[0x0][0x168], 0x1 ;  /* 0x00005a0002097a11 */ /* 0x008fca00078608ff */
[----:B------:R0:W-:Y:S04]  /*acb0*/  STL [R1+0x2b4], R9 ;  /* 0x0002b40901007387 */ /* 0x0001e80000100800 */
[----:B------:R1:W-:Y:S01]  /*acc0*/  STL [R1+0x1a8], R6 ;  /* 0x0001a80601007387 */ /* 0x0003e20000100800 */
[----:B0-----:R-:W-:Y:S02]  /*acd0*/  LEA R9, P4, R21, c[0x0][0x168], 0x1 ;  /* 0x00005a0015097a11 */ /* 0x001fe400078808ff */
[----:B-1----:R-:W-:Y:S02]  /*ace0*/  LEA.HI.X.SX32 R6, R18, c[0x0][0x16c], 0x1, P5 ;  /* 0x00005b0012067a11 */ /* 0x002fe400028f0eff */
[----:B------:R-:W3:Y:S04]  /*acf0*/  LDL.LU R18, [R1+0x238] ;  /* 0x0002380001127983 */ /* 0x000ee80000300800 */
[----:B------:R0:W-:Y:S04]  /*ad00*/  STL [R1+0x4a8], R9 ;  /* 0x0004a80901007387 */ /* 0x0001e80000100800 */
[----:B------:R1:W-:Y:S01]  /*ad10*/  STL [R1+0x2a8], R6 ;  /* 0x0002a80601007387 */ /* 0x0003e20000100800 */
[----:B0-----:R-:W-:-:S02]  /*ad20*/  LEA R9, P5, R22, c[0x0][0x168], 0x1 ;  /* 0x00005a0016097a11 */ /* 0x001fc400078a08ff */
[----:B-1----:R-:W-:Y:S02]  /*ad30*/  LEA.HI.X.SX32 R6, R20, c[0x0][0x16c], 0x1, P6 ;  /* 0x00005b0014067a11 */ /* 0x002fe400030f0eff */
[----:B------:R-:W3:Y:S04]  /*ad40*/  LDL.LU R20, [R1+0x234] ;  /* 0x0002340001147983 */ /* 0x000ee80000300800 */
[----:B------:R-:W-:Y:S04]  /*ad50*/  STL [R1+0x2bc], R9 ;  /* 0x0002bc0901007387 */ /* 0x000fe80000100800 */
[----:B------:R0:W-:Y:S02]  /*ad60*/  STL [R1+0x1ac], R6 ;  /* 0x0001ac0601007387 */ /* 0x0001e40000100800 */
[----:B0-----:R-:W-:-:S02]  /*ad70*/  LEA.HI.X.SX32 R6, R24, c[0x0][0x16c], 0x1, P0 ;  /* 0x00005b0018067a11 */ /* 0x001fc400000f0eff */
[----:B------:R-:W3:Y:S01]  /*ad80*/  LDL.LU R24, [R1+0x230] ;  /* 0x0002300001187983 */ /* 0x000ee20000300800 */
[----:B------:R-:W-:-:S05]  /*ad90*/  LEA R9, P6, R19, c[0x0][0x168], 0x1 ;  /* 0x00005a0013097a11 */ /* 0x000fca00078c08ff */
[----:B------:R-:W-:Y:S04]  /*ada0*/  STL [R1+0x4ac], R9 ;  /* 0x0004ac0901007387 */ /* 0x000fe80000100800 */
[----:B------:R0:W-:Y:S02]  /*adb0*/  STL [R1+0x2ac], R6 ;  /* 0x0002ac0601007387 */ /* 0x0001e40000100800 */
[----:B0-----:R-:W-:Y:S02]  /*adc0*/  LEA.HI.X.SX32 R6, R0, c[0x0][0x16c], 0x1, P1 ;  /* 0x00005b0000067a11 */ /* 0x001fe400008f0eff */
        /* <DEDUP_REMOVED lines=12> */
[----:B------:R0:W-:Y:S04]  /*ae90*/  STL [R1+0x2cc], R9 ;  /* 0x0002cc0901007387 */ /* 0x0001e80000100800 */
[----:B------:R1:W-:Y:S01]  /*aea0*/  STL [R1+0x1b4], R6 ;  /* 0x0001b40601007387 */ /* 0x0003e20000100800 */
[----:B0-----:R-:W-:Y:S02]  /*aeb0*/  LEA R9, P3, R11, c[0x0][0x168], 0x1 ;  /* 0x00005a000b097a11 */ /* 0x001fe400078608ff */
[----:B-1----:R-:W-:Y:S02]  /*aec0*/  LEA.HI.X.SX32 R6, R21, c[0x0][0x16c], 0x1, P4 ;  /* 0x00005b0015067a11 */ /* 0x002fe400020f0eff */
[----:B------:R-:W3:Y:S04]  /*aed0*/  LDL.LU R21, [R1+0x220] ;  /* 0x0002200001157983 */ /* 0x000ee80000300800 */
[----:B------:R-:W-:Y:S04]  /*aee0*/  STL [R1+0x4b4], R9 ;  /* 0x0004b40901007387 */ /* 0x000fe80000100800 */
[----:B------:R0:W-:Y:S02]  /*aef0*/  STL [R1+0x2b8], R6 ;  /* 0x0002b80601007387 */ /* 0x0001e40000100800 */
[----:B0-----:R-:W-:-:S02]  /*af00*/  LEA.HI.X.SX32 R6, R22, c[0x0][0x16c], 0x1, P5 ;  /* 0x00005b0016067a11 */ /* 0x001fc400028f0eff */
[----:B------:R-:W3:Y:S01]  /*af10*/  LDL.LU R22, [R1+0x21c] ;  /* 0x00021c0001167983 */ /* 0x000ee20000300800 */
[----:B--2---:R-:W-:-:S05]  /*af20*/  LEA R9, P4, R10, c[0x0][0x168], 0x1 ;  /* 0x00005a000a097a11 */ /* 0x004fca00078808ff */
[----:B------:R-:W-:Y:S04]  /*af30*/  STL [R1+0x2d4], R9 ;  /* 0x0002d40901007387 */ /* 0x000fe80000100800 */
[----:B------:R0:W-:Y:S02]  /*af40*/  STL [R1+0x1b8], R6 ;  /* 0x0001b80601007387 */ /* 0x0001e40000100800 */
[----:B0-----:R-:W-:Y:S02]  /*af50*/  LEA.HI.X.SX32 R6, R19, c[0x0][0x16c], 0x1, P6 ;  /* 0x00005b0013067a11 */ /* 0x001fe400030f0eff */
[----:B------:R-:W2:Y:S01]  /*af60*/  LDL.LU R19, [R1+0x218] ;  /* 0x0002180001137983 */ /* 0x000ea20000300800 */
[----:B----4-:R-:W-:-:S05]  /*af70*/  LEA R9, P5, R8, c[0x0][0x168], 0x1 ;  /* 0x00005a0008097a11 */ /* 0x010fca00078a08ff */
[----:B------:R0:W-:Y:S04]  /*af80*/  STL [R1+0x4b8], R9 ;  /* 0x0004b80901007387 */ /* 0x0001e80000100800 */
[----:B------:R1:W-:Y:S01]  /*af90*/  STL [R1+0x2c0], R6 ;  /* 0x0002c00601007387 */ /* 0x0003e20000100800 */
[----:B0-----:R-:W-:Y:S02]  /*afa0*/  LEA R9, P6, R7, c[0x0][0x168], 0x1 ;  /* 0x00005a0007097a11 */ /* 0x001fe400078c08ff */
[----:B-1----:R-:W-:Y:S02]  /*afb0*/  LEA.HI.X.SX32 R6, R17, c[0x0][0x16c], 0x1, P0 ;  /* 0x00005b0011067a11 */ /* 0x002fe400000f0eff */
[----:B------:R-:W4:Y:S04]  /*afc0*/  LDL.LU R17, [R1+0x214] ;  /* 0x0002140001117983 */ /* 0x000f280000300800 */
[----:B------:R0:W-:Y:S04]  /*afd0*/  STL [R1+0x2dc], R9 ;  /* 0x0002dc0901007387 */ /* 0x0001e80000100800 */
[----:B------:R1:W-:Y:S01]  /*afe0*/  STL [R1+0x1bc], R6 ;  /* 0x0001bc0601007387 */ /* 0x0003e20000100800 */
[----:B0-----:R-:W-:-:S02]  /*aff0*/  LEA R9, P0, R13, c[0x0][0x168], 0x1 ;  /* 0x00005a000d097a11 */ /* 0x001fc400078008ff */
[----:B-1----:R-:W-:Y:S02]  /*b000*/  LEA.HI.X.SX32 R6, R15, c[0x0][0x16c], 0x1, P1 ;  /* 0x00005b000f067a11 */ /* 0x002fe400008f0eff */
[----:B------:R-:W4:Y:S04]  /*b010*/  LDL.LU R15, [R1+0x210] ;  /* 0x00021000010f7983 */ /* 0x000f280000300800 */
[----:B------:R-:W-:Y:S04]  /*b020*/  STL [R1+0x4bc], R9 ;  /* 0x0004bc0901007387 */ /* 0x000fe80000100800 */
[----:B------:R0:W-:Y:S02]  /*b030*/  STL [R1+0x2c8], R6 ;  /* 0x0002c80601007387 */ /* 0x0001e40000100800 */
[----:B0-----:R-:W-:-:S02]  /*b040*/  LEA.HI.X.SX32 R6, R14, c[0x0][0x16c], 0x1, P2 ;  /* 0x00005b000e067a11 */ /* 0x001fc400010f0eff */
[----:B------:R-:W4:Y:S01]  /*b050*/  LDL.LU R14, [R1+0x20c] ;  /* 0x00020c00010e7983 */ /* 0x000f220000300800 */
[----:B---3--:R-:W-:-:S05]  /*b060*/  LEA R9, P1, R18, c[0x0][0x168], 0x1 ;  /* 0x00005a0012097a11 */ /* 0x008fca00078208ff */
        /* <DEDUP_REMOVED lines=45> */
[----:B------:R-:W-:Y:S04]  /*b340*/  STL [R1+0x4d0], R9 ;  /* 0x0004d00901007387 */ /* 0x000fe80000100800 */
[----:B------:R0:W-:Y:S01]  /*b350*/  STL [R1+0x2f0], R6 ;  /* 0x0002f00601007387 */ /* 0x0001e20000100800 */
[----:B------:R-:W-:Y:S02]  /*b360*/  LEA.HI.X.SX32 R2, R2, c[0x0][0x16c], 0x1, P6 ;  /* 0x00005b0002027a11 */ /* 0x000fe400030f0eff */
[----:B0-----:R-:W-:Y:S02]  /*b370*/  LEA.HI.X.SX32 R6, R3, c[0x0][0x16c], 0x1, P5 ;  /* 0x00005b0003067a11 */ /* 0x001fe400028f0eff */
[----:B------:R-:W-:Y:S01]  /*b380*/  LEA R9, P4, R15, c[0x0][0x168], 0x1 ;  /* 0x00005a000f097a11 */ /* 0x000fe200078808ff */
[----:B------:R-:W4:Y:S04]  /*b390*/  LDL.LU R3, [R1+0x260] ;  /* 0x0002600001037983 */ /* 0x000f280000300800 */
[----:B------:R-:W-:Y:S04]  /*b3a0*/  STL [R1+0x30c], R9 ;  /* 0x00030c0901007387 */ /* 0x000fe80000100800 */
[----:B------:R0:W-:Y:S04]  /*b3b0*/  STL [R1+0x1d4], R6 ;  /* 0x0001d40601007387 */ /* 0x0001e80000100800 */
[----:B0-----:R-:W4:Y:S01]  /*b3c0*/  LDL.LU R6, [R1+0x264] ;  /* 0x0002640001067983 */ /* 0x001f220000300800 */
[----:B------:R-:W-:-:S05]  /*b3d0*/  LEA R9, P5, R14, c[0x0][0x168], 0x1 ;  /* 0x00005a000e097a11 */ /* 0x000fca00078a08ff */
[----:B------:R-:W-:Y:S04]  /*b3e0*/  STL [R1+0x4d4], R9 ;  /* 0x0004d40901007387 */ /* 0x000fe80000100800 */
[----:B------:R0:W-:Y:S02]  /*b3f0*/  STL [R1+0x2f8], R2 ;  /* 0x0002f80201007387 */ /* 0x0001e40000100800 */
[----:B0-----:R-:W-:Y:S02]  /*b400*/  LEA.HI.X.SX32 R2, R21, c[0x0][0x16c], 0x1, P0 ;  /* 0x00005b0015027a11 */ /* 0x001fe400000f0eff */
[----:B------:R-:W4:Y:S01]  /*b410*/  LDL.LU R21, [R1+0x268] ;  /* 0x0002680001157983 */ /* 0x000f220000300800 */
[----:B------:R-:W-:Y:S02]  /*b420*/  LEA.HI.X.SX32 R12, R22, c[0x0][0x16c], 0x1, P1 ;  /* 0x00005b00160c7a11 */ /* 0x000fe400008f0eff */
[----:B---3--:R-:W-:-:S05]  /*b430*/  LEA R9, P6, R11, c[0x0][0x168], 0x1 ;  /* 0x00005a000b097a11 */ /* 0x008fca00078c08ff */
[----:B------:R-:W-:Y:S04]  /*b440*/  STL [R1+0x314], R9 ;  /* 0x0003140901007387 */ /* 0x000fe80000100800 */
[----:B------:R0:W-:Y:S04]  /*b450*/  STL [R1+0x1d8], R2 ;  /* 0x0001d80201007387 */ /* 0x0001e80000100800 */
[----:B0-----:R-:W3:Y:S01]  /*b460*/  LDL.LU R2, [R1+0x26c] ;  /* 0x00026c0001027983 */ /* 0x001ee20000300800 */
[----:B------:R-:W-:-:S05]  /*b470*/  LEA R9, P0, R10, c[0x0][0x168], 0x1 ;  /* 0x00005a000a097a11 */ /* 0x000fca00078008ff */
[----:B------:R-:W-:Y:S04]  /*b480*/  STL [R1+0x4d8], R9 ;  /* 0x0004d80901007387 */ /* 0x000fe80000100800 */
[----:B------:R0:W-:Y:S04]  /*b490*/  STL [R1+0x300], R12 ;  /* 0x0003000c01007387 */ /* 0x0001e80000100800 */
[----:B------:R-:W3:Y:S01]  /*b4a0*/  LDL.LU R22, [R1+0x270] ;  /* 0x0002700001167983 */ /* 0x000ee20000300800 */
[----:B0-----:R-:W-:Y:S02]  /*b4b0*/  LEA.HI.X.SX32 R12, R19, c[0x0][0x16c], 0x1, P2 ;  /* 0x00005b00130c7a11 */ /* 0x001fe400010f0eff */
        /* <DEDUP_REMOVED lines=16> */
[----:B------:R0:W-:Y:S04]  /*b5c0*/  STL [R1+0x4e0], R9 ;  /* 0x0004e00901007387 */ /* 0x0001e80000100800 */
[----:B------:R-:W-:Y:S04]  /*b5d0*/  STL [R1+0x310], R12 ;  /* 0x0003100c01007387 */ /* 0x000fe80000100800 */
[----:B------:R-:W3:Y:S01]  /*b5e0*/  LDL.LU R14, [R1+0x280] ;  /* 0x00028000010e7983 */ /* 0x000ee20000300800 */
[----:B------:R-:W-:Y:S02]  /*b5f0*/  LEA.HI.X.SX32 R11, R11, c[0x0][0x16c], 0x1, P6 ;  /* 0x00005b000b0b7a11 */ /* 0x000fe400030f0eff */
[----:B0-----:R-:W-:-:S02]  /*b600*/  LEA R9, P5, R20, c[0x0][0x168], 0x1 ;  /* 0x00005a0014097a11 */ /* 0x001fc400078a08ff */
[----:B------:R-:W-:-:S03]  /*b610*/  LEA.HI.X.SX32 R10, R10, c[0x0][0x16c], 0x1, P0 ;  /* 0x00005b000a0a7a11 */ /* 0x000fc600000f0eff */
[----:B------:R-:W-:Y:S04]  /*b620*/  STL [R1+0x32c], R9 ;  /* 0x00032c0901007387 */ /* 0x000fe80000100800 */
[----:B------:R0:W-:Y:S04]  /*b630*/  STL [R1+0x1e4], R11 ;  /* 0x0001e40b01007387 */ /* 0x0001e80000100800 */
[----:B0-----:R-:W3:Y:S01]  /*b640*/  LDL.LU R11, [R1+0x284] ;  /* 0x00028400010b7983 */ /* 0x001ee20000300800 */
[----:B------:R-:W-:-:S05]  /*b650*/  LEA R9, P6, R24, c[0x0][0x168], 0x1 ;  /* 0x00005a0018097a11 */ /* 0x000fca00078c08ff */
[----:B------:R-:W-:Y:S04]  /*b660*/  STL [R1+0x4e4], R9 ;  /* 0x0004e40901007387 */ /* 0x000fe80000100800 */
[----:B------:R0:W-:Y:S01]  /*b670*/  STL [R1+0x318], R10 ;  /* 0x0003180a01007387 */ /* 0x0001e20000100800 */
[----:B------:R-:W-:-:S03]  /*b680*/  LEA.HI.X.SX32 R8, R8, c[0x0][0x16c], 0x1, P1 ;  /* 0x00005b0008087a11 */ /* 0x000fc600008f0eff */
[----:B0-----:R-:W3:Y:S01]  /*b690*/  LDL.LU R10, [R1+0x288] ;  /* 0x00028800010a7983 */ /* 0x001ee20000300800 */
[----:B--2---:R-:W-:-:S05]  /*b6a0*/  LEA R9, P0, R0, c[0x0][0x168], 0x1 ;  /* 0x00005a0000097a11 */ /* 0x004fca00078008ff */
[----:B------:R-:W-:Y:S04]  /*b6b0*/  STL [R1+0x334], R9 ;  /* 0x0003340901007387 */ /* 0x000fe80000100800 */
[----:B------:R0:W-:Y:S04]  /*b6c0*/  STL [R1+0x1e8], R8 ;  /* 0x0001e80801007387 */ /* 0x0001e80000100800 */
[----:B0-----:R-:W2:Y:S01]  /*b6d0*/  LDL.LU R8, [R1+0x28c] ;  /* 0x00028c0001087983 */ /* 0x001ea20000300800 */
[----:B------:R-:W-:Y:S02]  /*b6e0*/  LEA.HI.X.SX32 R7, R7, c[0x0][0x16c], 0x1, P2 ;  /* 0x00005b0007077a11 */ /* 0x000fe400010f0eff */
[----:B----4-:R-:W-:-:S02]  /*b6f0*/  LEA R9, P1, R3, c[0x0][0x168], 0x1 ;  /* 0x00005a0003097a11 */ /* 0x010fc400078208ff */
[----:B------:R-:W-:-:S03]  /*b700*/  LEA.HI.X.SX32 R12, R13, c[0x0][0x16c], 0x1, P3 ;  /* 0x00005b000d0c7a11 */ /* 0x000fc600018f0eff */
[----:B------:R0:W-:Y:S04]  /*b710*/  STL [R1+0x4e8], R9 ;  /* 0x0004e80901007387 */ /* 0x0001e80000100800 */
[----:B------:R1:W-:Y:S01]  /*b720*/  STL [R1+0x320], R7 ;  /* 0x0003200701007387 */ /* 0x0003e20000100800 */
[----:B0-----:R-:W-:-:S03]  /*b730*/  LEA R9, P2, R6, c[0x0][0x168], 0x1 ;  /* 0x00005a0006097a11 */ /* 0x001fc600078408ff */
[----:B-1----:R-:W4:Y:S04]  /*b740*/  LDL.LU R7, [R1+0x290] ;  /* 0x0002900001077983 */ /* 0x002f280000300800 */
[----:B------:R-:W-:Y:S04]  /*b750*/  STL [R1+0x33c], R9 ;  /* 0x00033c0901007387 */ /* 0x000fe80000100800 */
[----:B------:R0:W-:Y:S04]  /*b760*/  STL [R1+0x1ec], R12 ;  /* 0x0001ec0c01007387 */ /* 0x0001e80000100800 */
[----:B------:R-:W4:Y:S01]  /*b770*/  LDL.LU R13, [R1+0x294] ;  /* 0x00029400010d7983 */ /* 0x000f220000300800 */
[----:B0-----:R-:W-:-:S02]  /*b780*/  LEA.HI.X.SX32 R12, R18, c[0x0][0x16c], 0x1, P4 ;  /* 0x00005b00120c7a11 */ /* 0x001fc400020f0eff */
[----:B------:R-:W-:-:S05]  /*b790*/  LEA R9, P3, R21, c[0x0][0x168], 0x1 ;  /* 0x00005a0015097a11 */ /* 0x000fca00078608ff */
[----:B------:R-:W-:Y:S04]  /*b7a0*/  STL [R1+0x4ec], R9 ;  /* 0x0004ec0901007387 */ /* 0x000fe80000100800 */
[----:B------:R0:W-:Y:S04]  /*b7b0*/  STL [R1+0x328], R12 ;  /* 0x0003280c01007387 */ /* 0x0001e80000100800 */
[----:B------:R-:W4:Y:S01]  /*b7c0*/  LDL.LU R18, [R1+0x298] ;  /* 0x0002980001127983 */ /* 0x000f220000300800 */
[----:B0-----:R-:W-:Y:S02]  /*b7d0*/  LEA.HI.X.SX32 R12, R20, c[0x0][0x16c], 0x1, P5 ;  /* 0x00005b00140c7a11 */ /* 0x001fe400028f0eff */
[----:B---3--:R-:W-:-:S05]  /*b7e0*/  LEA R9, P4, R2, c[0x0][0x168], 0x1 ;  /* 0x00005a0002097a11 */ /* 0x008fca00078808ff */
[----:B------:R0:W-:Y:S04]  /*b7f0*/  STL [R1+0x344], R9 ;  /* 0x0003440901007387 */ /* 0x0001e80000100800 */
[----:B------:R-:W3:Y:S04]  /*b800*/  LDL.LU R20, [R1+0x29c] ;  /* 0x00029c0001147983 */ /* 0x000ee80000300800 */
[----:B------:R1:W-:Y:S01]  /*b810*/  STL [R1+0x1f0], R12 ;  /* 0x0001f00c01007387 */ /* 0x0003e20000100800 */
[----:B0-----:R-:W-:-:S05]  /*b820*/  LEA R9, P5, R22, c[0x0][0x168], 0x1 ;  /* 0x00005a0016097a11 */ /* 0x001fca00078a08ff */
[----:B------:R0:W-:Y:S01]  /*b830*/  STL [R1+0x4f0], R9 ;  /* 0x0004f00901007387 */ /* 0x0001e20000100800 */
[----:B-1----:R-:W-:-:S03]  /*b840*/  LEA.HI.X.SX32 R12, R24, c[0x0][0x16c], 0x1, P6 ;  /* 0x00005b00180c7a11 */ /* 0x002fc600030f0eff */
[----:B------:R-:W3:Y:S04]  /*b850*/  LDL.LU R24, [R1+0x18c] ;  /* 0x00018c0001187983 */ /* 0x000ee80000300800 */
[----:B------:R1:W-:Y:S01]  /*b860*/  STL [R1+0x330], R12 ;  /* 0x0003300c01007387 */ /* 0x0003e20000100800 */
[----:B0-----:R-:W-:Y:S02]  /*b870*/  LEA R9, P6, R19, c[0x0][0x168], 0x1 ;  /* 0x00005a0013097a11 */ /* 0x001fe400078c08ff */
[----:B-1----:R-:W-:-:S03]  /*b880*/  LEA.HI.X.SX32 R12, R0, c[0x0][0x16c], 0x1, P0 ;  /* 0x00005b00000c7a11 */ /* 0x002fc600000f0eff */
[----:B------:R0:W-:Y:S04]  /*b890*/  STL [R1+0x34c], R9 ;  /* 0x00034c0901007387 */ /* 0x0001e80000100800 */
        /* <DEDUP_REMOVED lines=10> */
[----:B------:R-:W-:Y:S01]  /*b940*/  STL [R1+0x1f8], R12 ;  /* 0x0001f80c01007387 */ /* 0x000fe20000100800 */
[----:B0-----:R-:W-:-:S03]  /*b950*/  LEA.HI.X.SX32 R9, R21, c[0x0][0x16c], 0x1, P3 ;  /* 0x00005b0015097a11 */ /* 0x001fc600018f0eff */
[----:B------:R-:W3:Y:S01]  /*b960*/  LDL.LU R21, [R1+0xe4] ;  /* 0x0000e40001157983 */ /* 0x000ee20000300800 */
[----:B------:R-:W-:-:S05]  /*b970*/  LEA R6, P2, R14, c[0x0][0x168], 0x1 ;  /* 0x00005a000e067a11 */ /* 0x000fca00078408ff */
[----:B------:R-:W-:Y:S04]  /*b980*/  STL [R1+0x4f8], R6 ;  /* 0x0004f80601007387 */ /* 0x000fe80000100800 */
[----:B------:R0:W-:Y:S01]  /*b990*/  STL [R1+0x340], R9 ;  /* 0x0003400901007387 */ /* 0x0001e20000100800 */
[----:B------:R-:W-:-:S03]  /*b9a0*/  LEA.HI.X.SX32 R2, R2, c[0x0][0x16c], 0x1, P4 ;  /* 0x00005b0002027a11 */ /* 0x000fc600020f0eff */
[----:B0-----:R-:W3:Y:S01]  /*b9b0*/  LDL.LU R9, [R1+0xe0] ;  /* 0x0000e00001097983 */ /* 0x001ee20000300800 */
[----:B------:R-:W-:-:S05]  /*b9c0*/  LEA R6, P3, R11, c[0x0][0x168], 0x1 ;  /* 0x00005a000b067a11 */ /* 0x000fca00078608ff */
[----:B------:R0:W-:Y:S04]  /*b9d0*/  STL [R1+0x35c], R6 ;  /* 0x00035c0601007387 */ /* 0x0001e80000100800 */
[----:B------:R1:W-:Y:S04]  /*b9e0*/  STL [R1+0x1fc], R2 ;  /* 0x0001fc0201007387 */ /* 0x0003e80000100800 */
[----:B0-----:R-:W3:Y:S01]  /*b9f0*/  LDL.LU R6, [R1+0xdc] ;  /* 0x0000dc0001067983 */ /* 0x001ee20000300800 */
[----:B-1----:R-:W-:Y:S02]  /*ba00*/  LEA.HI.X.SX32 R2, R22, c[0x0][0x16c], 0x1, P5 ;  /* 0x00005b0016027a11 */ /* 0x002fe400028f0eff */
[----:B------:R-:W-:-:S05]  /*ba10*/  LEA R12, P4, R10, c[0x0][0x168], 0x1 ;  /* 0x00005a000a0c7a11 */ /* 0x000fca00078808ff */
[----:B------:R-:W-:Y:S04]  /*ba20*/  STL [R1+0x4fc], R12 ;  /* 0x0004fc0c01007387 */ /* 0x000fe80000100800 */
[----:B------:R0:W-:Y:S04]  /*ba30*/  STL [R1+0x348], R2 ;  /* 0x0003480201007387 */ /* 0x0001e80000100800 */
[----:B0-----:R-:W3:Y:S01]  /*ba40*/  LDL.LU R2, [R1+0xcc] ;  /* 0x0000cc0001027983 */ /* 0x001ee20000300800 */
[----:B------:R-:W-:Y:S02]  /*ba50*/  LEA.HI.X.SX32 R12, R19, c[0x0][0x16c], 0x1, P6 ;  /* 0x00005b00130c7a11 */ /* 0x000fe400030f0eff */
[----:B--2---:R-:W-:-:S05]  /*ba60*/  LEA R16, P5, R8, c[0x0][0x168], 0x1 ;  /* 0x00005a0008107a11 */ /* 0x004fca00078a08ff */
[----:B------:R4:W-:Y:S04]  /*ba70*/  STL [R1+0x364], R16 ;  /* 0x0003641001007387 */ /* 0x0009e80000100800 */
[----:B------:R0:W-:Y:S04]  /*ba80*/  STL [R1+0x200], R12 ;  /* 0x0002000c01007387 */ /* 0x0001e80000100800 */
[----:B------:R-:W2:Y:S01]  /*ba90*/  LDL.LU R22, [R1+0xc8] ;  /* 0x0000c80001167983 */ /* 0x000ea20000300800 */
[----:B----4-:R-:W-:Y:S02]  /*baa0*/  LEA R16, P6, R7, c[0x0][0x168], 0x1 ;  /* 0x00005a0007107a11 */ /* 0x010fe400078c08ff */
[----:B0-----:R-:W-:-:S03]  /*bab0*/  LEA.HI.X.SX32 R12, R17, c[0x0][0x16c], 0x1, P0 ;  /* 0x00005b00110c7a11 */ /* 0x001fc600000f0eff */
[----:B------:R0:W-:Y:S04]  /*bac0*/  STL [R1+0x500], R16 ;  /* 0x0005001001007387 */ /* 0x0001e80000100800 */
[----:B------:R1:W-:Y:S01]  /*bad0*/  STL [R1+0x350], R12 ;  /* 0x0003500c01007387 */ /* 0x0003e20000100800 */
[----:B0-----:R-:W-:-:S05]  /*bae0*/  LEA R16, P0, R13, c[0x0][0x168], 0x1 ;  /* 0x00005a000d107a11 */ /* 0x001fca00078008ff */
[----:B------:R-:W-:Y:S01]  /*baf0*/  STL [R1+0x36c], R16 ;  /* 0x00036c1001007387 */ /* 0x000fe20000100800 */
[----:B-1----:R-:W-:-:S03]  /*bb00*/  LEA.HI.X.SX32 R12, R15, c[0x0][0x16c], 0x1, P1 ;  /* 0x00005b000f0c7a11 */ /* 0x002fc600008f0eff */
[----:B------:R-:W4:Y:S04]  /*bb10*/  LDL.LU R19, [R1+0xc4] ;  /* 0x0000c40001137983 */ /* 0x000f280000300800 */
[----:B------:R0:W-:Y:S01]  /*bb20*/  STL [R1+0x204], R12 ;  /* 0x0002040c01007387 */ /* 0x0001e20000100800 */
[----:B------:R-:W-:-:S05]  /*bb30*/  LEA R15, P1, R18, c[0x0][0x168], 0x1 ;  /* 0x00005a00120f7a11 */ /* 0x000fca00078208ff */
[----:B------:R-:W-:Y:S04]  /*bb40*/  STL [R1+0x504], R15 ;  /* 0x0005040f01007387 */ /* 0x000fe80000100800 */
[----:B------:R-:W4:Y:S01]  /*bb50*/  LDL.LU R17, [R1+0xc0] ;  /* 0x0000c00001117983 */ /* 0x000f220000300800 */
[----:B0-----:R-:W-:-:S05]  /*bb60*/  LEA.HI.X.SX32 R12, R14, c[0x0][0x16c], 0x1, P2 ;  /* 0x00005b000e0c7a11 */ /* 0x001fca00010f0eff */
[----:B------:R0:W-:Y:S01]  /*bb70*/  STL [R1+0x358], R12 ;  /* 0x0003580c01007387 */ /* 0x0001e20000100800 */
[----:B------:R-:W-:Y:S02]  /*bb80*/  LEA.HI.X.SX32 R10, R10, c[0x0][0x16c], 0x1, P4 ;  /* 0x00005b000a0a7a11 */ /* 0x000fe400020f0eff */
[----:B0-----:R-:W-:Y:S02]  /*bb90*/  LEA.HI.X.SX32 R12, R11, c[0x0][0x16c], 0x1, P3 ;  /* 0x00005b000b0c7a11 */ /* 0x001fe400018f0eff */
[----:B---3--:R-:W-:-:S05]  /*bba0*/  LEA R14, P2, R20, c[0x0][0x168], 0x1 ;  /* 0x00005a00140e7a11 */ /* 0x008fca00078408ff */
[----:B------:R0:W-:Y:S04]  /*bbb0*/  STL [R1+0x374], R14 ;  /* 0x0003740e01007387 */ /* 0x0001e80000100800 */
[----:B------:R-:W3:Y:S04]  /*bbc0*/  LDL.LU R15, [R1+0xbc] ;  /* 0x0000bc00010f7983 */ /* 0x000ee80000300800 */
[----:B------:R-:W-:Y:S01]  /*bbd0*/  STL [R1+0x208], R12 ;  /* 0x0002080c01007387 */ /* 0x000fe20000100800 */
[----:B------:R-:W-:-:S05]  /*bbe0*/  LEA R11, P3, R24, c[0x0][0x168], 0x1 ;  /* 0x00005a00180b7a11 */ /* 0x000fca00078608ff */
[----:B------:R1:W-:Y:S04]  /*bbf0*/  STL [R1+0x508], R11 ;  /* 0x0005080b01007387 */ /* 0x0003e80000100800 */
[----:B0-----:R-:W3:Y:S04]  /*bc00*/  LDL.LU R14, [R1+0xb0] ;  /* 0x0000b000010e7983 */ /* 0x001ee80000300800 */
[----:B------:R0:W-:Y:S01]  /*bc10*/  STL [R1+0x360], R10 ;  /* 0x0003600a01007387 */ /* 0x0001e20000100800 */
[----:B-1----:R-:W-:-:S05]  /*bc20*/  LEA R11, P4, R0, c[0x0][0x168], 0x1 ;  /* 0x00005a00000b7a11 */ /* 0x002fca00078808ff */
[----:B------:R1:W-:Y:S01]  /*bc30*/  STL [R1+0x37c], R11 ;  /* 0x00037c0b01007387 */ /* 0x0003e20000100800 */
[----:B0-----:R-:W-:-:S03]  /*bc40*/  LEA.HI.X.SX32 R10, R8, c[0x0][0x16c], 0x1, P5 ;  /* 0x00005b00080a7a11 */ /* 0x001fc600028f0eff */
[----:B-1----:R-:W3:Y:S01]  /*bc50*/  LDL.LU R11, [R1+0xac] ;  /* 0x0000ac00010b7983 */ /* 0x002ee20000300800 */
[----:B------:R-:W-:-:S03]  /*bc60*/  LEA R8, P5, R3, c[0x0][0x168], 0x1 ;  /* 0x00005a0003087a11 */ /* 0x000fc600078a08ff */
[----:B------:R0:W-:Y:S04]  /*bc70*/  STL [R1+0x20c], R10 ;  /* 0x00020c0a01007387 */ /* 0x0001e80000100800 */
[----:B------:R1:W-:Y:S01]  /*bc80*/  STL [R1+0x50c], R8 ;  /* 0x00050c0801007387 */ /* 0x0003e20000100800 */
[----:B------:R-:W-:-:S03]  /*bc90*/  LEA.HI.X.SX32 R7, R7, c[0x0][0x16c], 0x1, P6 ;  /* 0x00005b0007077a11 */ /* 0x000fc600030f0eff */
[----:B0-----:R-:W3:Y:S04]  /*bca0*/  LDL.LU R10, [R1+0x98] ;  /* 0x00009800010a7983 */ /* 0x001ee80000300800 */
[----:B------:R0:W-:Y:S04]  /*bcb0*/  STL [R1+0x368], R7 ;  /* 0x0003680701007387 */ /* 0x0001e80000100800 */
[----:B-1----:R-:W3:Y:S01]  /*bcc0*/  LDL.LU R8, [R1+0x8c] ;  /* 0x00008c0001087983 */ /* 0x002ee20000300800 */
[----:B0-----:R-:W-:Y:S02]  /*bcd0*/  LEA.HI.X.SX32 R7, R13, c[0x0][0x16c], 0x1, P0 ;  /* 0x00005b000d077a11 */ /* 0x001fe400000f0eff */
[----:B------:R-:W-:-:S05]  /*bce0*/  LEA R12, P6, R21, c[0x0][0x168], 0x1 ;  /* 0x00005a00150c7a11 */ /* 0x000fca00078c08ff */
[----:B------:R-:W-:Y:S04]  /*bcf0*/  STL [R1+0x384], R12 ;  /* 0x0003840c01007387 */ /* 0x000fe80000100800 */
[----:B------:R0:W-:Y:S04]  /*bd00*/  STL [R1+0x210], R7 ;  /* 0x0002100701007387 */ /* 0x0001e80000100800 */
[----:B0-----:R-:W3:Y:S01]  /*bd10*/  LDL.LU R7, [R1+0x88] ;  /* 0x0000880001077983 */ /* 0x001ee20000300800 */
[----:B------:R-:W-:Y:S02]  /*bd20*/  LEA.HI.X.SX32 R12, R18, c[0x0][0x16c], 0x1, P1 ;  /* 0x00005b00120c7a11 */ /* 0x000fe400008f0eff */
[----:B------:R-:W-:-:S05]  /*bd30*/  LEA R13, P0, R9, c[0x0][0x168], 0x1 ;  /* 0x00005a00090d7a11 */ /* 0x000fca00078008ff */
[----:B------:R0:W-:Y:S04]  /*bd40*/  STL [R1+0x510], R13 ;  /* 0x0005100d01007387 */ /* 0x0001e80000100800 */
[----:B------:R1:W-:Y:S04]  /*bd50*/  STL [R1+0x370], R12 ;  /* 0x0003700c01007387 */ /* 0x0003e80000100800 */
[----:B0-----:R-:W3:Y:S01]  /*bd60*/  LDL.LU R13, [R1+0x84] ;  /* 0x00008400010d7983 */ /* 0x001ee20000300800 */
[----:B-1----:R-:W-:Y:S02]  /*bd70*/  LEA.HI.X.SX32 R12, R20, c[0x0][0x16c], 0x1, P2 ;  /* 0x00005b00140c7a11 */ /* 0x002fe400010f0eff */
[----:B------:R-:W-:-:S05]  /*bd80*/  LEA R16, P1, R6, c[0x0][0x168], 0x1 ;  /* 0x00005a0006107a11 */ /* 0x000fca00078208ff */
[----:B------:R0:W-:Y:S04]  /*bd90*/  STL [R1+0x38c], R16 ;  /* 0x00038c1001007387 */ /* 0x0001e80000100800 */
[----:B------:R-:W3:Y:S04]  /*bda0*/  LDL.LU R20, [R1+0x80] ;  /* 0x0000800001147983 */ /* 0x000ee80000300800 */
[----:B------:R1:W-:Y:S01]  /*bdb0*/  STL [R1+0x214], R12 ;  /* 0x0002140c01007387 */ /* 0x0003e20000100800 */
[----:B0-----:R-:W-:Y:S02]  /*bdc0*/  LEA R16, P2, R2, c[0x0][0x168], 0x1 ;  /* 0x00005a0002107a11 */ /* 0x001fe400078408ff */
[----:B-1----:R-:W-:-:S03]  /*bdd0*/  LEA.HI.X.SX32 R12, R24, c[0x0][0x16c], 0x1, P3 ;  /* 0x00005b00180c7a11 */ /* 0x002fc600018f0eff */
[----:B------:R-:W-:Y:S04]  /*bde0*/  STL [R1+0x514], R16 ;  /* 0x0005141001007387 */ /* 0x000fe80000100800 */
[----:B------:R-:W3:Y:S04]  /*bdf0*/  LDL.LU R24, [R1+0x7c] ;  /* 0x00007c0001187983 */ /* 0x000ee80000300800 */
[----:B------:R0:W-:Y:S02]  /*be00*/  STL [R1+0x378], R12 ;  /* 0x0003780c01007387 */ /* 0x0001e40000100800 */
[----:B0-----:R-:W-:-:S02]  /*be10*/  LEA.HI.X.SX32 R12, R0, c[0x0][0x16c], 0x1, P4 ;  /* 0x00005b00000c7a11 */ /* 0x001fc400020f0eff */
[----:B--2---:R-:W-:-:S05]  /*be20*/  LEA R16, P3, R22, c[0x0][0x168], 0x1 ;  /* 0x00005a0016107a11 */ /* 0x004fca00078608ff */
[----:B------:R-:W-:Y:S04]  /*be30*/  STL [R1+0x394], R16 ;  /* 0x0003941001007387 */ /* 0x000fe80000100800 */
[----:B------:R-:W2:Y:S04]  /*be40*/  LDL.LU R0, [R1+0x78] ;  /* 0x0000780001007983 */ /* 0x000ea80000300800 */
[----:B------:R0:W-:Y:S02]  /*be50*/  STL [R1+0x218], R12 ;  /* 0x0002180c01007387 */ /* 0x0001e40000100800 */
[----:B0-----:R-:W-:-:S02]  /*be60*/  LEA.HI.X.SX32 R12, R3, c[0x0][0x16c], 0x1, P5 ;  /* 0x00005b00030c7a11 */ /* 0x001fc400028f0eff */
[----:B------:R-:W2:Y:S01]  /*be70*/  LDL.LU R3, [R1+0x74] ;  /* 0x0000740001037983 */ /* 0x000ea20000300800 */
[----:B----4-:R-:W-:-:S05]  /*be80*/  LEA R16, P4, R19, c[0x0][0x168], 0x1 ;  /* 0x00005a0013107a11 */ /* 0x010fca00078808ff */
[----:B------:R-:W-:Y:S04]  /*be90*/  STL [R1+0x518], R16 ;  /* 0x0005181001007387 */ /* 0x000fe80000100800 */
[----:B------:R0:W-:Y:S02]  /*bea0*/  STL [R1+0x380], R12 ;  /* 0x0003800c01007387 */ /* 0x0001e40000100800 */
[----:B0-----:R-:W-:Y:S02]  /*beb0*/  LEA.HI.X.SX32 R12, R21, c[0x0][0x16c], 0x1, P6 ;  /* 0x00005b00150c7a11 */ /* 0x001fe400030f0eff */
[----:B------:R-:W4:Y:S01]  /*bec0*/  LDL.LU R21, [R1+0x70] ;  /* 0x0000700001157983 */ /* 0x000f220000300800 */
[----:B------:R-:W-:-:S05]  /*bed0*/  LEA R16, P5, R17, c[0x0][0x168], 0x1 ;  /* 0x00005a0011107a11 */ /* 0x000fca00078a08ff */
[----:B------:R-:W-:Y:S04]  /*bee0*/  STL [R1+0x39c], R16 ;  /* 0x00039c1001007387 */ /* 0x000fe80000100800 */
[----:B------:R0:W-:Y:S04]  /*bef0*/  STL [R1+0x21c], R12 ;  /* 0x00021c0c01007387 */ /* 0x0001e80000100800 */
[----:B------:R-:W4:Y:S01]  /*bf00*/  LDL.LU R18, [R1+0x6c] ;  /* 0x00006c0001127983 */ /* 0x000f220000300800 */
[----:B0-----:R-:W-:Y:S02]  /*bf10*/  LEA.HI.X.SX32 R12, R9, c[0x0][0x16c], 0x1, P0 ;  /* 0x00005b00090c7a11 */ /* 0x001fe400000f0eff */
[----:B------:R-:W-:-:S02]  /*bf20*/  LEA.HI.X.SX32 R6, R6, c[0x0][0x16c], 0x1, P1 ;  /* 0x00005b0006067a11 */ /* 0x000fc400008f0eff */
[----:B---3--:R-:W-:-:S05]  /*bf30*/  LEA R16, P6, R15, c[0x0][0x168], 0x1 ;  /* 0x00005a000f107a11 */ /* 0x008fca00078c08ff */
[----:B------:R0:W-:Y:S04]  /*bf40*/  STL [R1+0x51c], R16 ;  /* 0x00051c1001007387 */ /* 0x0001e80000100800 */
[----:B------:R-:W-:Y:S04]  /*bf50*/  STL [R1+0x388], R12 ;  /* 0x0003880c01007387 */ /* 0x000fe80000100800 */
[----:B0-----:R-:W3:Y:S01]  /*bf60*/  LDL.LU R16, [R1+0x68] ;  /* 0x0000680001107983 */ /* 0x001ee20000300800 */
[----:B------:R-:W-:-:S05]  /*bf70*/  LEA R9, P0, R14, c[0x0][0x168], 0x1 ;  /* 0x00005a000e097a11 */ /* 0x000fca00078008ff */
[----:B------:R0:W-:Y:S04]  /*bf80*/  STL [R1+0x3a4], R9 ;  /* 0x0003a40901007387 */ /* 0x0001e80000100800 */
[----:B------:R1:W-:Y:S01]  /*bf90*/  STL [R1+0x220], R6 ;  /* 0x0002200601007387 */ /* 0x0003e20000100800 */
[----:B0-----:R-:W-:-:S05]  /*bfa0*/  LEA R9, P1, R11, c[0x0][0x168], 0x1 ;  /* 0x00005a000b097a11 */ /* 0x001fca00078208ff */
[----:B------:R0:W-:Y:S04]  /*bfb0*/  STL [R1+0x520], R9 ;  /* 0x0005200901007387 */ /* 0x0001e80000100800 */
[----:B------:R-:W3:Y:S01]  /*bfc0*/  LDL.LU R12, [R1+0x64] ;  /* 0x00006400010c7983 */ /* 0x000ee20000300800 */
[----:B-1----:R-:W-:Y:S02]  /*bfd0*/  LEA.HI.X.SX32 R6, R2, c[0x0][0x16c], 0x1, P2 ;  /* 0x00005b0002067a11 */ /* 0x002fe400010f0eff */
[----:B0-----:R-:W-:Y:S02]  /*bfe0*/  LEA.HI.X.SX32 R9, R22, c[0x0][0x16c], 0x1, P3 ;  /* 0x00005b0016097a11 */ /* 0x001fe400018f0eff */
[----:B------:R-:W-:Y:S01]  /*bff0*/  LEA R2, P2, R10, c[0x0][0x168], 0x1 ;  /* 0x00005a000a027a11 */ /* 0x000fe200078408ff */
[----:B------:R0:W-:Y:S04]  /*c000*/  STL [R1+0x390], R6 ;  /* 0x0003900601007387 */ /* 0x0001e80000100800 */
[----:B------:R-:W-:Y:S04]  /*c010*/  STL [R1+0x3ac], R2 ;  /* 0x0003ac0201007387 */ /* 0x000fe80000100800 */
[----:B------:R1:W-:Y:S01]  /*c020*/  STL [R1+0x224], R9 ;  /* 0x0002240901007387 */ /* 0x0003e20000100800 */
[----:B0-----:R-:W-:-:S03]  /*c030*/  LEA R6, P3, R8, c[0x0][0x168], 0x1 ;  /* 0x00005a0008067a11 */ /* 0x001fc600078608ff */
[----:B-1----:R-:W3:Y:S01]  /*c040*/  LDL.LU R9, [R1+0x60] ;  /* 0x0000600001097983 */ /* 0x002ee20000300800 */
[----:B------:R-:W-:-:S03]  /*c050*/  LEA.HI.X.SX32 R2, R19, c[0x0][0x16c], 0x1, P4 ;  /* 0x00005b0013027a11 */ /* 0x000fc600020f0eff */
[----:B------:R0:W-:Y:S04]  /*c060*/  STL [R1+0x524], R6 ;  /* 0x0005240601007387 */ /* 0x0001e80000100800 */
[----:B------:R1:W-:Y:S01]  /*c070*/  STL [R1+0x398], R2 ;  /* 0x0003980201007387 */ /* 0x0003e20000100800 */
[----:B0-----:R-:W-:-:S05]  /*c080*/  LEA R6, P4, R7, c[0x0][0x168], 0x1 ;  /* 0x00005a0007067a11 */ /* 0x001fca00078808ff */
[----:B------:R0:W-:Y:S01]  /*c090*/  STL [R1+0x3b4], R6 ;  /* 0x0003b40601007387 */ /* 0x0001e20000100800 */
[----:B-1----:R-:W-:-:S03]  /*c0a0*/  LEA.HI.X.SX32 R2, R17, c[0x0][0x16c], 0x1, P5 ;  /* 0x00005b0011027a11 */ /* 0x002fc600028f0eff */
[----:B0-----:R-:W3:Y:S04]  /*c0b0*/  LDL.LU R6, [R1+0x5c] ;  /* 0x00005c0001067983 */ /* 0x001ee80000300800 */
[----:B------:R0:W-:Y:S01]  /*c0c0*/  STL [R1+0x228], R2 ;  /* 0x0002280201007387 */ /* 0x0001e20000100800 */
[----:B------:R-:W-:-:S05]  /*c0d0*/  LEA R17, P5, R13, c[0x0][0x168], 0x1 ;  /* 0x00005a000d117a11 */ /* 0x000fca00078a08ff */
[----:B------:R-:W-:Y:S01]  /*c0e0*/  STL [R1+0x528], R17 ;  /* 0x0005281101007387 */ /* 0x000fe20000100800 */
[----:B0-----:R-:W-:-:S05]  /*c0f0*/  LEA.HI.X.SX32 R2, R15, c[0x0][0x16c], 0x1, P6 ;  /* 0x00005b000f027a11 */ /* 0x001fca00030f0eff */
[----:B------:R0:W-:Y:S01]  /*c100*/  STL [R1+0x3a0], R2 ;  /* 0x0003a00201007387 */ /* 0x0001e20000100800 */
[----:B------:R-:W-:-:S03]  /*c110*/  LEA R15, P6, R20, c[0x0][0x168], 0x1 ;  /* 0x00005a00140f7a11 */ /* 0x000fc600078c08ff */
[----:B0-----:R-:W3:Y:S01]  /*c120*/  LDL.LU R2, [R1+0x58] ;  /* 0x0000580001027983 */ /* 0x001ee20000300800 */
[----:B------:R-:W-:-:S03]  /*c130*/  LEA.HI.X.SX32 R14, R14, c[0x0][0x16c], 0x1, P0 ;  /* 0x00005b000e0e7a11 */ /* 0x000fc600000f0eff */
[----:B------:R0:W-:Y:S04]  /*c140*/  STL [R1+0x3bc], R15 ;  /* 0x0003bc0f01007387 */ /* 0x0001e80000100800 */
[----:B------:R-:W-:Y:S01]  /*c150*/  STL [R1+0x22c], R14 ;  /* 0x00022c0e01007387 */ /* 0x000fe20000100800 */
[----:B------:R-:W-:Y:S02]  /*c160*/  LEA.HI.X.SX32 R11, R11, c[0x0][0x16c], 0x1, P1 ;  /* 0x00005b000b0b7a11 */ /* 0x000fe400008f0eff */
[----:B0-----:R-:W-:-:S05]  /*c170*/  LEA R15, P0, R24, c[0x0][0x168], 0x1 ;  /* 0x00005a00180f7a11 */ /* 0x001fca00078008ff */
[----:B------:R-:W-:Y:S04]  /*c180*/  STL [R1+0x52c], R15 ;  /* 0x00052c0f01007387 */ /* 0x000fe80000100800 */
[----:B------:R-:W3:Y:S04]  /*c190*/  LDL.LU R22, [R1+0x54] ;  /* 0x0000540001167983 */ /* 0x000ee80000300800 */
[----:B------:R0:W-:Y:S02]  /*c1a0*/  STL [R1+0x3a8], R11 ;  /* 0x0003a80b01007387 */ /* 0x0001e40000100800 */
[----:B0-----:R-:W-:-:S02]  /*c1b0*/  LEA.HI.X.SX32 R11, R10, c[0x0][0x16c], 0x1, P2 ;  /* 0x00005b000a0b7a11 */ /* 0x001fc400010f0eff */
[----:B--2---:R-:W-:-:S05]  /*c1c0*/  LEA R14, P1, R0, c[0x0][0x168], 0x1 ;  /* 0x00005a00000e7a11 */ /* 0x004fca00078208ff */
[----:B------:R-:W-:Y:S04]  /*c1d0*/  STL [R1+0x3c4], R14 ;  /* 0x0003c40e01007387 */ /* 0x000fe80000100800 */
[----:B------:R-:W-:Y:S04]  /*c1e0*/  STL [R1+0x230], R11 ;  /* 0x0002300b01007387 */ /* 0x000fe80000100800 */
[----:B------:R-:W2:Y:S01]  /*c1f0*/  LDL.LU R19, [R1+0x50] ;  /* 0x0000500001137983 */ /* 0x000ea20000300800 */
[----:B------:R-:W-:Y:S02]  /*c200*/  LEA R10, P2, R3, c[0x0][0x168], 0x1 ;  /* 0x00005a00030a7a11 */ /* 0x000fe400078408ff */
[----:B------:R-:W-:-:S03]  /*c210*/  LEA.HI.X.SX32 R8, R8, c[0x0][0x16c], 0x1, P3 ;  /* 0x00005b0008087a11 */ /* 0x000fc600018f0eff */
[----:B------:R4:W-:Y:S01]  /*c220*/  STL [R1+0x530], R10 ;  /* 0x0005300a01007387 */ /* 0x0009e20000100800 */
[----:B------:R-:W-:-:S03]  /*c230*/  LEA.HI.X.SX32 R7, R7, c[0x0][0x16c], 0x1, P4 ;  /* 0x00005b0007077a11 */ /* 0x000fc600020f0eff */
[----:B------:R0:W-:Y:S01]  /*c240*/  STL [R1+0x3b0], R8 ;  /* 0x0003b00801007387 */ /* 0x0001e20000100800 */
[----:B----4-:R-:W-:-:S05]  /*c250*/  LEA R10, P3, R21, c[0x0][0x168], 0x1 ;  /* 0x00005a00150a7a11 */ /* 0x010fca00078608ff */
[----:B------:R-:W-:Y:S04]  /*c260*/  STL [R1+0x3cc], R10 ;  /* 0x0003cc0a01007387 */ /* 0x000fe80000100800 */
[----:B------:R-:W4:Y:S01]  /*c270*/  LDL.LU R17, [R1+0x4c] ;  /* 0x00004c0001117983 */ /* 0x000f220000300800 */
[----:B0-----:R-:W-:-:S03]  /*c280*/  LEA R8, P4, R18, c[0x0][0x168], 0x1 ;  /* 0x00005a0012087a11 */ /* 0x001fc600078808ff */
[----:B------:R0:W-:Y:S04]  /*c290*/  STL [R1+0x234], R7 ;  /* 0x0002340701007387 */ /* 0x0001e80000100800 */
[----:B------:R-:W-:Y:S04]  /*c2a0*/  STL [R1+0x534], R8 ;  /* 0x0005340801007387 */ /* 0x000fe80000100800 */
[----:B------:R-:W4:Y:S01]  /*c2b0*/  LDL.LU R15, [R1+0x48] ;  /* 0x00004800010f7983 */ /* 0x000f220000300800 */
[----:B0-----:R-:W-:-:S05]  /*c2c0*/  LEA.HI.X.SX32 R7, R13, c[0x0][0x16c], 0x1, P5 ;  /* 0x00005b000d077a11 */ /* 0x001fca00028f0eff */
[----:B------:R0:W-:Y:S04]  /*c2d0*/  STL [R1+0x3b8], R7 ;  /* 0x0003b80701007387 */ /* 0x0001e80000100800 */
[----:B------:R-:W4:Y:S01]  /*c2e0*/  LDL.LU R14, [R1+0x44] ;  /* 0x00004400010e7983 */ /* 0x000f220000300800 */
[----:B0-----:R-:W-:Y:S02]  /*c2f0*/  LEA.HI.X.SX32 R7, R20, c[0x0][0x16c], 0x1, P6 ;  /* 0x00005b0014077a11 */ /* 0x001fe400030f0eff */
[----:B---3--:R-:W-:-:S05]  /*c300*/  LEA R8, P5, R16, c[0x0][0x168], 0x1 ;  /* 0x00005a0010087a11 */ /* 0x008fca00078a08ff */
[----:B------:R-:W-:Y:S04]  /*c310*/  STL [R1+0x3d4], R8 ;  /* 0x0003d40801007387 */ /* 0x000fe80000100800 */
[----:B------:R-:W3:Y:S04]  /*c320*/  LDL.LU R11, [R1+0x40] ;  /* 0x00004000010b7983 */ /* 0x000ee80000300800 */
[----:B------:R0:W-:Y:S04]  /*c330*/  STL [R1+0x238], R7 ;  /* 0x0002380701007387 */ /* 0x0001e80000100800 */
[----:B------:R-:W3:Y:S01]  /*c340*/  LDL.LU R10, [R1+0x3c] ;  /* 0x00003c00010a7983 */ /* 0x000ee20000300800 */
[----:B0-----:R-:W-:-:S02]  /*c350*/  LEA.HI.X.SX32 R7, R24, c[0x0][0x16c], 0x1, P0 ;  /* 0x00005b0018077a11 */ /* 0x001fc400000f0eff */
[----:B------:R-:W-:-:S05]  /*c360*/  LEA R8, P6, R12, c[0x0][0x168], 0x1 ;  /* 0x00005a000c087a11 */ /* 0x000fca00078c08ff */
[----:B------:R0:W-:Y:S04]  /*c370*/  STL [R1+0x538], R8 ;  /* 0x0005380801007387 */ /* 0x0001e80000100800 */
[----:B0-----:R-:W3:Y:S04]  /*c380*/  LDL.LU R8, [R1+0x38] ;  /* 0x0000380001087983 */ /* 0x001ee80000300800 */
[----:B------:R0:W-:Y:S01]  /*c390*/  STL [R1+0x3c0], R7 ;  /* 0x0003c00701007387 */ /* 0x0001e20000100800 */
[----:B------:R-:W-:-:S03]  /*c3a0*/  LEA R13, P0, R9, c[0x0][0x168], 0x1 ;  /* 0x00005a00090d7a11 */ /* 0x000fc600078008ff */
[----:B0-----:R-:W3:Y:S01]  /*c3b0*/  LDL.LU R7, [R1+0x34] ;  /* 0x0000340001077983 */ /* 0x001ee20000300800 */
[----:B------:R-:W-:-:S03]  /*c3c0*/  LEA.HI.X.SX32 R0, R0, c[0x0][0x16c], 0x1, P1 ;  /* 0x00005b0000007a11 */ /* 0x000fc600008f0eff */
[----:B------:R0:W-:Y:S04]  /*c3d0*/  STL [R1+0x3dc], R13 ;  /* 0x0003dc0d01007387 */ /* 0x0001e80000100800 */
[----:B0-----:R-:W3:Y:S04]  /*c3e0*/  LDL.LU R13, [R1+0x30] ;  /* 0x00003000010d7983 */ /* 0x001ee80000300800 */
[----:B------:R0:W-:Y:S01]  /*c3f0*/  STL [R1+0x23c], R0 ;  /* 0x00023c0001007387 */ /* 0x0001e20000100800 */
[----:B------:R-:W-:-:S03]  /*c400*/  LEA.HI.X.SX32 R20, R3, c[0x0][0x16c], 0x1, P2 ;  /* 0x00005b0003147a11 */ /* 0x000fc600010f0eff */
[----:B0-----:R-:W3:Y:S01]  /*c410*/  LDL.LU R0, [R1+0x2c] ;  /* 0x00002c0001007983 */ /* 0x001ee20000300800 */
[----:B------:R-:W-:-:S05]  /*c420*/  LEA R24, P1, R6, c[0x0][0x168], 0x1 ;  /* 0x00005a0006187a11 */ /* 0x000fca00078208ff */
[----:B------:R0:W-:Y:S04]  /*c430*/  STL [R1+0x53c], R24 ;  /* 0x00053c1801007387 */ /* 0x0001e80000100800 */
[----:B------:R-:W3:Y:S04]  /*c440*/  LDL.LU R3, [R1+0x28] ;  /* 0x0000280001037983 */ /* 0x000ee80000300800 */
[----:B------:R1:W-:Y:S04]  /*c450*/  STL [R1+0x3c8], R20 ;  /* 0x0003c81401007387 */ /* 0x0003e80000100800 */
[----:B0-----:R-:W3:Y:S01]  /*c460*/  LDL.LU R24, [R1+0x1c] ;  /* 0x00001c0001187983 */ /* 0x001ee20000300800 */
[----:B-1----:R-:W-:-:S02]  /*c470*/  LEA.HI.X.SX32 R20, R21, c[0x0][0x16c], 0x1, P3 ;  /* 0x00005b0015147a11 */ /* 0x002fc400018f0eff */
[----:B------:R-:W-:-:S05]  /*c480*/  LEA R25, P2, R2, c[0x0][0x168], 0x1 ;  /* 0x00005a0002197a11 */ /* 0x000fca00078408ff */
[----:B------:R-:W-:Y:S04]  /*c490*/  STL [R1+0x3e4], R25 ;  /* 0x0003e41901007387 */ /* 0x000fe80000100800 */
[----:B------:R-:W3:Y:S04]  /*c4a0*/  LDL.LU R21, [R1+0x18] ;  /* 0x0000180001157983 */ /* 0x000ee80000300800 */
[----:B------:R0:W-:Y:S01]  /*c4b0*/  STL [R1+0x240], R20 ;  /* 0x0002401401007387 */ /* 0x0001e20000100800 */
[----:B------:R-:W-:-:S03]  /*c4c0*/  LEA.HI.X.SX32 R29, R18, c[0x0][0x16c], 0x1, P4 ;  /* 0x00005b00121d7a11 */ /* 0x000fc600020f0eff */
[----:B0-----:R-:W3:Y:S01]  /*c4d0*/  LDL.LU R20, [R1+0x14] ;  /* 0x0000140001147983 */ /* 0x001ee20000300800 */
[----:B------:R-:W-:-:S05]  /*c4e0*/  LEA R25, P3, R22, c[0x0][0x168], 0x1 ;  /* 0x00005a0016197a11 */ /* 0x000fca00078608ff */
[----:B------:R-:W-:Y:S04]  /*c4f0*/  STL [R1+0x540], R25 ;  /* 0x0005401901007387 */ /* 0x000fe80000100800 */
[----:B------:R-:W3:Y:S04]  /*c500*/  LDL.LU R18, [R1+0x10] ;  /* 0x0000100001127983 */ /* 0x000ee80000300800 */
[----:B------:R0:W-:Y:S04]  /*c510*/  STL [R1+0x3d0], R29 ;  /* 0x0003d01d01007387 */ /* 0x0001e80000100800 */
[----:B0-----:R-:W3:Y:S01]  /*c520*/  LDL.LU R29, [R1+0xc] ;  /* 0x00000c00011d7983 */ /* 0x001ee20000300800 */
[----:B--2---:R-:W-:-:S05]  /*c530*/  LEA R25, P4, R19, c[0x0][0x168], 0x1 ;  /* 0x00005a0013197a11 */ /* 0x004fca00078808ff */
[----:B------:R0:W-:Y:S04]  /*c540*/  STL [R1+0x3ec], R25 ;  /* 0x0003ec1901007387 */ /* 0x0001e80000100800 */
[----:B0-----:R-:W2:Y:S01]  /*c550*/  LDL.LU R25, [R1+0x8] ;  /* 0x0000080001197983 */ /* 0x001ea20000300800 */
[----:B------:R-:W-:Y:S02]  /*c560*/  LEA.HI.X.SX32 R16, R16, c[0x0][0x16c], 0x1, P5 ;  /* 0x00005b0010107a11 */ /* 0x000fe400028f0eff */
[----:B------:R-:W-:-:S03]  /*c570*/  LEA.HI.X.SX32 R12, R12, c[0x0][0x16c], 0x1, P6 ;  /* 0x00005b000c0c7a11 */ /* 0x000fc600030f0eff */
[----:B------:R4:W-:Y:S01]  /*c580*/  STL [R1+0x244], R16 ;  /* 0x0002441001007387 */ /* 0x0009e20000100800 */
[----:B------:R-:W-:Y:S02]  /*c590*/  LEA.HI.X.SX32 R9, R9, c[0x0][0x16c], 0x1, P0 ;  /* 0x00005b0009097a11 */ /* 0x000fe400000f0eff */
[----:B------:R-:W-:Y:S02]  /*c5a0*/  LEA.HI.X.SX32 R6, R6, c[0x0][0x16c], 0x1, P1 ;  /* 0x00005b0006067a11 */ /* 0x000fe400008f0eff */
[----:B----4-:R-:W-:-:S05]  /*c5b0*/  LEA R16, P5, R17, c[0x0][0x168], 0x1 ;  /* 0x00005a0011107a11 */ /* 0x010fca00078a08ff */
[----:B------:R0:W-:Y:S04]  /*c5c0*/  STL [R1+0x544], R16 ;  /* 0x0005441001007387 */ /* 0x0001e80000100800 */
[----:B0-----:R-:W4:Y:S04]  /*c5d0*/  LDL.LU R16, [R1+0x6a4] ;  /* 0x0006a40001107983 */ /* 0x001f280000300800 */
[----:B------:R0:W-:Y:S02]  /*c5e0*/  STL [R1+0x3d8], R12 ;  /* 0x0003d80c01007387 */ /* 0x0001e40000100800 */
[----:B0-----:R-:W-:-:S05]  /*c5f0*/  LEA R12, P6, R15, c[0x0][0x168], 0x1 ;  /* 0x00005a000f0c7a11 */ /* 0x001fca00078c08ff */
[----:B------:R0:W-:Y:S04]  /*c600*/  STL [R1+0x3f4], R12 ;  /* 0x0003f40c01007387 */ /* 0x0001e80000100800 */
[----:B0-----:R-:W2:Y:S04]  /*c610*/  LDL.LU R12, [R1+0x6a0] ;  /* 0x0006a000010c7983 */ /* 0x001ea80000300800 */
[----:B------:R0:W-:Y:S02]  /*c620*/  STL [R1+0x248], R9 ;  /* 0x0002480901007387 */ /* 0x0001e40000100800 */
[----:B0-----:R-:W-:-:S05]  /*c630*/  LEA R9, P0, R14, c[0x0][0x168], 0x1 ;  /* 0x00005a000e097a11 */ /* 0x001fca00078008ff */
[----:B------:R0:W-:Y:S01]  /*c640*/  STL [R1+0x548], R9 ;  /* 0x0005480901007387 */ /* 0x0001e20000100800 */
[----:B------:R-:W-:-:S03]  /*c650*/  LEA.HI.X.SX32 R2, R2, c[0x0][0x16c], 0x1, P2 ;  /* 0x00005b0002027a11 */ /* 0x000fc600010f0eff */
[----:B0-----:R-:W2:Y:S04]  /*c660*/  LDL.LU R9, [R1+0x69c] ;  /* 0x00069c0001097983 */ /* 0x001ea80000300800 */
[----:B------:R3:W-:Y:S02]  /*c670*/  STL [R1+0x3e0], R6 ;  /* 0x0003e00601007387 */ /* 0x0007e40000100800 */
[----:B---3--:R-:W-:-:S05]  /*c680*/  LEA R6, P1, R11, c[0x0][0x168], 0x1 ;  /* 0x00005a000b067a11 */ /* 0x008fca00078208ff */
[----:B------:R0:W-:Y:S01]  /*c690*/  STL [R1+0x3fc], R6 ;  /* 0x0003fc0601007387 */ /* 0x0001e20000100800 */
[----:B------:R-:W-:-:S03]  /*c6a0*/  LEA.HI.X.SX32 R22, R22, c[0x0][0x16c], 0x1, P3 ;  /* 0x00005b0016167a11 */ /* 0x000fc600018f0eff */
[----:B0-----:R-:W3:Y:S04]  /*c6b0*/  LDL.LU R6, [R1+0x698] ;  /* 0x0006980001067983 */ /* 0x001ee80000300800 */
[----:B------:R0:W-:Y:S02]  /*c6c0*/  STL [R1+0x24c], R2 ;  /* 0x00024c0201007387 */ /* 0x0001e40000100800 */
[----:B0-----:R-:W-:-:S05]  /*c6d0*/  LEA R2, P2, R10, c[0x0][0x168], 0x1 ;  /* 0x00005a000a027a11 */ /* 0x001fca00078408ff */
[----:B------:R0:W-:Y:S01]  /*c6e0*/  STL [R1+0x54c], R2 ;  /* 0x00054c0201007387 */ /* 0x0001e20000100800 */
[----:B------:R-:W-:-:S03]  /*c6f0*/  LEA.HI.X.SX32 R19, R19, c[0x0][0x16c], 0x1, P4 ;  /* 0x00005b0013137a11 */ /* 0x000fc600020f0eff */
[----:B0-----:R-:W2:Y:S04]  /*c700*/  LDL.LU R2, [R1+0x694] ;  /* 0x0006940001027983 */ /* 0x001ea80000300800 */
[----:B------:R0:W-:Y:S02]  /*c710*/  STL [R1+0x3e8], R22 ;  /* 0x0003e81601007387 */ /* 0x0001e40000100800 */
[----:B0-----:R-:W-:-:S05]  /*c720*/  LEA R22, P3, R8, c[0x0][0x168], 0x1 ;  /* 0x00005a0008167a11 */ /* 0x001fca00078608ff */
[----:B------:R0:W-:Y:S01]  /*c730*/  STL [R1+0x404], R22 ;  /* 0x0004041601007387 */ /* 0x0001e20000100800 */
[----:B------:R-:W-:-:S03]  /*c740*/  LEA.HI.X.SX32 R17, R17, c[0x0][0x16c], 0x1, P5 ;  /* 0x00005b0011117a11 */ /* 0x000fc600028f0eff */
[----:B0-----:R-:W3:Y:S04]  /*c750*/  LDL.LU R22, [R1+0x690] ;  /* 0x0006900001167983 */ /* 0x001ee80000300800 */
        /* <DEDUP_REMOVED lines=42> */
[----:B------:R0:W-:Y:S04]  /*ca00*/  STL [R1+0x560], R13 ;  /* 0x0005600d01007387 */ /* 0x0001e80000100800 */
[----:B0-----:R-:W3:Y:S04]  /*ca10*/  LDL.LU R13, [R1+0x66c] ;  /* 0x00066c00010d7983 */ /* 0x001ee80000300800 */
[----:B------:R2:W-:Y:S02]  /*ca20*/  STL [R1+0x410], R0 ;  /* 0x0004100001007387 */ /* 0x0005e40000100800 */
[----:B--2---:R-:W-:-:S05]  /*ca30*/  LEA R0, P6, R25, c[0x0][0x168], 0x1 ;  /* 0x00005a0019007a11 */ /* 0x004fca00078c08ff */
[----:B------:R0:W-:Y:S04]  /*ca40*/  STL [R1+0x42c], R0 ;  /* 0x00042c0001007387 */ /* 0x0001e80000100800 */
[----:B0-----:R-:W2:Y:S01]  /*ca50*/  LDL.LU R0, [R1+0x668] ;  /* 0x0006680001007983 */ /* 0x001ea20000300800 */
[----:B------:R-:W-:-:S05]  /*ca60*/  LEA.HI.X.SX32 R3, R3, c[0x0][0x16c], 0x1, P0 ;  /* 0x00005b0003037a11 */ /* 0x000fca00000f0eff */
        /* <DEDUP_REMOVED lines=24> */
[----:B------:R-:W-:Y:S02]  /*cbf0*/  LEA.HI.X.SX32 R29, R29, c[0x0][0x16c], 0x1, P5 ;  /* 0x00005b001d1d7a11 */ /* 0x000fe400028f0eff */
[----:B------:R-:W-:-:S03]  /*cc00*/  LEA.HI.X.SX32 R25, R25, c[0x0][0x16c], 0x1, P6 ;  /* 0x00005b0019197a11 */ /* 0x000fc600030f0eff */
[----:B------:R2:W-:Y:S01]  /*cc10*/  STL [R1+0x428], R29 ;  /* 0x0004281d01007387 */ /* 0x0005e20000100800 */
[----:B------:R-:W-:Y:S01]  /*cc20*/  IMAD R28, R28, c[0x0][0x190], RZ ;  /* 0x000064001c1c7a24 */ /* 0x000fe200078e02ff */
[----:B--2---:R-:W-:-:S05]  /*cc30*/  LEA R29, P5, R18, c[0x0][0x168], 0x1 ;  /* 0x00005a00121d7a11 */ /* 0x004fca00078a08ff */
[----:B------:R3:W-:Y:S04]  /*cc40*/  STL [R1+0x444], R29 ;  /* 0x0004441d01007387 */ /* 0x0007e80000100800 */
[----:B------:R0:W-:Y:S01]  /*cc50*/  STL [R1+0x270], R25 ;  /* 0x0002701901007387 */ /* 0x0001e20000100800 */
[----:B---3--:R-:W-:Y:S02]  /*cc60*/  LEA R29, P6, R13, c[0x0][0x168], 0x1 ;  /* 0x00005a000d1d7a11 */ /* 0x008fe400078c08ff */
[----:B0-----:R-:W-:Y:S02]  /*cc70*/  LEA.HI.X.SX32 R25, R0, c[0x0][0x16c], 0x1, P0 ;  /* 0x00005b0000197a11 */ /* 0x001fe400000f0eff */
[----:B------:R-:W2:Y:S04]  /*cc80*/  LDL.LU R0, [R1+0x650] ;  /* 0x0006500001007983 */ /* 0x000ea80000300800 */
[----:B------:R-:W-:Y:S04]  /*cc90*/  STL [R1+0x570], R29 ;  /* 0x0005701d01007387 */ /* 0x000fe80000100800 */
[----:B------:R0:W-:Y:S02]  /*cca0*/  STL [R1+0x430], R25 ;  /* 0x0004301901007387 */ /* 0x0001e40000100800 */
[----:B0-----:R-:W-:-:S02]  /*ccb0*/  LEA.HI.X.SX32 R25, R3, c[0x0][0x16c], 0x1, P1 ;  /* 0x00005b0003197a11 */ /* 0x001fc400008f0eff */
[----:B------:R-:W3:Y:S01]  /*ccc0*/  LDL.LU R3, [R1+0x64c] ;  /* 0x00064c0001037983 */ /* 0x000ee20000300800 */
[----:B------:R-:W-:-:S05]  /*ccd0*/  LEA R29, P0, R7, c[0x0][0x168], 0x1 ;  /* 0x00005a00071d7a11 */ /* 0x000fca00078008ff */
[----:B------:R0:W-:Y:S04]  /*cce0*/  STL [R1+0x44c], R29 ;  /* 0x00044c1d01007387 */ /* 0x0001e80000100800 */
[----:B------:R1:W-:Y:S01]  /*ccf0*/  STL [R1+0x274], R25 ;  /* 0x0002741901007387 */ /* 0x0003e20000100800 */
[----:B0-----:R-:W-:Y:S02]  /*cd00*/  LEA R29, P1, R8, c[0x0][0x168], 0x1 ;  /* 0x00005a00081d7a11 */ /* 0x001fe400078208ff */
[----:B-1----:R-:W-:-:S03]  /*cd10*/  LEA.HI.X.SX32 R25, R24, c[0x0][0x16c], 0x1, P2 ;  /* 0x00005b0018197a11 */ /* 0x002fc600010f0eff */
[----:B------:R0:W-:Y:S01]  /*cd20*/  STL [R1+0x574], R29 ;  /* 0x0005741d01007387 */ /* 0x0001e20000100800 */
[----:B------:R-:W-:-:S03]  /*cd30*/  LEA.HI.X.SX32 R24, R21, c[0x0][0x16c], 0x1, P3 ;  /* 0x00005b0015187a11 */ /* 0x000fc600018f0eff */
[----:B------:R1:W-:Y:S01]  /*cd40*/  STL [R1+0x438], R25 ;  /* 0x0004381901007387 */ /* 0x0003e20000100800 */
[----:B0-----:R-:W-:Y:S02]  /*cd50*/  LEA R29, P2, R10, c[0x0][0x168], 0x1 ;  /* 0x00005a000a1d7a11 */ /* 0x001fe400078408ff */
[----:B------:R-:W-:Y:S02]  /*cd60*/  LEA.HI.X.SX32 R21, R20, c[0x0][0x16c], 0x1, P4 ;  /* 0x00005b0014157a11 */ /* 0x000fe400020f0eff */
[----:B-1----:R-:W-:Y:S01]  /*cd70*/  LEA R25, P3, R11, c[0x0][0x168], 0x1 ;  /* 0x00005a000b197a11 */ /* 0x002fe200078608ff */
[----:B------:R-:W-:Y:S01]  /*cd80*/  STL [R1+0x454], R29 ;  /* 0x0004541d01007387 */ /* 0x000fe20000100800 */
[----:B------:R-:W-:-:S03]  /*cd90*/  LEA.HI.X.SX32 R20, R18, c[0x0][0x16c], 0x1, P5 ;  /* 0x00005b0012147a11 */ /* 0x000fc600028f0eff */
[----:B------:R0:W-:Y:S01]  /*cda0*/  STL [R1+0x278], R24 ;  /* 0x0002781801007387 */ /* 0x0001e20000100800 */
[----:B------:R-:W-:-:S03]  /*cdb0*/  LEA.HI.X.SX32 R18, R13, c[0x0][0x16c], 0x1, P6 ;  /* 0x00005b000d127a11 */ /* 0x000fc600030f0eff */
[----:B------:R-:W-:Y:S01]  /*cdc0*/  STL [R1+0x578], R25 ;  /* 0x0005781901007387 */ /* 0x000fe20000100800 */
[----:B0-----:R-:W-:-:S03]  /*cdd0*/  LEA R24, P4, R14, c[0x0][0x168], 0x1 ;  /* 0x00005a000e187a11 */ /* 0x001fc600078808ff */
[----:B------:R0:W-:Y:S01]  /*cde0*/  STL [R1+0x440], R21 ;  /* 0x0004401501007387 */ /* 0x0001e20000100800 */
[----:B------:R-:W-:-:S03]  /*cdf0*/  LEA.HI.X.SX32 R13, R7, c[0x0][0x16c], 0x1, P0 ;  /* 0x00005b00070d7a11 */ /* 0x000fc600000f0eff */
[----:B------:R-:W-:Y:S04]  /*ce00*/  STL [R1+0x45c], R24 ;  /* 0x00045c1801007387 */ /* 0x000fe80000100800 */
[----:B------:R1:W-:Y:S01]  /*ce10*/  STL [R1+0x27c], R20 ;  /* 0x00027c1401007387 */ /* 0x0003e20000100800 */
[----:B0-----:R-:W-:Y:S02]  /*ce20*/  LEA R21, P5, R15, c[0x0][0x168], 0x1 ;  /* 0x00005a000f157a11 */ /* 0x001fe400078a08ff */
[----:B------:R-:W-:-:S03]  /*ce30*/  LEA.HI.X.SX32 R7, R8, c[0x0][0x16c], 0x1, P1 ;  /* 0x00005b0008077a11 */ /* 0x000fc600008f0eff */
[----:B------:R-:W-:Y:S01]  /*ce40*/  STL [R1+0x57c], R21 ;  /* 0x00057c1501007387 */ /* 0x000fe20000100800 */
[----:B-1----:R-:W-:-:S03]  /*ce50*/  LEA R20, P6, R17, c[0x0][0x168], 0x1 ;  /* 0x00005a0011147a11 */ /* 0x002fc600078c08ff */
        /* <DEDUP_REMOVED lines=8> */
[----:B------:R0:W-:Y:S04]  /*cee0*/  STL [R1+0x450], R7 ;  /* 0x0004500701007387 */ /* 0x0001e80000100800 */
[----:B------:R-:W-:Y:S04]  /*cef0*/  STL [R1+0x46c], R13 ;  /* 0x00046c0d01007387 */ /* 0x000fe80000100800 */
[----:B------:R1:W-:Y:S01]  /*cf00*/  STL [R1+0x284], R8 ;  /* 0x0002840801007387 */ /* 0x0003e20000100800 */
[----:B0-----:R-:W-:-:S05]  /*cf10*/  LEA R7, P2, R2, c[0x0][0x168], 0x1 ;  /* 0x00005a0002077a11 */ /* 0x001fca00078408ff */
[----:B------:R0:W-:Y:S01]  /*cf20*/  STL [R1+0x584], R7 ;  /* 0x0005840701007387 */ /* 0x0001e20000100800 */
[----:B-1----:R-:W-:-:S03]  /*cf30*/  LEA R8, P3, R6, c[0x0][0x168], 0x1 ;  /* 0x00005a0006087a11 */ /* 0x002fc600078608ff */
[----:B------:R1:W-:Y:S04]  /*cf40*/  STL [R1+0x458], R10 ;  /* 0x0004580a01007387 */ /* 0x0003e80000100800 */
[----:B------:R4:W-:Y:S01]  /*cf50*/  STL [R1+0x474], R8 ;  /* 0x0004740801007387 */ /* 0x0009e20000100800 */
[----:B0-----:R-:W-:Y:S02]  /*cf60*/  LEA.HI.X.SX32 R7, R14, c[0x0][0x16c], 0x1, P4 ;  /* 0x00005b000e077a11 */ /* 0x001fe400020f0eff */
[----:B-1----:R-:W-:-:S03]  /*cf70*/  LEA R10, P4, R9, c[0x0][0x168], 0x1 ;  /* 0x00005a00090a7a11 */ /* 0x002fc600078808ff */
[----:B------:R0:W-:Y:S01]  /*cf80*/  STL [R1+0x288], R7 ;  /* 0x0002880701007387 */ /* 0x0001e20000100800 */
[----:B----4-:R-:W-:-:S03]  /*cf90*/  LEA.HI.X.SX32 R8, R15, c[0x0][0x16c], 0x1, P5 ;  /* 0x00005b000f087a11 */ /* 0x010fc600028f0eff */
[----:B------:R1:W-:Y:S04]  /*cfa0*/  STL [R1+0x588], R10 ;  /* 0x0005880a01007387 */ /* 0x0003e80000100800 */
[----:B------:R4:W-:Y:S01]  /*cfb0*/  STL [R1+0x460], R8 ;  /* 0x0004600801007387 */ /* 0x0009e20000100800 */
[----:B0-----:R-:W-:Y:S02]  /*cfc0*/  LEA R7, P5, R12, c[0x0][0x168], 0x1 ;  /* 0x00005a000c077a11 */ /* 0x001fe400078a08ff */
[----:B-1----:R-:W-:-:S03]  /*cfd0*/  LEA.HI.X.SX32 R10, R17, c[0x0][0x16c], 0x1, P6 ;  /* 0x00005b00110a7a11 */ /* 0x002fc600030f0eff */
[----:B------:R0:W-:Y:S01]  /*cfe0*/  STL [R1+0x47c], R7 ;  /* 0x00047c0701007387 */ /* 0x0001e20000100800 */
[----:B----4-:R-:W-:-:S03]  /*cff0*/  LEA R8, P6, R16, c[0x0][0x168], 0x1 ;  /* 0x00005a0010087a11 */ /* 0x010fc600078c08ff */
[----:B------:R1:W-:Y:S01]  /*d000*/  STL [R1+0x28c], R10 ;  /* 0x00028c0a01007387 */ /* 0x0003e20000100800 */
[----:B------:R-:W-:-:S03]  /*d010*/  IMAD R27, R27, c[0x0][0x190], RZ ;  /* 0x000064001b1b7a24 */ /* 0x000fc600078e02ff */
[----:B------:R4:W-:Y:S01]  /*d020*/  STL [R1+0x58c], R8 ;  /* 0x00058c0801007387 */ /* 0x0009e20000100800 */
[----:B0-----:R-:W-:Y:S01]  /*d030*/  LEA.HI.X.SX32 R7, R19, c[0x0][0x16c], 0x1, P0 ;  /* 0x00005b0013077a11 */ /* 0x001fe200000f0eff */
[----:B------:R-:W-:Y:S01]  /*d040*/  IMAD R26, R26, c[0x0][0x190], RZ ;  /* 0x000064001a1a7a24 */ /* 0x000fe200078e02ff */
[----:B-1----:R-:W-:-:S03]  /*d050*/  LEA R10, P0, R28, c[0x0][0x168], 0x1 ;  /* 0x00005a001c0a7a11 */ /* 0x002fc600078008ff */
[----:B------:R0:W-:Y:S01]  /*d060*/  STL [R1+0x468], R7 ;  /* 0x0004680701007387 */ /* 0x0001e20000100800 */
[----:B----4-:R-:W-:-:S03]  /*d070*/  LEA.HI.X.SX32 R8, R22, c[0x0][0x16c], 0x1, P1 ;  /* 0x00005b0016087a11 */ /* 0x010fc600008f0eff */
[----:B------:R1:W-:Y:S01]  /*d080*/  STL [R1+0x484], R10 ;  /* 0x0004840a01007387 */ /* 0x0003e20000100800 */
[----:B------:R-:W-:-:S03]  /*d090*/  IMAD R23, R23, c[0x0][0x190], RZ ;  /* 0x0000640017177a24 */ /* 0x000fc600078e02ff */
[----:B------:R4:W-:Y:S01]  /*d0a0*/  STL [R1+0x290], R8 ;  /* 0x0002900801007387 */ /* 0x0009e20000100800 */
[----:B0-----:R-:W-:Y:S02]  /*d0b0*/  LEA R7, P1, R27, c[0x0][0x168], 0x1 ;  /* 0x00005a001b077a11 */ /* 0x001fe400078208ff */
[----:B-1----:R-:W-:Y:S02]  /*d0c0*/  LEA.HI.X.SX32 R10, R2, c[0x0][0x16c], 0x1, P2 ;  /* 0x00005b00020a7a11 */ /* 0x002fe400010f0eff */
[----:B------:R0:W5:Y:S01]  /*d0d0*/  LDL.LU R2, [R1+0x648] ;  /* 0x0006480001027983 */ /* 0x0001620000300800 */
[----:B----4-:R-:W-:-:S03]  /*d0e0*/  LEA R8, P2, R26, c[0x0][0x168], 0x1 ;  /* 0x00005a001a087a11 */ /* 0x010fc600078408ff */
[----:B------:R1:W-:Y:S04]  /*d0f0*/  STL [R1+0x590], R7 ;  /* 0x0005900701007387 */ /* 0x0003e80000100800 */
[----:B------:R-:W-:Y:S04]  /*d100*/  STL [R1+0x470], R10 ;  /* 0x0004700a01007387 */ /* 0x000fe80000100800 */
[----:B------:R4:W-:Y:S01]  /*d110*/  STL [R1+0x48c], R8 ;  /* 0x00048c0801007387 */ /* 0x0009e20000100800 */
[----:B-1----:R-:W-:Y:S02]  /*d120*/  LEA.HI.X.SX32 R7, R6, c[0x0][0x16c], 0x1, P3 ;  /* 0x00005b0006077a11 */ /* 0x002fe400018f0eff */
[----:B------:R-:W-:-:S03]  /*d130*/  LEA R6, P3, R23, c[0x0][0x168], 0x1 ;  /* 0x00005a0017067a11 */ /* 0x000fc600078608ff */
[----:B------:R-:W-:Y:S01]  /*d140*/  STL [R1+0x294], R7 ;  /* 0x0002940701007387 */ /* 0x000fe20000100800 */
[----:B----4-:R-:W-:-:S03]  /*d150*/  LEA.HI.X.SX32 R8, R9, c[0x0][0x16c], 0x1, P4 ;  /* 0x00005b0009087a11 */ /* 0x010fc600020f0eff */
[----:B------:R1:W-:Y:S04]  /*d160*/  STL [R1+0x594], R6 ;  /* 0x0005940601007387 */ /* 0x0003e80000100800 */
[----:B------:R4:W-:Y:S04]  /*d170*/  STL [R1+0x478], R8 ;  /* 0x0004780801007387 */ /* 0x0009e80000100800 */
[----:B------:R-:W2:Y:S01]  /*d180*/  LDL R25, [R1+0x180] ;  /* 0x0001800001197983 */ /* 0x000ea20000100800 */
[----:B-1----:R-:W-:Y:S02]  /*d190*/  LEA.HI.X.SX32 R6, R12, c[0x0][0x16c], 0x1, P5 ;  /* 0x00005b000c067a11 */ /* 0x002fe400028f0eff */
[----:B----4-:R-:W-:-:S02]  /*d1a0*/  LEA.HI.X.SX32 R8, R16, c[0x0][0x16c], 0x1, P6 ;  /* 0x00005b0010087a11 */ /* 0x010fc400030f0eff */
[----:B---3--:R-:W-:-:S05]  /*d1b0*/  LEA R7, P4, R3, c[0x0][0x168], 0x1 ;  /* 0x00005a0003077a11 */ /* 0x008fca00078808ff */
[----:B------:R1:W-:Y:S04]  /*d1c0*/  STL [R1+0x598], R7 ;  /* 0x0005980701007387 */ /* 0x0003e80000100800 */
[----:B------:R3:W-:Y:S04]  /*d1d0*/  STL [R1+0x298], R6 ;  /* 0x0002980601007387 */ /* 0x0007e80000100800 */
[----:B------:R4:W-:Y:S01]  /*d1e0*/  STL [R1+0x480], R8 ;  /* 0x0004800801007387 */ /* 0x0009e20000100800 */
[----:B-1----:R-:W-:Y:S02]  /*d1f0*/  LEA.HI.X.SX32 R7, R28, c[0x0][0x16c], 0x1, P0 ;  /* 0x00005b001c077a11 */ /* 0x002fe400000f0eff */
[----:B---3--:R-:W-:-:S03]  /*d200*/  LEA.HI.X.SX32 R6, R27, c[0x0][0x16c], 0x1, P1 ;  /* 0x00005b001b067a11 */ /* 0x008fc600008f0eff */
[----:B------:R-:W-:Y:S01]  /*d210*/  STL [R1+0x29c], R7 ;  /* 0x00029c0701007387 */ /* 0x000fe20000100800 */
[----:B----4-:R-:W-:-:S03]  /*d220*/  LEA.HI.X.SX32 R8, R26, c[0x0][0x16c], 0x1, P2 ;  /* 0x00005b001a087a11 */ /* 0x010fc600010f0eff */
[----:B------:R1:W-:Y:S04]  /*d230*/  STL [R1+0x488], R6 ;  /* 0x0004880601007387 */ /* 0x0003e80000100800 */
[----:B------:R-:W-:Y:S01]  /*d240*/  STL [R1+0x2a0], R8 ;  /* 0x0002a00801007387 */ /* 0x000fe20000100800 */
[----:B-1----:R-:W-:-:S03]  /*d250*/  LEA.HI.X.SX32 R6, R3, c[0x0][0x16c], 0x1, P4 ;  /* 0x00005b0003067a11 */ /* 0x002fc600020f0eff */
[----:B------:R-:W3:Y:S01]  /*d260*/  LDL.LU R3, [R1+0x644] ;  /* 0x0006440001037983 */ /* 0x000ee20000300800 */
[----:B------:R-:W-:-:S05]  /*d270*/  LEA.HI.X.SX32 R7, R23, c[0x0][0x16c], 0x1, P3 ;  /* 0x00005b0017077a11 */ /* 0x000fca00018f0eff */
[----:B------:R3:W-:Y:S04]  /*d280*/  STL [R1+0x490], R7 ;  /* 0x0004900701007387 */ /* 0x0007e80000100800 */
[----:B------:R-:W-:Y:S04]  /*d290*/  STL [R1+0xdc], RZ ;  /* 0x0000dcff01007387 */ /* 0x000fe80000100800 */
[----:B------:R1:W-:Y:S04]  /*d2a0*/  STL [R1+0x494], R6 ;  /* 0x0004940601007387 */ /* 0x0003e80000100800 */
[----:B------:R0:W-:Y:S04]  /*d2b0*/  STL [R1+0xc0], RZ ;  /* 0x0000c0ff01007387 */ /* 0x0001e80000100800 */
        /* <DEDUP_REMOVED lines=18> */
[----:B------:R0:W-:Y:S01]  /*d3e0*/  STL [R1+0xbc], RZ ;  /* 0x0000bcff01007387 */ /* 0x0001e20000100800 */
[----:B---3--:R-:W-:-:S02]  /*d3f0*/  LOP3.LUT R7, R3, 0x20, RZ, 0x3c, !PT ;  /* 0x0000002003077812 */ /* 0x008fc400078e3cff */
[----:B-1----:R-:W-:Y:S02]  /*d400*/  LOP3.LUT R6, R3, 0x40, RZ, 0x3c, !PT ;  /* 0x0000004003067812 */ /* 0x002fe400078e3cff */
[----:B--2---:R-:W-:Y:S02]  /*d410*/  LOP3.LUT R7, R25, 0x40, RZ, 0x3c, !PT ;  /* 0x0000004019077812 */ /* 0x004fe400078e3cff */
[----:B------:R-:W-:Y:S02]  /*d420*/  LOP3.LUT R6, R0, 0x20, RZ, 0x3c, !PT ;  /* 0x0000002000067812 */ /* 0x000fe400078e3cff */
[----:B------:R0:W5:Y:S04]  /*d430*/  LDL.LU R0, [R1+0x640] ;  /* 0x0006400001007983 */ /* 0x0001680000300800 */
[----:B------:R0:W-:Y:S04]  /*d440*/  STL [R1+0x5b8], R7 ;  /* 0x0005b80701007387 */ /* 0x0001e80000100800 */
[----:B------:R0:W-:Y:S01]  /*d450*/  STL [R1+0x18c], R6 ;  /* 0x00018c0601007387 */ /* 0x0001e20000100800 */
[----:B------:R-:W-:-:S03]  /*d460*/  LOP3.LUT R8, R3, 0x60, RZ, 0x3c, !PT ;  /* 0x0000006003087812 */ /* 0x000fc600078e3cff */
.L_x_3:
[----:B0-----:R-:W0:Y:S01]  /*d470*/  S2R R6, SR_TID.X ;  /* 0x0000000000067919 */ /* 0x001e220000002100 */
[----:B------:R-:W-:Y:S01]  /*d480*/  IMAD.MOV.U32 R28, RZ, RZ, R4 ;  /* 0x000000ffff1c7224 */ /* 0x000fe200078e0004 */
[----:B------:R-:W-:Y:S01]  /*d490*/  PRMT R16, RZ, 0x7610, R16 ;  /* 0x00007610ff107816 */ /* 0x000fe20000000010 */
[----:B------:R-:W-:Y:S01]  /*d4a0*/  IMAD.MOV.U32 R29, RZ, RZ, R5 ;  /* 0x000000ffff1d7224 */ /* 0x000fe200078e0005 */
[----:B------:R-:W1:Y:S04]  /*d4b0*/  S2R R15, SR_TID.X ;  /* 0x00000000000f7919 */ /* 0x000e680000002100 */
[----:B------:R3:W-:Y:S04]  /*d4c0*/  STL [R1+0xbb8], R26 ;  /* 0x000bb81a01007387 */ /* 0x0007e80000100800 */
[----:B------:R-:W3:Y:S04]  /*d4d0*/  S2R R10, SR_TID.X ;  /* 0x00000000000a7919 */ /* 0x000ee80000002100 */
[----:B------:R-:W4:Y:S04]  /*d4e0*/  S2R R13, SR_TID.X ;  /* 0x00000000000d7919 */ /* 0x000f280000002100 */
[----:B------:R-:W3:Y:S01]  /*d4f0*/  S2R R12, SR_TID.X ;  /* 0x00000000000c7919 */ /* 0x000ee20000002100 */
[----:B0-----:R-:W-:-:S03]  /*d500*/  SHF.R.U32.HI R7, RZ, 0x5, R6 ;  /* 0x00000005ff077819 */ /* 0x001fc60000011606 */
[----:B-----5:R-:W-:Y:S01]  /*d510*/  STL [R1+0xba8], R3 ;  /* 0x000ba80301007387 */ /* 0x020fe20000100800 */
[----:B------:R-:W-:-:S03]  /*d520*/  SGXT.U32 R7, R7, 0x2 ;  /* 0x000000020707781a */ /* 0x000fc60000000000 */
[----:B------:R-:W-:Y:S01]  /*d530*/  STL [R1+0xbac], R3 ;  /* 0x000bac0301007387 */ /* 0x000fe20000100800 */
[----:B-1----:R-:W-:Y:S01]  /*d540*/  SHF.R.U32.HI R14, RZ, 0x5, R15 ;  /* 0x00000005ff0e7819 */ /* 0x002fe2000001160f */
[----:B------:R-:W-:-:S03]  /*d550*/  IMAD R8, R7, c[0x0][0x188], RZ ;  /* 0x0000620007087a24 */ /* 0x000fc600078e02ff */
[----:B------:R-:W-:Y:S01]  /*d560*/  SGXT.U32 R14, R14, 0x2 ;  /* 0x000000020e0e781a */ /* 0x000fe20000000000 */
[----:B------:R-:W-:Y:S01]  /*d570*/  STL [R1+0xbb0], R3 ;  /* 0x000bb00301007387 */ /* 0x000fe20000100800 */
[----:B------:R-:W-:Y:S01]  /*d580*/  SHF.R.U32.HI R7, RZ, 0x5, R6 ;  /* 0x00000005ff077819 */ /* 0x000fe20000011606 */
[----:B------:R-:W-:Y:S01]  /*d590*/  IMAD.WIDE R4, R8, 0x2, R28 ;  /* 0x0000000208047825 */ /* 0x000fe200078e021c */
[----:B------:R-:W-:Y:S01]  /*d5a0*/  ISETP.GE.AND P0, PT, R14, UR4, PT ;  /* 0x000000040e007c0c */ /* 0x000fe2000bf06270 */
[----:B------:R-:W0:Y:S01]  /*d5b0*/  S2R R8, SR_TID.X ;  /* 0x0000000000087919 */ /* 0x000e220000002100 */
[----:B------:R-:W-:Y:S02]  /*d5c0*/  SGXT.U32 R7, R7, 0x2 ;  /* 0x000000020707781a */ /* 0x000fe40000000000 */
[----:B------:R-:W-:Y:S01]  /*d5d0*/  SHF.R.U32.HI R6, RZ, 0x5, R6 ;  /* 0x00000005ff067819 */ /* 0x000fe20000011606 */
[----:B------:R-:W-:Y:S01]  /*d5e0*/  STL [R1+0xbb4], R3 ;  /* 0x000bb40301007387 */ /* 0x000fe20000100800 */
[----:B------:R-:W-:-:S02]  /*d5f0*/  LOP3.LUT R9, R7, 0x8, RZ, 0xfc, !PT ;  /* 0x0000000807097812 */ /* 0x000fc400078efcff */
[----:B------:R-:W-:Y:S01]  /*d600*/  SGXT.U32 R6, R6, 0x2 ;  /* 0x000000020606781a */ /* 0x000fe20000000000 */
[----:B------:R-:W-:Y:S04]  /*d610*/  STL [R1+0xba4], R27 ;  /* 0x000ba41b01007387 */ /* 0x000fe80000100800 */
[----:B------:R1:W2:Y:S01]  /*d620*/  @!P0 LDG.E.U16 R16, [R4.64] ;  /* 0x0000000604108981 */ /* 0x0002a2000c1e1500 */
[----:B------:R-:W-:Y:S02]  /*d630*/  ISETP.GE.AND P0, PT, R9, UR4, PT ;  /* 0x0000000409007c0c */ /* 0x000fe4000bf06270 */
[----:B------:R-:W-:Y:S01]  /*d640*/  LOP3.LUT R6, R6, 0x8, RZ, 0xfc, !PT ;  /* 0x0000000806067812 */ /* 0x000fe200078efcff */
[----:B------:R-:W-:Y:S01]  /*d650*/  STL [R1+0xba0], R25 ;  /* 0x000ba01901007387 */ /* 0x000fe20000100800 */
[----:B------:R-:W-:-:S02]  /*d660*/  LOP3.LUT R7, R7, 0x10, RZ, 0xfc, !PT ;  /* 0x0000001007077812 */ /* 0x000fc400078efcff */
[----:B0-----:R-:W-:Y:S01]  /*d670*/  SHF.R.U32.HI R9, RZ, 0x5, R8 ;  /* 0x00000005ff097819 */ /* 0x001fe20000011608 */
[----:B------:R-:W-:Y:S01]  /*d680*/  IMAD R6, R6, c[0x0][0x188], RZ ;  /* 0x0000620006067a24 */ /* 0x000fe200078e02ff */
[----:B-1----:R-:W-:Y:S01]  /*d690*/  PRMT R4, RZ, 0x7610, R4 ;  /* 0x00007610ff047816 */ /* 0x002fe20000000004 */
[----:B------:R-:W-:Y:S01]  /*d6a0*/  STL [R1+0xb9c], R22 ;  /* 0x000b9c1601007387 */ /* 0x000fe20000100800 */
[----:B------:R-:W-:Y:S02]  /*d6b0*/  SGXT.U32 R9, R9, 0x2 ;  /* 0x000000020909781a */ /* 0x000fe40000000000 */
[----:B------:R-:W-:Y:S01]  /*d6c0*/  ISETP.GE.AND P1, PT, R7, UR4, PT ;  /* 0x0000000407007c0c */ /* 0x000fe2000bf26270 */
[----:B------:R-:W-:Y:S01]  /*d6d0*/  STL [R1+0xb98], R23 ;  /* 0x000b981701007387 */ /* 0x000fe20000100800 */
[----:B------:R-:W-:Y:S01]  /*d6e0*/  LOP3.LUT R9, R9, 0x10, RZ, 0xfc, !PT ;  /* 0x0000001009097812 */ /* 0x000fe200078efcff */
[----:B------:R-:W-:Y:S01]  /*d6f0*/  IMAD.WIDE R6, R6, 0x2, R28 ;  /* 0x0000000206067825 */ /* 0x000fe200078e021c */
[----:B------:R-:W-:-:S03]  /*d700*/  SHF.R.U32.HI R8, RZ, 0x5, R8 ;  /* 0x00000005ff087819 */ /* 0x000fc60000011608 */
[----:B------:R-:W-:Y:S01]  /*d710*/  IMAD R9, R9, c[0x0][0x188], RZ ;  /* 0x0000620009097a24 */ /* 0x000fe200078e02ff */
[----:B------:R0:W2:Y:S01]  /*d720*/  @!P0 LDG.E.U16 R4, [R6.64] ;  /* 0x0000000606048981 */ /* 0x0000a2000c1e1500 */
[----:B------:R-:W-:-:S04]  /*d730*/  SGXT.U32 R8, R8, 0x2 ;  /* 0x000000020808781a */ /* 0x000fc80000000000 */
[----:B------:R-:W-:Y:S01]  /*d740*/  LOP3.LUT R8, R8, 0x18, RZ, 0xfc, !PT ;  /* 0x0000001808087812 */ /* 0x000fe200078efcff */
[----:B0-----:R-:W-:Y:S01]  /*d750*/  IMAD.WIDE R6, R9, 0x2, R28 ;  /* 0x0000000209067825 */ /* 0x001fe200078e021c */
[----:B---3--:R-:W-:-:S04]  /*d760*/  SHF.R.U32.HI R9, RZ, 0x5, R10 ;  /* 0x00000005ff097819 */ /* 0x008fc8000001160a */
[----:B------:R-:W-:Y:S02]  /*d770*/  SGXT.U32 R9, R9, 0x2 ;  /* 0x000000020909781a */ /* 0x000fe40000000000 */
[----:B------:R-:W-:Y:S02]  /*d780*/  ISETP.GE.AND P0, PT, R8, UR4, PT ;  /* 0x0000000408007c0c */ /* 0x000fe4000bf06270 */
[----:B------:R-:W-:Y:S02]  /*d790*/  LOP3.LUT R8, R9, 0x18, RZ, 0xfc, !PT ;  /* 0x0000001809087812 */ /* 0x000fe400078efcff */
[----:B------:R-:W-:-:S03]  /*d7a0*/  PRMT R5, RZ, 0x7610, R5 ;  /* 0x00007610ff057816 */ /* 0x000fc60000000005 */
[----:B------:R-:W-:Y:S01]  /*d7b0*/  IMAD R8, R8, c[0x0][0x188], RZ ;  /* 0x0000620008087a24 */ /* 0x000fe200078e02ff */
[----:B------:R-:W-:Y:S02]  /*d7c0*/  SHF.R.U32.HI R10, RZ, 0x5, R10 ;  /* 0x00000005ff0a7819 */ /* 0x000fe4000001160a */
[----:B------:R0:W3:Y:S01]  /*d7d0*/  @!P1 LDG.E.U16 R5, [R6.64] ;  /* 0x0000000606059981 */ /* 0x0000e2000c1e1500 */
[----:B------:R-:W-:Y:S01]  /*d7e0*/  LOP3.LUT R11, R9, 0x20, RZ, 0xfc, !PT ;  /* 0x00000020090b7812 */ /* 0x000fe200078efcff */
[----:B------:R-:W-:Y:S01]  /*d7f0*/  IMAD.WIDE R8, R8, 0x2, R28 ;  /* 0x0000000208087825 */ /* 0x000fe200078e021c */
[----:B------:R-:W-:Y:S02]  /*d800*/  SGXT.U32 R10, R10, 0x2 ;  /* 0x000000020a0a781a */ /* 0x000fe40000000000 */
[----:B0-----:R-:W-:-:S06]  /*d810*/  PRMT R6, RZ, 0x7610, R6 ;  /* 0x00007610ff067816 */ /* 0x001fcc0000000006 */
[----:B------:R0:W2:Y:S01]  /*d820*/  @!P0 LDG.E.U16 R6, [R8.64] ;  /* 0x0000000608068981 */ /* 0x0000a2000c1e1500 */
[----:B------:R-:W-:Y:S02]  /*d830*/  ISETP.GE.AND P0, PT, R11, UR4, PT ;  /* 0x000000040b007c0c */ /* 0x000fe4000bf06270 */
[C---:B------:R-:W-:Y:S02]  /*d840*/  LOP3.LUT R11, R10.reuse, 0x28, RZ, 0xfc, !PT ;  /* 0x000000280a0b7812 */ /* 0x040fe400078efcff */
[----:B------:R-:W-:Y:S02]  /*d850*/  LOP3.LUT R10, R10, 0x20, RZ, 0xfc, !PT ;  /* 0x000000200a0a7812 */ /* 0x000fe400078efcff */
[----:B------:R-:W-:Y:S02]  /*d860*/  ISETP.GE.AND P1, PT, R11, UR4, PT ;  /* 0x000000040b007c0c */ /* 0x000fe4000bf26270 */
[--C-:B----4-:R-:W-:Y:S01]  /*d870*/  SHF.R.U32.HI R11, RZ, 0x5, R13.reuse ;  /* 0x00000005ff0b7819 */ /* 0x110fe2000001160d */
[----:B------:R-:W-:Y:S01]  /*d880*/  IMAD R10, R10, c[0x0][0x188], RZ ;  /* 0x000062000a0a7a24 */ /* 0x000fe200078e02ff */
[----:B------:R-:W-:-:S02]  /*d890*/  SHF.R.U32.HI R13, RZ, 0x5, R13 ;  /* 0x00000005ff0d7819 */ /* 0x000fc4000001160d */
[----:B------:R-:W-:Y:S01]  /*d8a0*/  SGXT.U32 R11, R11, 0x2 ;  /* 0x000000020b0b781a */ /* 0x000fe20000000000 */
[----:B0-----:R-:W-:Y:S01]  /*d8b0*/  IMAD.WIDE R8, R10, 0x2, R28 ;  /* 0x000000020a087825 */ /* 0x001fe200078e021c */
[----:B------:R-:W-:Y:S02]  /*d8c0*/  PRMT R7, RZ, 0x7610, R7 ;  /* 0x00007610ff077816 */ /* 0x000fe40000000007 */
[----:B------:R-:W-:Y:S02]  /*d8d0*/  LOP3.LUT R10, R11, 0x28, RZ, 0xfc, !PT ;  /* 0x000000280b0a7812 */ /* 0x000fe400078efcff */
[----:B------:R-:W-:Y:S02]  /*d8e0*/  SGXT.U32 R13, R13, 0x2 ;  /* 0x000000020d0d781a */ /* 0x000fe40000000000 */
[----:B------:R-:W-:Y:S01]  /*d8f0*/  LOP3.LUT R26, R11, 0x30, RZ, 0xfc, !PT ;  /* 0x000000300b1a7812 */ /* 0x000fe200078efcff */
[----:B------:R-:W-:Y:S01]  /*d900*/  IMAD R10, R10, c[0x0][0x188], RZ ;  /* 0x000062000a0a7a24 */ /* 0x000fe200078e02ff */
[----:B------:R0:W4:Y:S01]  /*d910*/  @!P0 LDG.E.U16 R7, [R8.64] ;  /* 0x0000000608078981 */ /* 0x000122000c1e1500 */
[----:B------:R-:W-:-:S02]  /*d920*/  LOP3.LUT R13, R13, 0x30, RZ, 0xfc, !PT ;  /* 0x000000300d0d7812 */ /* 0x000fc400078efcff */
[----:B------:R-:W-:Y:S01]  /*d930*/  ISETP.GE.AND P0, PT, R26, UR4, PT ;  /* 0x000000041a007c0c */ /* 0x000fe2000bf06270 */
[----:B------:R-:W-:Y:S01]  /*d940*/  IMAD.WIDE R10, R10, 0x2, R28 ;  /* 0x000000020a0a7825 */ /* 0x000fe200078e021c */
[----:B------:R-:W-:Y:S02]  /*d950*/  SHF.R.U32.HI R26, RZ, 0x5, R12 ;  /* 0x00000005ff1a7819 */ /* 0x000fe4000001160c */
[----:B0-----:R-:W-:Y:S01]  /*d960*/  PRMT R8, RZ, 0x7610, R8 ;  /* 0x00007610ff087816 */ /* 0x001fe20000000008 */
[----:B------:R-:W-:Y:S01]  /*d970*/  IMAD R13, R13, c[0x0][0x188], RZ ;  /* 0x000062000d0d7a24 */ /* 0x000fe200078e02ff */
[----:B------:R-:W-:-:S04]  /*d980*/  SGXT.U32 R26, R26, 0x2 ;  /* 0x000000021a1a781a */ /* 0x000fc80000000000 */
[----:B------:R0:W2:Y:S02]  /*d990*/  @!P1 LDG.E.U16 R8, [R10.64] ;  /* 0x000000060a089981 */ /* 0x0000a4000c1e1500 */
[----:B0-----:R-:W-:Y:S01]  /*d9a0*/  IMAD.WIDE R10, R13, 0x2, R28 ;  /* 0x000000020d0a7825 */ /* 0x001fe200078e021c */
[----:B------:R-:W-:-:S04]  /*d9b0*/  LOP3.LUT R13, R26, 0x38, RZ, 0xfc, !PT ;  /* 0x000000381a0d7812 */ /* 0x000fc800078efcff */
[----:B------:R-:W-:Y:S02]  /*d9c0*/  ISETP.GE.AND P1, PT, R13, UR4, PT ;  /* 0x000000040d007c0c */ /* 0x000fe4000bf26270 */
[----:B------:R-:W0:Y:S01]  /*d9d0*/  S2R R13, SR_TID.X ;  /* 0x00000000000d7919 */ /* 0x000e220000002100 */
[----:B------:R-:W-:Y:S02]  /*d9e0*/  SHF.R.U32.HI R12, RZ, 0x5, R12 ;  /* 0x00000005ff0c7819 */ /* 0x000fe4000001160c */
[----:B------:R-:W-:Y:S02]  /*d9f0*/  PRMT R9, RZ, 0x7610, R9 ;  /* 0x00007610ff097816 */ /* 0x000fe40000000009 */
[----:B------:R-:W-:Y:S02]  /*da00*/  SGXT.U32 R12, R12, 0x2 ;  /* 0x000000020c0c781a */ /* 0x000fe40000000000 */
[----:B------:R-:W-:Y:S02]  /*da10*/  LOP3.LUT R26, R26, 0x4, RZ, 0xfc, !PT ;  /* 0x000000041a1a7812 */ /* 0x000fe400078efcff */
[----:B------:R-:W-:Y:S01]  /*da20*/  LOP3.LUT R12, R12, 0x38, RZ, 0xfc, !PT ;  /* 0x000000380c0c7812 */ /* 0x000fe200078efcff */
[----:B------:R1:W2:Y:S01]  /*da30*/  @!P0 LDG.E.U16 R9, [R10.64] ;  /* 0x000000060a098981 */ /* 0x0002a2000c1e1500 */
[----:B------:R-:W-:-:S03]  /*da40*/  ISETP.GE.AND P0, PT, R26, UR4, PT ;  /* 0x000000041a007c0c */ /* 0x000fc6000bf06270 */
[----:B------:R-:W-:Y:S01]  /*da50*/  IMAD R12, R12, c[0x0][0x188], RZ ;  /* 0x000062000c0c7a24 */ /* 0x000fe200078e02ff */
[----:B-1----:R-:W-:Y:S02]  /*da60*/  PRMT R10, RZ, 0x7610, R10 ;  /* 0x00007610ff0a7816 */ /* 0x002fe4000000000a */
[----:B0-----:R-:W-:Y:S01]  /*da70*/  SHF.R.U32.HI R26, RZ, 0x5, R13 ;  /* 0x00000005ff1a7819 */ /* 0x001fe2000001160d */
[----:B------:R-:W-:-:S03]  /*da80*/  IMAD.WIDE R12, R12, 0x2, R28 ;  /* 0x000000020c0c7825 */ /* 0x000fc600078e021c */
[----:B------:R-:W-:Y:S02]  /*da90*/  SGXT.U32 R26, R26, 0x2 ;  /* 0x000000021a1a781a */ /* 0x000fe40000000000 */
[----:B------:R0:W2:Y:S02]  /*daa0*/  @!P1 LDG.E.U16 R10, [R12.64] ;  /* 0x000000060c0a9981 */ /* 0x0000a4000c1e1500 */
[----:B0-----:R-:W-:Y:S02]  /*dab0*/  LOP3.LUT R13, R26, 0x4, RZ, 0xfc, !PT ;  /* 0x000000041a0d7812 */ /* 0x001fe400078efcff */
[----:B------:R-:W0:Y:S03]  /*dac0*/  S2R R26, SR_TID.X ;  /* 0x00000000001a7919 */ /* 0x000e260000002100 */
[----:B------:R-:W-:Y:S01]  /*dad0*/  IMAD R13, R13, c[0x0][0x188], RZ ;  /* 0x000062000d0d7a24 */ /* 0x000fe200078e02ff */
[----:B------:R-:W-:-:S03]  /*dae0*/  PRMT R11, RZ, 0x7610, R11 ;  /* 0x00007610ff0b7816 */ /* 0x000fc6000000000b */
[----:B------:R-:W-:-:S05]  /*daf0*/  IMAD.WIDE R12, R13, 0x2, R28 ;  /* 0x000000020d0c7825 */ /* 0x000fca00078e021c */
[----:B------:R0:W2:Y:S02]  /*db00*/  @!P0 LDG.E.U16 R11, [R12.64] ;  /* 0x000000060c0b8981 */ /* 0x0000a4000c1e1500 */
[----:B0-----:R-:W-:-:S04]  /*db10*/  SHF.R.U32.HI R13, RZ, 0x5, R26 ;  /* 0x00000005ff0d7819 */ /* 0x001fc8000001161a */
[----:B------:R-:W-:-:S04]  /*db20*/  SGXT.U32 R13, R13, 0x2 ;  /* 0x000000020d0d781a */ /* 0x000fc80000000000 */
[C---:B------:R-:W-:Y:S02]  /*db30*/  LOP3.LUT R12, R13.reuse, 0xc, RZ, 0xfc, !PT ;  /* 0x0000000c0d0c7812 */ /* 0x040fe400078efcff */
[----:B------:R-:W-:Y:S02]  /*db40*/  LOP3.LUT R13, R13, 0xc, RZ, 0xfc, !PT ;  /* 0x0000000c0d0d7812 */ /* 0x000fe400078efcff */
[----:B------:R-:W-:-:S03]  /*db50*/  ISETP.GE.AND P0, PT, R12, UR4, PT ;  /* 0x000000040c007c0c */ /* 0x000fc6000bf06270 */
[----:B------:R-:W-:Y:S01]  /*db60*/  IMAD R13, R13, c[0x0][0x188], RZ ;  /* 0x000062000d0d7a24 */ /* 0x000fe200078e02ff */
[----:B------:R-:W-:-:S03]  /*db70*/  PRMT R21, RZ, 0x7610, R21 ;  /* 0x00007610ff157816 */ /* 0x000fc60000000015 */
[----:B------:R-:W-:-:S06]  /*db80*/  IMAD.WIDE R12, R13, 0x2, R28 ;  /* 0x000000020d0c7825 */ /* 0x000fcc00078e021c */
[----:B------:R0:W2:Y:S01]  /*db90*/  @!P0 LDG.E.U16 R21, [R12.64] ;  /* 0x000000060c158981 */ /* 0x0000a2000c1e1500 */
[----:B------:R-:W-:-:S03]  /*dba0*/  SHF.R.U32.HI R26, RZ, 0x5, R26 ;  /* 0x00000005ff1a7819 */ /* 0x000fc6000001161a */
[----:B0-----:R-:W0:Y:S01]  /*dbb0*/  S2R R13, SR_TID.X ;  /* 0x00000000000d7919 */ /* 0x001e220000002100 */
[----:B------:R-:W-:-:S04]  /*dbc0*/  SGXT.U32 R26, R26, 0x2 ;  /* 0x000000021a1a781a */ /* 0x000fc80000000000 */
[----:B------:R-:W-:-:S04]  /*dbd0*/  LOP3.LUT R26, R26, 0x14, RZ, 0xfc, !PT ;  /* 0x000000141a1a7812 */ /* 0x000fc800078efcff */
[----:B------:R-:W-:Y:S02]  /*dbe0*/  ISETP.GE.AND P0, PT, R26, UR4, PT ;  /* 0x000000041a007c0c */ /* 0x000fe4000bf06270 */
[----:B------:R-:W1:Y:S01]  /*dbf0*/  S2R R26, SR_TID.X ;  /* 0x00000000001a7919 */ /* 0x000e620000002100 */
[----:B0-----:R-:W-:-:S04]  /*dc00*/  SHF.R.U32.HI R13, RZ, 0x5, R13 ;  /* 0x00000005ff0d7819 */ /* 0x001fc8000001160d */
[----:B------:R-:W-:-:S04]  /*dc10*/  SGXT.U32 R13, R13, 0x2 ;  /* 0x000000020d0d781a */ /* 0x000fc80000000000 */
[----:B------:R-:W-:Y:S02]  /*dc20*/  LOP3.LUT R13, R13, 0x14, RZ, 0xfc, !PT ;  /* 0x000000140d0d7812 */ /* 0x000fe400078efcff */
[----:B------:R-:W-:-:S03]  /*dc30*/  PRMT R20, RZ, 0x7610, R20 ;  /* 0x00007610ff147816 */ /* 0x000fc60000000014 */
[----:B------:R-:W-:-:S04]  /*dc40*/  IMAD R13, R13, c[0x0][0x188], RZ ;  /* 0x000062000d0d7a24 */ /* 0x000fc800078e02ff */
[----:B------:R-:W-:-:S05]  /*dc50*/  IMAD.WIDE R12, R13, 0x2, R28 ;  /* 0x000000020d0c7825 */ /* 0x000fca00078e021c */
[----:B------:R1:W2:Y:S02]  /*dc60*/  @!P0 LDG.E.U16 R20, [R12.64] ;  /* 0x000000060c148981 */ /* 0x0002a4000c1e1500 */
[----:B-1----:R-:W-:-:S04]  /*dc70*/  SHF.R.U32.HI R13, RZ, 0x5, R26 ;  /* 0x00000005ff0d7819 */ /* 0x002fc8000001161a */
[----:B------:R-:W-:-:S04]  /*dc80*/  SGXT.U32 R13, R13, 0x2 ;  /* 0x000000020d0d781a */ /* 0x000fc80000000000 */
[C---:B------:R-:W-:Y:S02]  /*dc90*/  LOP3.LUT R26, R13.reuse, 0x1c, RZ, 0xfc, !PT ;  /* 0x0000001c0d1a7812 */ /* 0x040fe400078efcff */
[C---:B------:R-:W-:Y:S02]  /*dca0*/  LOP3.LUT R12, R13.reuse, 0x24, RZ, 0xfc, !PT ;  /* 0x000000240d0c7812 */ /* 0x040fe400078efcff */
[----:B------:R-:W-:Y:S02]  /*dcb0*/  LOP3.LUT R13, R13, 0x1c, RZ, 0xfc, !PT ;  /* 0x0000001c0d0d7812 */ /* 0x000fe400078efcff */
[----:B------:R-:W-:Y:S02]  /*dcc0*/  ISETP.GE.AND P0, PT, R26, UR4, PT ;  /* 0x000000041a007c0c */ /* 0x000fe4000bf06270 */
[----:B------:R-:W-:Y:S01]  /*dcd0*/  ISETP.GE.AND P1, PT, R12, UR4, PT ;  /* 0x000000040c007c0c */ /* 0x000fe2000bf26270 */
[----:B------:R-:W-:Y:S01]  /*dce0*/  IMAD R13, R13, c[0x0][0x188], RZ ;  /* 0x000062000d0d7a24 */ /* 0x000fe200078e02ff */
[----:B------:R-:W-:Y:S01]  /*dcf0*/  PRMT R19, RZ, 0x7610, R19 ;  /* 0x00007610ff137816 */ /* 0x000fe20000000013 */
[----:B------:R-:W2:Y:S02]  /*dd00*/  LDL.LU R26, [R1+0xbb8] ;  /* 0x000bb800011a7983 */ /* 0x000ea40000300800 */
[----:B------:R-:W-:-:S06]  /*dd10*/  IMAD.WIDE R12, R13, 0x2, R28 ;  /* 0x000000020d0c7825 */ /* 0x000fcc00078e021c */
[----:B------:R0:W3:Y:S04]  /*dd20*/  @!P0 LDG.E.U16 R19, [R12.64] ;  /* 0x000000060c138981 */ /* 0x0000e8000c1e1500 */
[----:B0-----:R-:W0:Y:S01]  /*dd30*/  S2R R13, SR_TID.X ;  /* 0x00000000000d7919 */ /* 0x001e220000002100 */
[----:B------:R-:W-:Y:S02]  /*dd40*/  SHF.R.U32.HI R15, RZ, 0x5, R15 ;  /* 0x00000005ff0f7819 */ /* 0x000fe4000001160f */
[----:B------:R-:W-:Y:S02]  /*dd50*/  PRMT R18, RZ, 0x7610, R18 ;  /* 0x00007610ff127816 */ /* 0x000fe40000000012 */
[----:B------:R-:W-:Y:S02]  /*dd60*/  SGXT.U32 R15, R15, 0x2 ;  /* 0x000000020f0f781a */ /* 0x000fe40000000000 */
[----:B0-----:R-:W-:-:S04]  /*dd70*/  SHF.R.U32.HI R13, RZ, 0x5, R13 ;  /* 0x00000005ff0d7819 */ /* 0x001fc8000001160d */
[----:B------:R-:W-:-:S04]  /*dd80*/  SGXT.U32 R13, R13, 0x2 ;  /* 0x000000020d0d781a */ /* 0x000fc80000000000 */
[----:B------:R-:W-:-:S05]  /*dd90*/  LOP3.LUT R13, R13, 0x24, RZ, 0xfc, !PT ;  /* 0x000000240d0d7812 */ /* 0x000fca00078efcff */
[----:B------:R-:W-:-:S04]  /*dda0*/  IMAD R13, R13, c[0x0][0x188], RZ ;  /* 0x000062000d0d7a24 */ /* 0x000fc800078e02ff */
[----:B------:R-:W-:-:S05]  /*ddb0*/  IMAD.WIDE R12, R13, 0x2, R28 ;  /* 0x000000020d0c7825 */ /* 0x000fca00078e021c */
[----:B------:R0:W3:Y:S02]  /*ddc0*/  @!P1 LDG.E.U16 R18, [R12.64] ;  /* 0x000000060c129981 */ /* 0x0000e4000c1e1500 */
[C---:B0-----:R-:W-:Y:S02]  /*ddd0*/  LOP3.LUT R12, R15.reuse, 0x2c, RZ, 0xfc, !PT ;  /* 0x0000002c0f0c7812 */ /* 0x041fe400078efcff */
[C---:B------:R-:W-:Y:S02]  /*dde0*/  LOP3.LUT R13, R15.reuse, 0x34, RZ, 0xfc, !PT ;  /* 0x000000340f0d7812 */ /* 0x040fe400078efcff */
[----:B------:R-:W-:Y:S02]  /*ddf0*/  LOP3.LUT R15, R15, 0x2c, RZ, 0xfc, !PT ;  /* 0x0000002c0f0f7812 */ /* 0x000fe400078efcff */
[----:B------:R-:W-:-:S03]  /*de00*/  ISETP.GE.AND P0, PT, R12, UR4, PT ;  /* 0x000000040c007c0c */ /* 0x000fc6000bf06270 */
[----:B------:R-:W-:Y:S01]  /*de10*/  IMAD R15, R15, c[0x0][0x188], RZ ;  /* 0x000062000f0f7a24 */ /* 0x000fe200078e02ff */
[----:B------:R-:W-:-:S03]  /*de20*/  ISETP.GE.AND P1, PT, R13, UR4, PT ;  /* 0x000000040d007c0c */ /* 0x000fc6000bf26270 */
[----:B------:R-:W-:Y:S01]  /*de30*/  IMAD.WIDE R12, R15, 0x2, R28 ;  /* 0x000000020f0c7825 */ /* 0x000fe200078e021c */
[C---:B------:R-:W-:Y:S02]  /*de40*/  LOP3.LUT R15, R14.reuse, 0x3c, RZ, 0xfc, !PT ;  /* 0x0000003c0e0f7812 */ /* 0x040fe400078efcff */
[----:B------:R-:W-:Y:S02]  /*de50*/  LOP3.LUT R14, R14, 0x34, RZ, 0xfc, !PT ;  /* 0x000000340e0e7812 */ /* 0x000fe400078efcff */
[----:B------:R-:W-:-:S03]  /*de60*/  PRMT R17, RZ, 0x7610, R17 ;  /* 0x00007610ff117816 */ /* 0x000fc60000000011 */
[----:B------:R-:W-:-:S03]  /*de70*/  IMAD R14, R14, c[0x0][0x188], RZ ;  /* 0x000062000e0e7a24 */ /* 0x000fc600078e02ff */
[----:B------:R0:W3:Y:S01]  /*de80*/  @!P0 LDG.E.U16 R17, [R12.64] ;  /* 0x000000060c118981 */ /* 0x0000e2000c1e1500 */
[----:B------:R-:W-:Y:S01]  /*de90*/  ISETP.GE.AND P0, PT, R15, UR4, PT ;  /* 0x000000040f007c0c */ /* 0x000fe2000bf06270 */
[----:B------:R-:W-:Y:S01]  /*dea0*/  IMAD.WIDE R14, R14, 0x2, R28 ;  /* 0x000000020e0e7825 */ /* 0x000fe200078e021c */
[----:B0-----:R-:W-:-:S06]  /*deb0*/  PRMT R12, RZ, 0x7610, R12 ;  /* 0x00007610ff0c7816 */ /* 0x001fcc000000000c */
[----:B------:R0:W3:Y:S04]  /*dec0*/  @!P1 LDG.E.U16 R12, [R14.64] ;  /* 0x000000060e0c9981 */ /* 0x0000e8000c1e1500 */
[----:B0-----:R-:W0:Y:S01]  /*ded0*/  S2R R15, SR_TID.X ;  /* 0x00000000000f7919 */ /* 0x001e220000002100 */
[----:B------:R-:W-:Y:S02]  /*dee0*/  PRMT R13, RZ, 0x7610, R13 ;  /* 0x00007610ff0d7816 */ /* 0x000fe4000000000d */
[----:B0-----:R-:W-:-:S04]  /*def0*/  SHF.R.U32.HI R15, RZ, 0x5, R15 ;  /* 0x00000005ff0f7819 */ /* 0x001fc8000001160f */
[----:B------:R-:W-:-:S04]  /*df00*/  SGXT.U32 R15, R15, 0x2 ;  /* 0x000000020f0f781a */ /* 0x000fc80000000000 */
[----:B------:R-:W-:-:S05]  /*df10*/  LOP3.LUT R15, R15, 0x3c, RZ, 0xfc, !PT ;  /* 0x0000003c0f0f7812 */ /* 0x000fca00078efcff */
[----:B------:R-:W-:-:S04]  /*df20*/  IMAD R15, R15, c[0x0][0x188], RZ ;  /* 0x000062000f0f7a24 */ /* 0x000fc800078e02ff */
[----:B------:R-:W-:-:S05]  /*df30*/  IMAD.WIDE R14, R15, 0x2, R28 ;  /* 0x000000020f0e7825 */ /* 0x000fca00078e021c */
[----:B------:R0:W3:Y:S04]  /*df40*/  @!P0 LDG.E.U16 R13, [R14.64] ;  /* 0x000000060e0d8981 */ /* 0x0000e8000c1e1500 */
[----:B0-----:R-:W0:Y:S04]  /*df50*/  S2R R15, SR_TID.X ;  /* 0x00000000000f7919 */ /* 0x001e280000002100 */
[----:B------:R1:W-:Y:S04]  /*df60*/  STL [R1+0x644], R28 ;  /* 0x0006441c01007387 */ /* 0x0003e80000100800 */
[----:B-1----:R-:W3:Y:S04]  /*df70*/  LDL.LU R28, [R1+0x29c] ;  /* 0x00029c00011c7983 */ /* 0x002ee80000300800 */
[----:B------:R1:W-:Y:S01]  /*df80*/  STL [R1+0x640], R29 ;  /* 0x0006401d01007387 */ /* 0x0003e20000100800 */
[----:B0-----:R-:W-:-:S03]  /*df90*/  LOP3.LUT R14, R15, 0x3f, RZ, 0xc0, !PT ;  /* 0x0000003f0f0e7812 */ /* 0x001fc600078ec0ff */
[----:B-1----:R-:W3:Y:S04]  /*dfa0*/  LDL.LU R29, [R1+0x484] ;  /* 0x00048400011d7983 */ /* 0x002ee80000300800 */
[----:B------:R-:W3:Y:S01]  /*dfb0*/  LDL R15, [R1+0x598] ;  /* 0x00059800010f7983 */ /* 0x000ee20000100800 */
[----:B------:R-:W-:Y:S02]  /*dfc0*/  ISETP.GE.AND P0, PT, R14, UR4, PT ;  /* 0x000000040e007c0c */ /* 0x000fe4000bf06270 */
[----:B------:R-:W-:Y:S02]  /*dfd0*/  PRMT R24, RZ, 0x7610, R24 ;  /* 0x00007610ff187816 */ /* 0x000fe40000000018 */
[----:B--2---:R-:W-:Y:S01]  /*dfe0*/  PRMT R26, RZ, 0x7610, R26 ;  /* 0x00007610ff1a7816 */ /* 0x004fe2000000001a */
[----:B------:R-:W-:Y:S01]  /*dff0*/  BAR.SYNC.DEFER_BLOCKING 0x0 ;  /* 0x0000000000007b1d */ /* 0x000fe20000010000 */
[----:B---3-5:R-:W-:-:S05]  /*e000*/  IADD3 R14, P1, R15, R2, RZ ;  /* 0x000000020f0e7210 */ /* 0x028fca0007f3e0ff */
[----:B------:R-:W2:Y:S04]  /*e010*/  LDL R15, [R1+0x494] ;  /* 0x00049400010f7983 */ /* 0x000ea80000100800 */
[----:B------:R0:W-:Y:S01]  /*e020*/  STL [R1+0x648], R29 ;  /* 0x0006481d01007387 */ /* 0x0001e20000100800 */
[----:B--2---:R-:W-:-:S05]  /*e030*/  IMAD.X R15, R15, 0x1, R0, P1 ;  /* 0x000000010f0f7824 */ /* 0x004fca00008e0600 */
[----:B------:R1:W2:Y:S02]  /*e040*/  @!P0 LDG.E.U16 R24, [R14.64] ;  /* 0x000000060e188981 */ /* 0x0002a4000c1e1500 */
[----:B-1----:R-:W-:Y:S02]  /*e050*/  IADD3 R14, P1, R29, R2, RZ ;  /* 0x000000021d0e7210 */ /* 0x002fe40007f3e0ff */
[----:B0-----:R-:W3:Y:S04]  /*e060*/  LDL.LU R29, [R1+0x294] ;  /* 0x00029400011d7983 */ /* 0x001ee80000300800 */
[----:B------:R-:W-:Y:S01]  /*e070*/  STL [R1+0x64c], R28 ;  /* 0x00064c1c01007387 */ /* 0x000fe20000100800 */
[----:B------:R-:W-:-:S03]  /*e080*/  IMAD.X R15, R28, 0x1, R0, P1 ;  /* 0x000000011c0f7824 */ /* 0x000fc600008e0600 */
[----:B------:R-:W-:Y:S04]  /*e090*/  STL [R1+0xb74], R28 ;  /* 0x000b741c01007387 */ /* 0x000fe80000100800 */
        /* <DEDUP_REMOVED lines=8> */
[----:B------:R0:W2:Y:S04]  /*e120*/  @!P0 LDG.E.U16 R26, [R14.64] ;  /* 0x000000060e1a8981 */ /* 0x0000a8000c1e1500 */
[----:B0-----:R-:W2:Y:S01]  /*e130*/  LDL R15, [R1+0x474] ;  /* 0x00047400010f7983 */ /* 0x001ea20000100800 */
[----:B------:R-:W-:-:S02]  /*e140*/  PRMT R3, RZ, 0x7610, R3 ;  /* 0x00007610ff037816 */ /* 0x000fc40000000003 */
[----:B--2---:R-:W-:-:S05]  /*e150*/  IADD3 R14, P1, R15, R2, RZ ;  /* 0x000000020f0e7210 */ /* 0x004fca0007f3e0ff */
[----:B---3--:R-:W-:-:S05]  /*e160*/  IMAD.X R15, R29, 0x1, R0, P1 ;  /* 0x000000011d0f7824 */ /* 0x008fca00008e0600 */
[----:B------:R-:W2:Y:S04]  /*e170*/  @!P0 LDG.E.U16 R3, [R14.64] ;  /* 0x000000060e038981 */ /* 0x000ea8000c1e1500 */
[----:B------:R-:W-:Y:S04]  /*e180*/  STL [R1+0x650], R29 ;  /* 0x0006501d01007387 */ /* 0x000fe80000100800 */
[----:B------:R0:W-:Y:S04]  /*e190*/  STL [R1+0xb5c], R29 ;  /* 0x000b5c1d01007387 */ /* 0x0001e80000100800 */
[----:B0-----:R-:W3:Y:S04]  /*e1a0*/  LDL R29, [R1+0x444] ;  /* 0x00044400011d7983 */ /* 0x001ee80000100800 */
[----:B--2---:R0:W-:Y:S04]  /*e1b0*/  STL [R1+0x4], R3 ;  /* 0x0000040301007387 */ /* 0x0041e80000100800 */
[----:B0-----:R-:W2:Y:S04]  /*e1c0*/  LDL.LU R3, [R1+0xbb4] ;  /* 0x000bb40001037983 */ /* 0x001ea80000300800 */
[----:B------:R-:W2:Y:S02]  /*e1d0*/  LDL R15, [R1+0x464] ;  /* 0x00046400010f7983 */ /* 0x000ea40000100800 */
[----:B--2---:R-:W-:-:S02]  /*e1e0*/  IADD3 R14, P1, R15, R2, RZ ;  /* 0x000000020f0e7210 */ /* 0x004fc40007f3e0ff */
[----:B------:R-:W2:Y:S01]  /*e1f0*/  LDL R15, [R1+0x28c] ;  /* 0x00028c00010f7983 */ /* 0x000ea20000100800 */
[----:B------:R-:W-:Y:S02]  /*e200*/  PRMT R3, RZ, 0x7610, R3 ;  /* 0x00007610ff037816 */ /* 0x000fe40000000003 */
[----:B--2---:R-:W-:-:S05]  /*e210*/  IMAD.X R15, R15, 0x1, R0, P1 ;  /* 0x000000010f0f7824 */ /* 0x004fca00008e0600 */
[----:B------:R-:W2:Y:S04]  /*e220*/  @!P0 LDG.E.U16 R3, [R14.64] ;  /* 0x000000060e038981 */ /* 0x000ea8000c1e1500 */
        /* <DEDUP_REMOVED lines=16> */
[----:B--2---:R0:W-:Y:S04]  /*e330*/  STL [R1], R3 ;  /* 0x0000000301007387 */ /* 0x0041e80000100800 */
[----:B0-----:R-:W2:Y:S04]  /*e340*/  LDL.LU R3, [R1+0xba8] ;  /* 0x000ba80001037983 */ /* 0x001ea80000300800 */
[----:B------:R-:W2:Y:S01]  /*e350*/  LDL R15, [R1+0x27c] ;  /* 0x00027c00010f7983 */ /* 0x000ea20000100800 */
[----:B---3--:R-:W-:-:S02]  /*e360*/  IADD3 R14, P1, R29, R2, RZ ;  /* 0x000000021d0e7210 */ /* 0x008fc40007f3e0ff */
[----:B------:R-:W-:Y:S01]  /*e370*/  PRMT R27, RZ, 0x7610, R27 ;  /* 0x00007610ff1b7816 */ /* 0x000fe2000000001b */
[----:B------:R-:W3:Y:S02]  /*e380*/  LDL R29, [R1+0x264] ;  /* 0x00026400011d7983 */ /* 0x000ee40000100800 */
        /* <DEDUP_REMOVED lines=15> */
[----:B------:R-:W-:-:S03]  /*e480*/  PRMT R22, RZ, 0x7610, R22 ;  /* 0x00007610ff167816 */ /* 0x000fc60000000016 */
[----:B------:R0:W-:Y:S04]  /*e490*/  STS.U16 [R3+0x8200], R4 ;  /* 0x0082000403007388 */ /* 0x0001e80000000400 */
[----:B0-----:R-:W3:Y:S01]  /*e4a0*/  LDL R4, [R1+0x414] ;  /* 0x0004140001047983 */ /* 0x001ee20000100800 */
[----:B--2---:R-:W-:-:S05]  /*e4b0*/  IMAD.X R15, R15, 0x1, R0, P1 ;  /* 0x000000010f0f7824 */ /* 0x004fca00008e0600 */
[----:B------:R0:W2:Y:S04]  /*e4c0*/  @!P0 LDG.E.U16 R22, [R14.64] ;  /* 0x000000060e168981 */ /* 0x0000a8000c1e1500 */
[----:B------:R1:W-:Y:S01]  /*e4d0*/  STS.U16 [R3+0x8400], R5 ;  /* 0x0084000503007388 */ /* 0x0003e20000000400 */
[----:B---3--:R-:W-:Y:S02]  /*e4e0*/  IADD3 R4, P1, R4, R2, RZ ;  /* 0x0000000204047210 */ /* 0x008fe40007f3e0ff */
[----:B0-----:R-:W-:-:S03]  /*e4f0*/  PRMT R14, RZ, 0x7610, R14 ;  /* 0x00007610ff0e7816 */ /* 0x001fc6000000000e */
[----:B-1----:R-:W-:-:S05]  /*e500*/  IMAD.X R5, R29, 0x1, R0, P1 ;  /* 0x000000011d057824 */ /* 0x002fca00008e0600 */
[----:B------:R0:W3:Y:S04]  /*e510*/  @!P0 LDG.E.U16 R14, [R4.64] ;  /* 0x00000006040e8981 */ /* 0x0000e8000c1e1500 */
[----:B--2---:R1:W-:Y:S04]  /*e520*/  STL [R1+0x14], R22 ;  /* 0x0000141601007387 */ /* 0x0043e80000100800 */
[----:B-1----:R-:W2:Y:S04]  /*e530*/  LDL.LU R22, [R1+0xb9c] ;  /* 0x000b9c0001167983 */ /* 0x002ea80000300800 */
[----:B------:R-:W2:Y:S04]  /*e540*/  LDL R15, [R1+0x404] ;  /* 0x00040400010f7983 */ /* 0x000ea80000100800 */
[----:B0-----:R-:W3:Y:S01]  /*e550*/  LDL R5, [R1+0x25c] ;  /* 0x00025c0001057983 */ /* 0x001ee20000100800 */
[----:B------:R-:W-:-:S03]  /*e560*/  PRMT R28, RZ, 0x7610, R28 ;  /* 0x00007610ff1c7816 */ /* 0x000fc6000000001c */
[----:B------:R0:W-:Y:S04]  /*e570*/  STS.U16 [R3+0x8600], R6 ;  /* 0x0086000603007388 */ /* 0x0001e80000000400 */
[----:B------:R-:W4:Y:S04]  /*e580*/  LDL R29, [R1+0x24c] ;  /* 0x00024c00011d7983 */ /* 0x000f280000100800 */
[----:B0-----:R-:W4:Y:S01]  /*e590*/  LDL R6, [R1+0x3f4] ;  /* 0x0003f40001067983 */ /* 0x001f220000100800 */
[----:B--2---:R-:W-:-:S03]  /*e5a0*/  IADD3 R4, P1, R15, R2, RZ ;  /* 0x000000020f047210 */ /* 0x004fc60007f3e0ff */
[----:B------:R-:W2:Y:S02]  /*e5b0*/  LDL R15, [R1+0x3d4] ;  /* 0x0003d400010f7983 */ /* 0x000ea40000100800 */
[----:B---3--:R-:W-:Y:S02]  /*e5c0*/  IMAD.X R5, R5, 0x1, R0, P1 ;  /* 0x0000000105057824 */ /* 0x008fe400008e0600 */
[----:B------:R0:W-:Y:S04]  /*e5d0*/  STL [R1+0x10], R14 ;  /* 0x0000100e01007387 */ /* 0x0001e80000100800 */
[----:B------:R1:W3:Y:S01]  /*e5e0*/  @!P0 LDG.E.U16 R28, [R4.64] ;  /* 0x00000006041c8981 */ /* 0x0002e2000c1e1500 */
[----:B------:R-:W-:-:S03]  /*e5f0*/  PRMT R23, RZ, 0x7610, R23 ;  /* 0x00007610ff177816 */ /* 0x000fc60000000017 */
[----:B----4-:R4:W-:Y:S04]  /*e600*/  STS.U16 [R3+0x8800], R7 ;  /* 0x0088000703007388 */ /* 0x0109e80000000400 */
[----:B0-----:R-:W2:Y:S04]  /*e610*/  LDL R14, [R1+0x244] ;  /* 0x00024400010e7983 */ /* 0x001ea80000100800 */
[----:B-1----:R-:W2:Y:S01]  /*e620*/  LDL R5, [R1+0x254] ;  /* 0x0002540001057983 */ /* 0x002ea20000100800 */
[----:B------:R-:W-:-:S03]  /*e630*/  IADD3 R4, P1, R6, R2, RZ ;  /* 0x0000000206047210 */ /* 0x000fc60007f3e0ff */
[----:B----4-:R-:W4:Y:S04]  /*e640*/  LDL R7, [R1+0x3e4] ;  /* 0x0003e40001077983 */ /* 0x010f280000100800 */
[----:B------:R-:W3:Y:S01]  /*e650*/  LDL R6, [R1+0x3c4] ;  /* 0x0003c40001067983 */ /* 0x000ee20000100800 */
[----:B--2---:R-:W-:-:S05]  /*e660*/  IMAD.X R5, R5, 0x1, R0, P1 ;  /* 0x0000000105057824 */ /* 0x004fca00008e0600 */
[----:B------:R4:W2:Y:S02]  /*e670*/  @!P0 LDG.E.U16 R23, [R4.64] ;  /* 0x0000000604178981 */ /* 0x0008a4000c1e1500 */
[----:B----4-:R-:W-:Y:S02]  /*e680*/  IADD3 R4, P1, R7, R2, RZ ;  /* 0x0000000207047210 */ /* 0x010fe40007f3e0ff */
[----:B------:R-:W-:-:S03]  /*e690*/  PRMT R27, RZ, 0x7610, R27 ;  /* 0x00007610ff1b7816 */ /* 0x000fc6000000001b */
[----:B------:R-:W-:-:S05]  /*e6a0*/  IMAD.X R5, R29, 0x1, R0, P1 ;  /* 0x000000011d057824 */ /* 0x000fca00008e0600 */
[----:B------:R0:W4:Y:S04]  /*e6b0*/  @!P0 LDG.E.U16 R27, [R4.64] ;  /* 0x00000006041b8981 */ /* 0x000128000c1e1500 */
[----:B--2---:R1:W-:Y:S04]  /*e6c0*/  STL [R1+0x8], R23 ;  /* 0x0000081701007387 */ /* 0x0043e80000100800 */
[----:B-1----:R-:W2:Y:S04]  /*e6d0*/  LDL.LU R23, [R1+0xb98] ;  /* 0x000b980001177983 */ /* 0x002ea80000300800 */
[----:B------:R-:W2:Y:S01]  /*e6e0*/  LDL R7, [R1+0x23c] ;  /* 0x00023c0001077983 */ /* 0x000ea20000100800 */
[----:B0-----:R-:W-:-:S02]  /*e6f0*/  IADD3 R4, P1, R15, R2, RZ ;  /* 0x000000020f047210 */ /* 0x001fc40007f3e0ff */
[----:B------:R-:W-:Y:S01]  /*e700*/  PRMT R25, RZ, 0x7610, R25 ;  /* 0x00007610ff197816 */ /* 0x000fe20000000019 */
[----:B------:R-:W-:Y:S02]  /*e710*/  STS.U16 [R3+0x8000], R16 ;  /* 0x0080001003007388 */ /* 0x000fe40000000400 */
[----:B------:R-:W-:Y:S01]  /*e720*/  IMAD.X R5, R14, 0x1, R0, P1 ;  /* 0x000000010e057824 */ /* 0x000fe200008e0600 */
[----:B---3--:R-:W-:Y:S01]  /*e730*/  IADD3 R6, P1, R6, R2, RZ ;  /* 0x0000000206067210 */ /* 0x008fe20007f3e0ff */
[----:B------:R-:W-:Y:S04]  /*e740*/  STS.U16 [R3+0x8a00], R8 ;  /* 0x008a000803007388 */ /* 0x000fe80000000400 */
[----:B------:R0:W3:Y:S01]  /*e750*/  @!P0 LDG.E.U16 R25, [R4.64] ;  /* 0x0000000604198981 */ /* 0x0000e2000c1e1500 */
[----:B------:R-:W-:-:S03]  /*e760*/  LOP3.LUT R29, R3, 0x20, RZ, 0x3c, !PT ;  /* 0x00000020031d7812 */ /* 0x000fc600078e3cff */
[----:B------:R-:W-:Y:S04]  /*e770*/  STS.U16 [R3+0x8c00], R9 ;  /* 0x008c000903007388 */ /* 0x000fe80000000400 */
[----:B------:R1:W-:Y:S01]  /*e780*/  STS.U16 [R3+0x8e00], R10 ;  /* 0x008e000a03007388 */ /* 0x0003e20000000400 */
[----:B0-----:R-:W-:-:S03]  /*e790*/  PRMT R4, RZ, 0x7610, R4 ;  /* 0x00007610ff047816 */ /* 0x001fc60000000004 */
[----:B------:R0:W-:Y:S04]  /*e7a0*/  STS.U16 [R29+0x8100], R11 ;  /* 0x0081000b1d007388 */ /* 0x0001e80000000400 */
[----:B------:R-:W3:Y:S04]  /*e7b0*/  LDL R14, [R1+0x22c] ;  /* 0x00022c00010e7983 */ /* 0x000ee80000100800 */
[----:B-1----:R-:W3:Y:S04]  /*e7c0*/  LDL R10, [R1+0x3a4] ;  /* 0x0003a400010a7983 */ /* 0x002ee80000100800 */
[----:B0-----:R-:W3:Y:S04]  /*e7d0*/  LDL R11, [R1+0x234] ;  /* 0x00023400010b7983 */ /* 0x001ee80000100800 */
[----:B------:R-:W3:Y:S01]  /*e7e0*/  LDL R15, [R1+0x394] ;  /* 0x00039400010f7983 */ /* 0x000ee20000100800 */
[----:B--2---:R-:W-:-:S05]  /*e7f0*/  IMAD.X R7, R7, 0x1, R0, P1 ;  /* 0x0000000107077824 */ /* 0x004fca00008e0600 */
[----:B------:R0:W2:Y:S04]  /*e800*/  @!P0 LDG.E.U16 R4, [R6.64] ;  /* 0x0000000606048981 */ /* 0x0000a8000c1e1500 */
[----:B0-----:R-:W2:Y:S01]  /*e810*/  LDL R7, [R1+0x3b4] ;  /* 0x0003b40001077983 */ /* 0x001ea20000100800 */
[----:B------:R-:W-:Y:S02]  /*e820*/  PRMT R8, RZ, 0x7610, R8 ;  /* 0x00007610ff087816 */ /* 0x000fe40000000008 */
[----:B--2---:R-:W-:-:S05]  /*e830*/  IADD3 R6, P1, R7, R2, RZ ;  /* 0x0000000207067210 */ /* 0x004fca0007f3e0ff */
[----:B---3--:R-:W-:Y:S01]  /*e840*/  IMAD.X R7, R11, 0x1, R0, P1 ;  /* 0x000000010b077824 */ /* 0x008fe200008e0600 */
[----:B------:R-:W-:-:S04]  /*e850*/  IADD3 R10, P1, R10, R2, RZ ;  /* 0x000000020a0a7210 */ /* 0x000fc80007f3e0ff */
[----:B------:R0:W2:Y:S01]  /*e860*/  @!P0 LDG.E.U16 R8, [R6.64] ;  /* 0x0000000606088981 */ /* 0x0000a2000c1e1500 */
[----:B------:R-:W-:Y:S01]  /*e870*/  IMAD.X R11, R14, 0x1, R0, P1 ;  /* 0x000000010e0b7824 */ /* 0x000fe200008e0600 */
[----:B------:R-:W-:Y:S02]  /*e880*/  PRMT R5, RZ, 0x7610, R5 ;  /* 0x00007610ff057816 */ /* 0x000fe40000000005 */
[----:B------:R-:W3:Y:S01]  /*e890*/  LDL R14, [R1+0x364] ;  /* 0x00036400010e7983 */ /* 0x000ee20000100800 */
[----:B0-----:R-:W-:-:S06]  /*e8a0*/  PRMT R7, RZ, 0x7610, R7 ;  /* 0x00007610ff077816 */ /* 0x001fcc0000000007 */
[----:B------:R0:W2:Y:S04]  /*e8b0*/  @!P0 LDG.E.U16 R7, [R10.64] ;  /* 0x000000060a078981 */ /* 0x0000a8000c1e1500 */
[----:B0-----:R-:W2:Y:S01]  /*e8c0*/  LDL R11, [R1+0x224] ;  /* 0x00022400010b7983 */ /* 0x001ea20000100800 */
[----:B------:R-:W-:Y:S02]  /*e8d0*/  IADD3 R10, P1, R15, R2, RZ ;  /* 0x000000020f0a7210 */ /* 0x000fe40007f3e0ff */
[----:B------:R-:W-:Y:S01]  /*e8e0*/  PRMT R6, RZ, 0x7610, R6 ;  /* 0x00007610ff067816 */ /* 0x000fe20000000006 */
[----:B------:R-:W3:Y:S02]  /*e8f0*/  LDL R15, [R1+0x20c] ;  /* 0x00020c00010f7983 */ /* 0x000ee40000100800 */
[----:B--2---:R-:W-:-:S05]  /*e900*/  IMAD.X R11, R11, 0x1, R0, P1 ;  /* 0x000000010b0b7824 */ /* 0x004fca00008e0600 */
[----:B------:R0:W2:Y:S04]  /*e910*/  @!P0 LDG.E.U16 R6, [R10.64] ;  /* 0x000000060a068981 */ /* 0x0000a8000c1e1500 */
[----:B0-----:R-:W2:Y:S02]  /*e920*/  LDL R11, [R1+0x384] ;  /* 0x00038400010b7983 */ /* 0x001ea40000100800 */
[----:B--2---:R-:W-:Y:S02]  /*e930*/  IADD3 R10, P1, R11, R2, RZ ;  /* 0x000000020b0a7210 */ /* 0x004fe40007f3e0ff */
[----:B------:R-:W2:Y:S03]  /*e940*/  LDL R11, [R1+0x21c] ;  /* 0x00021c00010b7983 */ /* 0x000ea60000100800 */
[----:B--2---:R-:W-:-:S05]  /*e950*/  IMAD.X R11, R11, 0x1, R0, P1 ;  /* 0x000000010b0b7824 */ /* 0x004fca00008e0600 */
[----:B------:R0:W2:Y:S04]  /*e960*/  @!P0 LDG.E.U16 R5, [R10.64] ;  /* 0x000000060a058981 */ /* 0x0000a8000c1e1500 */
[----:B0-----:R-:W2:Y:S02]  /*e970*/  LDL R11, [R1+0x374] ;  /* 0x00037400010b7983 */ /* 0x001ea40000100800 */
[----:B--2---:R-:W-:Y:S02]  /*e980*/  IADD3 R10, P1, R11, R2, RZ ;  /* 0x000000020b0a7210 */ /* 0x004fe40007f3e0ff */
[----:B------:R-:W2:Y:S04]  /*e990*/  LDL R11, [R1+0x214] ;  /* 0x00021400010b7983 */ /* 0x000ea80000100800 */
[----:B------:R-:W-:Y:S04]  /*e9a0*/  STS.U16 [R29+0x8300], R21 ;  /* 0x008300151d007388 */ /* 0x000fe80000000400 */
[----:B------:R-:W-:Y:S04]  /*e9b0*/  STS.U16 [R29+0x8500], R20 ;  /* 0x008500141d007388 */ /* 0x000fe80000000400 */
[----:B------:R0:W-:Y:S02]  /*e9c0*/  STS.U16 [R29+0x8700], R19 ;  /* 0x008700131d007388 */ /* 0x0001e40000000400 */
[----:B0-----:R-:W-:-:S02]  /*e9d0*/  PRMT R19, RZ, 0x7610, R19 ;  /* 0x00007610ff137816 */ /* 0x001fc40000000013 */
[----:B------:R-:W-:Y:S01]  /*e9e0*/  PRMT R21, RZ, 0x7610, R21 ;  /* 0x00007610ff157816 */ /* 0x000fe20000000015 */
[----:B--2---:R-:W-:-:S05]  /*e9f0*/  IMAD.X R11, R11, 0x1, R0, P1 ;  /* 0x000000010b0b7824 */ /* 0x004fca00008e0600 */
[----:B------:R3:W2:Y:S02]  /*ea00*/  @!P0 LDG.E.U16 R19, [R10.64] ;  /* 0x000000060a138981 */ /* 0x0006a4000c1e1500 */
[-C--:B---3--:R-:W-:Y:S02]  /*ea10*/  IADD3 R10, P1, R14, R2.reuse, RZ ;  /* 0x000000020e0a7210 */ /* 0x088fe40007f3e0ff */
[----:B------:R-:W3:Y:S03]  /*ea20*/  LDL R14, [R1+0x1f4] ;  /* 0x0001f400010e7983 */ /* 0x000ee60000100800 */
[----:B------:R-:W-:Y:S02]  /*ea30*/  IMAD.X R11, R15, 0x1, R0, P1 ;  /* 0x000000010f0b7824 */ /* 0x000fe400008e0600 */
[----:B------:R-:W2:Y:S04]  /*ea40*/  LDL.LU R15, [R1] ;  /* 0x00000000010f7983 */ /* 0x000ea80000300800 */
[----:B------:R0:W2:Y:S04]  /*ea50*/  @!P0 LDG.E.U16 R21, [R10.64] ;  /* 0x000000060a158981 */ /* 0x0000a8000c1e1500 */
[----:B0-----:R-:W2:Y:S02]  /*ea60*/  LDL R11, [R1+0x354] ;  /* 0x00035400010b7983 */ /* 0x001ea40000100800 */
[----:B--2---:R-:W-:-:S02]  /*ea70*/  IADD3 R10, P1, R11, R2, RZ ;  /* 0x000000020b0a7210 */ /* 0x004fc40007f3e0ff */
[----:B------:R-:W2:Y:S01]  /*ea80*/  LDL R11, [R1+0x204] ;  /* 0x00020400010b7983 */ /* 0x000ea20000100800 */
[----:B------:R-:W-:Y:S02]  /*ea90*/  PRMT R22, RZ, 0x7610, R22 ;  /* 0x00007610ff167816 */ /* 0x000fe40000000016 */
[----:B--2---:R-:W-:-:S05]  /*eaa0*/  IMAD.X R11, R11, 0x1, R0, P1 ;  /* 0x000000010b0b7824 */ /* 0x004fca00008e0600 */
[----:B------:R0:W2:Y:S04]  /*eab0*/  @!P0 LDG.E.U16 R22, [R10.64] ;  /* 0x000000060a168981 */ /* 0x0000a8000c1e1500 */
[----:B0-----:R-:W2:Y:S02]  /*eac0*/  LDL R11, [R1+0x344] ;  /* 0x00034400010b7983 */ /* 0x001ea40000100800 */
[----:B--2---:R-:W-:Y:S02]  /*ead0*/  IADD3 R10, P1, R11, R2, RZ ;  /* 0x000000020b0a7210 */ /* 0x004fe40007f3e0ff */
[----:B------:R-:W2:Y:S01]  /*eae0*/  LDL R11, [R1+0x1fc] ;  /* 0x0001fc00010b7983 */ /* 0x000ea20000100800 */
[----:B------:R-:W-:Y:S02]  /*eaf0*/  PRMT R23, RZ, 0x7610, R23 ;  /* 0x00007610ff177816 */ /* 0x000fe40000000017 */
[----:B--2---:R-:W-:-:S05]  /*eb00*/  IMAD.X R11, R11, 0x1, R0, P1 ;  /* 0x000000010b0b7824 */ /* 0x004fca00008e0600 */
[----:B------:R0:W2:Y:S04]  /*eb10*/  @!P0 LDG.E.U16 R23, [R10.64] ;  /* 0x000000060a178981 */ /* 0x0000a8000c1e1500 */
[----:B0-----:R-:W2:Y:S04]  /*eb20*/  LDL R11, [R1+0x334] ;  /* 0x00033400010b7983 */ /* 0x001ea80000100800 */
[----:B------:R-:W-:Y:S04]  /*eb30*/  STS.U16 [R29+0x8900], R18 ;  /* 0x008900121d007388 */ /* 0x000fe80000000400 */
[----:B------:R-:W-:Y:S04]  /*eb40*/  STS.U16 [R29+0x8b00], R17 ;  /* 0x008b00111d007388 */ /* 0x000fe80000000400 */
[----:B------:R-:W-:Y:S04]  /*eb50*/  STS.U16 [R29+0x8d00], R12 ;  /* 0x008d000c1d007388 */ /* 0x000fe80000000400 */
[----:B------:R-:W-:Y:S04]  /*eb60*/  STS.U16 [R29+0x8f00], R13 ;  /* 0x008f000d1d007388 */ /* 0x000fe80000000400 */
[----:B------:R0:W-:Y:S02]  /*eb70*/  STS.U16 [R3], R24 ;  /* 0x0000001803007388 */ /* 0x0001e40000000400 */
[----:B0-----:R-:W-:-:S02]  /*eb80*/  PRMT R24, RZ, 0x7610, R24 ;  /* 0x00007610ff187816 */ /* 0x001fc40000000018 */
[----:B--2---:R-:W-:-:S05]  /*eb90*/  IADD3 R10, P1, R11, R2, RZ ;  /* 0x000000020b0a7210 */ /* 0x004fca0007f3e0ff */
[----:B---3--:R-:W-:Y:S01]  /*eba0*/  IMAD.X R11, R14, 0x1, R0, P1 ;  /* 0x000000010e0b7824 */ /* 0x008fe200008e0600 */
[----:B------:R-:W-:Y:S01]  /*ebb0*/  PRMT R16, RZ, 0x7610, R16 ;  /* 0x00007610ff107816 */ /* 0x000fe20000000010 */
[----:B------:R-:W2:Y:S04]  /*ebc0*/  LDL R14, [R1+0x2f4] ;  /* 0x0002f400010e7983 */ /* 0x000ea80000100800 */
[----:B------:R0:W3:Y:S04]  /*ebd0*/  @!P0 LDG.E.U16 R24, [R10.64] ;  /* 0x000000060a188981 */ /* 0x0000e8000c1e1500 */
[----:B0-----:R-:W2:Y:S02]  /*ebe0*/  LDL R11, [R1+0x324] ;  /* 0x00032400010b7983 */ /* 0x001ea40000100800 */
[----:B--2---:R-:W-:-:S02]  /*ebf0*/  IADD3 R10, P1, R11, R2, RZ ;  /* 0x000000020b0a7210 */ /* 0x004fc40007f3e0ff */
[----:B------:R-:W2:Y:S03]  /*ec00*/  LDL R11, [R1+0x1ec] ;  /* 0x0001ec00010b7983 */ /* 0x000ea60000100800 */
[----:B--2---:R-:W-:-:S05]  /*ec10*/  IMAD.X R11, R11, 0x1, R0, P1 ;  /* 0x000000010b0b7824 */ /* 0x004fca00008e0600 */
[----:B------:R0:W2:Y:S04]  /*ec20*/  @!P0 LDG.E.U16 R16, [R10.64] ;  /* 0x000000060a108981 */ /* 0x0000a8000c1e1500 */
[----:B0-----:R-:W2:Y:S04]  /*ec30*/  LDL.LU R10, [R1+0x4] ;  /* 0x00000400010a7983 */ /* 0x001ea80000300800 */
[----:B------:R-:W3:Y:S04]  /*ec40*/  LDL R11, [R1+0x314] ;  /* 0x00031400010b7983 */ /* 0x000ee80000100800 */
[----:B--2---:R3:W-:Y:S02]  /*ec50*/  STS.U16 [R3+0x800], R10 ;  /* 0x0008000a03007388 */ /* 0x0047e40000000400 */
[----:B---3--:R-:W-:-:S02]  /*ec60*/  IADD3 R10, P1, R11, R2, RZ ;  /* 0x000000020b0a7210 */ /* 0x008fc40007f3e0ff */
[----:B------:R-:W2:Y:S01]  /*ec70*/  LDL R11, [R1+0x1e4] ;  /* 0x0001e400010b7983 */ /* 0x000ea20000100800 */
[----:B------:R-:W-:Y:S02]  /*ec80*/  PRMT R13, RZ, 0x7610, R13 ;  /* 0x00007610ff0d7816 */ /* 0x000fe4000000000d */
[----:B--2---:R-:W-:-:S05]  /*ec90*/  IMAD.X R11, R11, 0x1, R0, P1 ;  /* 0x000000010b0b7824 */ /* 0x004fca00008e0600 */
[----:B------:R0:W2:Y:S04]  /*eca0*/  @!P0 LDG.E.U16 R13, [R10.64] ;  /* 0x000000060a0d8981 */ /* 0x0000a8000c1e1500 */
[----:B0-----:R-:W3:Y:S04]  /*ecb0*/  LDL.LU R10, [R1+0x20] ;  /* 0x00002000010a7983 */ /* 0x001ee80000300800 */
[----:B------:R-:W2:Y:S04]  /*ecc0*/  LDL R11, [R1+0x304] ;  /* 0x00030400010b7983 */ /* 0x000ea80000100800 */
[----:B------:R0:W-:Y:S04]  /*ecd0*/  STS.U16 [R3+0x1000], R15 ;  /* 0x0010000f03007388 */ /* 0x0001e80000000400 */
[----:B0-----:R-:W4:Y:S04]  /*ece0*/  LDL R15, [R1+0x1d4] ;  /* 0x0001d400010f7983 */ /* 0x001f280000100800 */
[----:B---3--:R2:W-:Y:S02]  /*ecf0*/  STS.U16 [R3+0xc00], R10 ;  /* 0x000c000a03007388 */ /* 0x0085e40000000400 */
[----:B--2---:R-:W-:-:S02]  /*ed00*/  IADD3 R10, P1, R11, R2, RZ ;  /* 0x000000020b0a7210 */ /* 0x004fc40007f3e0ff */
[----:B------:R-:W2:Y:S01]  /*ed10*/  LDL R11, [R1+0x1dc] ;  /* 0x0001dc00010b7983 */ /* 0x000ea20000100800 */
[----:B------:R-:W-:Y:S02]  /*ed20*/  PRMT R12, RZ, 0x7610, R12 ;  /* 0x00007610ff0c7816 */ /* 0x000fe4000000000c */
[----:B--2---:R-:W-:Y:S01]  /*ed30*/  IMAD.X R11, R11, 0x1, R0, P1 ;  /* 0x000000010b0b7824 */ /* 0x004fe200008e0600 */
[----:B------:R-:W-:-:S04]  /*ed40*/  IADD3 R14, P1, R14, R2, RZ ;  /* 0x000000020e0e7210 */ /* 0x000fc80007f3e0ff */
[----:B------:R0:W2:Y:S01]  /*ed50*/  @!P0 LDG.E.U16 R12, [R10.64] ;  /* 0x000000060a0c8981 */ /* 0x0000a2000c1e1500 */
[----:B----4-:R-:W-:Y:S01]  /*ed60*/  IMAD.X R15, R15, 0x1, R0, P1 ;  /* 0x000000010f0f7824 */ /* 0x010fe200008e0600 */
[----:B0-----:R-:W-:-:S06]  /*ed70*/  PRMT R11, RZ, 0x7610, R11 ;  /* 0x00007610ff0b7816 */ /* 0x001fcc000000000b */
[----:B------:R0:W3:Y:S04]  /*ed80*/  @!P0 LDG.E.U16 R11, [R14.64] ;  /* 0x000000060e0b8981 */ /* 0x0000e8000c1e1500 */
[----:B0-----:R-:W4:Y:S04]  /*ed90*/  LDL.LU R14, [R1+0x1c] ;  /* 0x00001c00010e7983 */ /* 0x001f280000300800 */
[----:B------:R-:W2:Y:S04]  /*eda0*/  LDL R15, [R1+0x2e4] ;  /* 0x0002e400010f7983 */ /* 0x000ea80000100800 */
[----:B----4-:R2:W-:Y:S02]  /*edb0*/  STS.U16 [R3+0x1400], R14 ;  /* 0x0014000e03007388 */ /* 0x0105e40000000400 */
[----:B--2---:R-:W-:-:S02]  /*edc0*/  IADD3 R14, P1, R15, R2, RZ ;  /* 0x000000020f0e7210 */ /* 0x004fc40007f3e0ff */
[----:B------:R-:W2:Y:S01]  /*edd0*/  LDL R15, [R1+0x1cc] ;  /* 0x0001cc00010f7983 */ /* 0x000ea20000100800 */
[----:B------:R-:W-:Y:S02]  /*ede0*/  PRMT R20, RZ, 0x7610, R20 ;  /* 0x00007610ff147816 */ /* 0x000fe40000000014 */
[----:B--2---:R-:W-:-:S05]  /*edf0*/  IMAD.X R15, R15, 0x1, R0, P1 ;  /* 0x000000010f0f7824 */ /* 0x004fca00008e0600 */
[----:B------:R0:W2:Y:S04]  /*ee00*/  @!P0 LDG.E.U16 R20, [R14.64] ;  /* 0x000000060e148981 */ /* 0x0000a8000c1e1500 */
        /* <DEDUP_REMOVED lines=24> */
[----:B0-----:R-:W4:Y:S04]  /*ef90*/  LDL R15, [R1+0x49c] ;  /* 0x00049c00010f7983 */ /* 0x001f280000100800 */
[----:B------:R0:W-:Y:S04]  /*efa0*/  STS.U16 [R3+0x2400], R28 ;  /* 0x0024001c03007388 */ /* 0x0001e80000000400 */
[----:B0-----:R-:W2:Y:S01]  /*efb0*/  LDL.LU R28, [R1+0xb94] ;  /* 0x000b9400011c7983 */ /* 0x001ea20000300800 */
[----:B----4-:R-:W-:-:S03]  /*efc0*/  IADD3 R14, P1, R15, R2, RZ ;  /* 0x000000020f0e7210 */ /* 0x010fc60007f3e0ff */
[----:B------:R-:W4:Y:S01]  /*efd0*/  LDL R15, [R1+0x1ac] ;  /* 0x0001ac00010f7983 */ /* 0x000f220000100800 */
[----:B------:R-:W-:Y:S01]  /*efe0*/  PRMT R18, RZ, 0x7610, R18 ;  /* 0x00007610ff127816 */ /* 0x000fe20000000012 */
[----:B----4-:R-:W-:-:S05]  /*eff0*/  IMAD.X R15, R15, 0x1, R0, P1 ;  /* 0x000000010f0f7824 */ /* 0x010fca00008e0600 */
[----:B------:R0:W4:Y:S04]  /*f000*/  @!P0 LDG.E.U16 R18, [R14.64] ;  /* 0x000000060e128981 */ /* 0x000128000c1e1500 */
[----:B0-----:R-:W2:Y:S04]  /*f010*/  LDL.LU R14, [R1+0x8] ;  /* 0x00000800010e7983 */ /* 0x001ea80000300800 */
[----:B------:R-:W3:Y:S04]  /*f020*/  LDL R15, [R1+0x594] ;  /* 0x00059400010f7983 */ /* 0x000ee80000100800 */
[----:B--2---:R3:W-:Y:S02]  /*f030*/  STS.U16 [R3+0x2800], R14 ;  /* 0x0028000e03007388 */ /* 0x0047e40000000400 */
[----:B---3--:R-:W-:-:S02]  /*f040*/  IADD3 R14, P1, R15, R2, RZ ;  /* 0x000000020f0e7210 */ /* 0x008fc40007f3e0ff */
[----:B------:R-:W2:Y:S01]  /*f050*/  LDL R15, [R1+0x490] ;  /* 0x00049000010f7983 */ /* 0x000ea20000100800 */
[----:B------:R-:W-:Y:S02]  /*f060*/  PRMT R28, RZ, 0x7610, R28 ;  /* 0x00007610ff1c7816 */ /* 0x000fe4000000001c */
[----:B--2---:R-:W-:-:S05]  /*f070*/  IMAD.X R15, R15, 0x1, R0, P1 ;  /* 0x000000010f0f7824 */ /* 0x004fca00008e0600 */
[----:B------:R-:W2:Y:S04]  /*f080*/  @!P0 LDG.E.U16 R28, [R14.64] ;  /* 0x000000060e1c8981 */ /* 0x000ea8000c1e1500 */
[----:B--2---:R0:W-:Y:S04]  /*f090*/  STL [R1+0x24], R28 ;  /* 0x0000241c01007387 */ /* 0x0041e80000100800 */
[----:B0-----:R-:W2:Y:S04]  /*f0a0*/  LDL.LU R28, [R1+0xb90] ;  /* 0x000b9000011c7983 */ /* 0x001ea80000300800 */
[----:B------:R-:W3:Y:S02]  /*f0b0*/  LDL R15, [R1+0x58c] ;  /* 0x00058c00010f7983 */ /* 0x000ee40000100800 */
[----:B---3--:R-:W-:-:S02]  /*f0c0*/  IADD3 R14, P1, R15, R2, RZ ;  /* 0x000000020f0e7210 */ /* 0x008fc40007f3e0ff */
[----:B------:R-:W3:Y:S01]  /*f0d0*/  LDL R15, [R1+0x480] ;  /* 0x00048000010f7983 */ /* 0x000ee20000100800 */
[----:B--2---:R-:W-:Y:S02]  /*f0e0*/  PRMT R28, RZ, 0x7610, R28 ;  /* 0x00007610ff1c7816 */ /* 0x004fe4000000001c */
[----:B---3--:R-:W-:-:S05]  /*f0f0*/  IMAD.X R15, R15, 0x1, R0, P1 ;  /* 0x000000010f0f7824 */ /* 0x008fca00008e0600 */
        /* <DEDUP_REMOVED lines=17> */
[----:B------:R0:W-:Y:S04]  /*f210*/  STS.U16 [R3+0x3400], R4 ;  /* 0x0034000403007388 */ /* 0x0001e80000000400 */
[----:B0-----:R-:W3:Y:S04]  /*f220*/  LDL R4, [R1+0x450] ;  /* 0x0004500001047983 */ /* 0x001ee80000100800 */
[----:B--2---:R0:W-:Y:S04]  /*f230*/  STL [R1+0x18], R28 ;  /* 0x0000181c01007387 */ /* 0x0041e80000100800 */
[----:B0-----:R-:W2:Y:S04]  /*f240*/  LDL.LU R28, [R1+0xb84] ;  /* 0x000b8400011c7983 */ /* 0x001ea80000300800 */
[----:B------:R-:W3:Y:S01]  /*f250*/  LDL R15, [R1+0x574] ;  /* 0x00057400010f7983 */ /* 0x000ee20000100800 */
[----:B--2---:R-:W-:-:S02]  /*f260*/  PRMT R28, RZ, 0x7610, R28 ;  /* 0x00007610ff1c7816 */ /* 0x004fc4000000001c */
[----:B---3--:R-:W-:-:S05]  /*f270*/  IADD3 R14, P1, R15, R2, RZ ;  /* 0x000000020f0e7210 */ /* 0x008fca0007f3e0ff */
[----:B------:R-:W-:Y:S01]  /*f280*/  IMAD.X R15, R4, 0x1, R0, P1 ;  /* 0x00000001040f7824 */ /* 0x000fe200008e0600 */
[----:B------:R0:W-:Y:S04]  /*f290*/  STS.U16 [R3+0x3800], R8 ;  /* 0x0038000803007388 */ /* 0x0001e80000000400 */
[----:B------:R-:W2:Y:S04]  /*f2a0*/  @!P0 LDG.E.U16 R28, [R14.64] ;  /* 0x000000060e1c8981 */ /* 0x000ea8000c1e1500 */
[----:B------:R-:W3:Y:S04]  /*f2b0*/  LDL R4, [R1+0x55c] ;  /* 0x00055c0001047983 */ /* 0x000ee80000100800 */
        /* <DEDUP_REMOVED lines=9> */
[----:B------:R0:W-:Y:S04]  /*f350*/  STS.U16 [R3+0x3c00], R7 ;  /* 0x003c000703007388 */ /* 0x0001e80000000400 */
[----:B0-----:R-:W3:Y:S04]  /*f360*/  LDL R7, [R1+0x564] ;  /* 0x0005640001077983 */ /* 0x001ee80000100800 */
[----:B--2---:R0:W-:Y:S04]  /*f370*/  STL [R1+0x10], R28 ;  /* 0x0000101c01007387 */ /* 0x0041e80000100800 */
[----:B0-----:R-:W2:Y:S04]  /*f380*/  LDL.LU R28, [R1+0xb7c] ;  /* 0x000b7c00011c7983 */ /* 0x001ea80000300800 */
[----:B------:R-:W4:Y:S04]  /*f390*/  LDL R14, [R1+0x430] ;  /* 0x00043000010e7983 */ /* 0x000f280000100800 */
[----:B------:R3:W-:Y:S02]  /*f3a0*/  STS.U16 [R3+0x4000], R6 ;  /* 0x0040000603007388 */ /* 0x0007e40000000400 */
[----:B---3--:R-:W-:-:S02]  /*f3b0*/  IADD3 R6, P1, R7, R2, RZ ;  /* 0x0000000207067210 */ /* 0x008fc40007f3e0ff */
[----:B--2---:R-:W-:-:S03]  /*f3c0*/  PRMT R28, RZ, 0x7610, R28 ;  /* 0x00007610ff1c7816 */ /* 0x004fc6000000001c */
[----:B----4-:R-:W-:Y:S02]  /*f3d0*/  IMAD.X R7, R14, 0x1, R0, P1 ;  /* 0x000000010e077824 */ /* 0x010fe400008e0600 */
[----:B------:R-:W2:Y:S04]  /*f3e0*/  LDL R14, [R1+0x400] ;  /* 0x00040000010e7983 */ /* 0x000ea80000100800 */
[----:B------:R-:W3:Y:S01]  /*f3f0*/  @!P0 LDG.E.U16 R28, [R6.64] ;  /* 0x00000006061c8981 */ /* 0x000ee2000c1e1500 */
[----:B------:R-:W-:-:S03]  /*f400*/  IADD3 R4, P1, R4, R2, RZ ;  /* 0x0000000204047210 */ /* 0x000fc60007f3e0ff */
[----:B---3--:R0:W-:Y:S04]  /*f410*/  STL [R1+0xc], R28 ;  /* 0x00000c1c01007387 */ /* 0x0081e80000100800 */
[----:B0-----:R-:W3:Y:S04]  /*f420*/  LDL.LU R28, [R1+0xb78] ;  /* 0x000b7800011c7983 */ /* 0x001ee80000300800 */
[----:B------:R0:W-:Y:S04]  /*f430*/  STS.U16 [R3+0x4400], R5 ;  /* 0x0044000503007388 */ /* 0x0001e80000000400 */
[----:B------:R-:W4:Y:S04]  /*f440*/  LDL R7, [R1+0x54c] ;  /* 0x00054c0001077983 */ /* 0x000f280000100800 */
[----:B------:R-:W2:Y:S01]  /*f450*/  LDL R6, [R1+0x3f0] ;  /* 0x0003f00001067983 */ /* 0x000ea20000100800 */
[----:B0-----:R-:W-:-:S03]  /*f460*/  IMAD.X R5, R8, 0x1, R0, P1 ;  /* 0x0000000108057824 */ /* 0x001fc600008e0600 */
[----:B------:R-:W2:Y:S01]  /*f470*/  LDL R8, [R1+0x544] ;  /* 0x0005440001087983 */ /* 0x000ea20000100800 */
[----:B---3--:R-:W-:-:S06]  /*f480*/  PRMT R28, RZ, 0x7610, R28 ;  /* 0x00007610ff1c7816 */ /* 0x008fcc000000001c */
[----:B------:R-:W3:Y:S04]  /*f490*/  @!P0 LDG.E.U16 R28, [R4.64] ;  /* 0x00000006041c8981 */ /* 0x000ee8000c1e1500 */
[----:B---3--:R0:W-:Y:S04]  /*f4a0*/  STL [R1+0x8], R28 ;  /* 0x0000081c01007387 */ /* 0x0081e80000100800 */
[----:B0-----:R-:W3:Y:S04]  /*f4b0*/  LDL.LU R28, [R1+0xb74] ;  /* 0x000b7400011c7983 */ /* 0x001ee80000300800 */
[----:B------:R-:W2:Y:S02]  /*f4c0*/  LDL R5, [R1+0x554] ;  /* 0x0005540001057983 */ /* 0x000ea40000100800 */
[----:B--2---:R-:W-:-:S02]  /*f4d0*/  IADD3 R4, P1, R5, R2, RZ ;  /* 0x0000000205047210 */ /* 0x004fc40007f3e0ff */
[----:B------:R-:W2:Y:S01]  /*f4e0*/  LDL R5, [R1+0x410] ;  /* 0x0004100001057983 */ /* 0x000ea20000100800 */
[----:B------:R-:W-:Y:S02]  /*f4f0*/  PRMT R15, RZ, 0x7610, R15 ;  /* 0x00007610ff0f7816 */ /* 0x000fe4000000000f */
[----:B---3--:R-:W-:Y:S01]  /*f500*/  PRMT R28, RZ, 0x7610, R28 ;  /* 0x00007610ff1c7816 */ /* 0x008fe2000000001c */
[----:B--2---:R-:W-:-:S05]  /*f510*/  IMAD.X R5, R5, 0x1, R0, P1 ;  /* 0x0000000105057824 */ /* 0x004fca00008e0600 */
[----:B------:R4:W2:Y:S02]  /*f520*/  @!P0 LDG.E.U16 R15, [R4.64] ;  /* 0x00000006040f8981 */ /* 0x0008a4000c1e1500 */
[----:B----4-:R-:W-:-:S05]  /*f530*/  IADD3 R4, P1, R7, R2, RZ ;  /* 0x0000000207047210 */ /* 0x010fca0007f3e0ff */
[----:B------:R-:W-:Y:S01]  /*f540*/  IMAD.X R5, R14, 0x1, R0, P1 ;  /* 0x000000010e057824 */ /* 0x000fe200008e0600 */
[----:B------:R0:W-:Y:S04]  /*f550*/  STS.U16 [R3+0x2c00], R27 ;  /* 0x002c001b03007388 */ /* 0x0001e80000000400 */
[----:B------:R1:W3:Y:S01]  /*f560*/  @!P0 LDG.E.U16 R28, [R4.64] ;  /* 0x00000006041c8981 */ /* 0x0002e2000c1e1500 */
[----:B0-----:R-:W-:Y:S02]  /*f570*/  PRMT R27, RZ, 0x7610, R27 ;  /* 0x00007610ff1b7816 */ /* 0x001fe4000000001b */
[----:B-1----:R-:W-:-:S05]  /*f580*/  IADD3 R4, P1, R8, R2, RZ ;  /* 0x0000000208047210 */ /* 0x002fca0007f3e0ff */
[----:B------:R-:W-:-:S05]  /*f590*/  IMAD.X R5, R6, 0x1, R0, P1 ;  /* 0x0000000106057824 */ /* 0x000fca00008e0600 */
[----:B------:R0:W4:Y:S04]  /*f5a0*/  @!P0 LDG.E.U16 R27, [R4.64] ;  /* 0x00000006041b8981 */ /* 0x000128000c1e1500 */
[----:B--2---:R1:W-:Y:S04]  /*f5b0*/  STL [R1+0x4], R15 ;  /* 0x0000040f01007387 */ /* 0x0043e80000100800 */
[----:B0-----:R-:W2:Y:S04]  /*f5c0*/  LDL R5, [R1+0x53c] ;  /* 0x00053c0001057983 */ /* 0x001ea80000100800 */
[----:B------:R-:W3:Y:S04]  /*f5d0*/  LDL R14, [R1+0x534] ;  /* 0x00053400010e7983 */ /* 0x000ee80000100800 */
[----:B-1----:R-:W3:Y:S04]  /*f5e0*/  LDL R15, [R1+0x3e0] ;  /* 0x0003e000010f7983 */ /* 0x002ee80000100800 */
[----:B------:R-:W4:Y:S04]  /*f5f0*/  LDL R7, [R1+0x3d0] ;  /* 0x0003d00001077983 */ /* 0x000f280000100800 */
[----:B------:R-:W4:Y:S04]  /*f600*/  LDL R6, [R1+0x52c] ;  /* 0x00052c0001067983 */ /* 0x000f280000100800 */
[----:B------:R-:W4:Y:S04]  /*f610*/  LDL R8, [R1+0x3c0] ;  /* 0x0003c00001087983 */ /* 0x000f280000100800 */
[----:B------:R0:W-:Y:S02]  /*f620*/  STS.U16 [R3+0x400], R26 ;  /* 0x0004001a03007388 */ /* 0x0001e40000000400 */
[----:B0-----:R-:W-:-:S02]  /*f630*/  PRMT R26, RZ, 0x7610, R26 ;  /* 0x00007610ff1a7816 */ /* 0x001fc4000000001a */
[----:B------:R0:W-:Y:S02]  /*f640*/  STS.U16 [R3+0x3000], R25 ;  /* 0x0030001903007388 */ /* 0x0001e40000000400 */
[----:B0-----:R-:W-:Y:S02]  /*f650*/  PRMT R25, RZ, 0x7610, R25 ;  /* 0x00007610ff197816 */ /* 0x001fe40000000019 */
[----:B--2---:R-:W-:-:S05]  /*f660*/  IADD3 R4, P1, R5, R2, RZ ;  /* 0x0000000205047210 */ /* 0x004fca0007f3e0ff */
[----:B---3--:R-:W-:-:S05]  /*f670*/  IMAD.X R5, R15, 0x1, R0, P1 ;  /* 0x000000010f057824 */ /* 0x008fca00008e0600 */
[----:B------:R0:W2:Y:S02]  /*f680*/  @!P0 LDG.E.U16 R26, [R4.64] ;  /* 0x00000006041a8981 */ /* 0x0000a4000c1e1500 */
[----:B0-----:R-:W-:-:S05]  /*f690*/  IADD3 R4, P1, R14, R2, RZ ;  /* 0x000000020e047210 */ /* 0x001fca0007f3e0ff */
[----:B----4-:R-:W-:Y:S01]  /*f6a0*/  IMAD.X R5, R7, 0x1, R0, P1 ;  /* 0x0000000107057824 */ /* 0x010fe200008e0600 */
[----:B------:R-:W-:-:S04]  /*f6b0*/  IADD3 R6, P1, R6, R2, RZ ;  /* 0x0000000206067210 */ /* 0x000fc80007f3e0ff */
[----:B------:R0:W3:Y:S01]  /*f6c0*/  @!P0 LDG.E.U16 R25, [R4.64] ;  /* 0x0000000604198981 */ /* 0x0000e2000c1e1500 */
[----:B------:R-:W-:Y:S01]  /*f6d0*/  IMAD.X R7, R8, 0x1, R0, P1 ;  /* 0x0000000108077824 */ /* 0x000fe200008e0600 */
[----:B0-----:R-:W-:-:S06]  /*f6e0*/  PRMT R4, RZ, 0x7610, R4 ;  /* 0x00007610ff047816 */ /* 0x001fcc0000000004 */
[----:B------:R0:W4:Y:S04]  /*f6f0*/  @!P0 LDG.E.U16 R4, [R6.64] ;  /* 0x0000000606048981 */ /* 0x000128000c1e1500 */
[----:B------:R1:W-:Y:S04]  /*f700*/  STS.U16 [R3+0x5c00], R16 ;  /* 0x005c001003007388 */ /* 0x0003e80000000400 */
[----:B------:R0:W-:Y:S04]  /*f710*/  STS.U16 [R3+0x6000], R13 ;  /* 0x0060000d03007388 */ /* 0x0001e80000000400 */
[----:B--2---:R-:W-:Y:S04]  /*f720*/  STL [R1+0xb70], R26 ;  /* 0x000b701a01007387 */ /* 0x004fe80000100800 */
[----:B------:R-:W2:Y:S04]  /*f730*/  LDL R15, [R1+0x3a0] ;  /* 0x0003a000010f7983 */ /* 0x000ea80000100800 */
[----:B---3--:R-:W-:Y:S04]  /*f740*/  STL [R1+0xb6c], R25 ;  /* 0x000b6c1901007387 */ /* 0x008fe80000100800 */
[----:B0-----:R-:W3:Y:S04]  /*f750*/  LDL R7, [R1+0x524] ;  /* 0x0005240001077983 */ /* 0x001ee80000100800 */
[----:B-1----:R-:W2:Y:S04]  /*f760*/  LDL R16, [R1+0x3b0] ;  /* 0x0003b00001107983 */ /* 0x002ea80000100800 */
[----:B------:R-:W2:Y:S04]  /*f770*/  LDL R14, [R1+0x514] ;  /* 0x00051400010e7983 */ /* 0x000ea80000100800 */
[----:B------:R-:W2:Y:S04]  /*f780*/  LDL R8, [R1+0x390] ;  /* 0x0003900001087983 */ /* 0x000ea80000100800 */
[----:B----4-:R-:W-:Y:S04]  /*f790*/  STL [R1+0xb68], R4 ;  /* 0x000b680401007387 */ /* 0x010fe80000100800 */
[----:B------:R-:W4:Y:S01]  /*f7a0*/  LDL R13, [R1+0x51c] ;  /* 0x00051c00010d7983 */ /* 0x000f220000100800 */
[----:B------:R-:W-:-:S03]  /*f7b0*/  PRMT R5, RZ, 0x7610, R5 ;  /* 0x00007610ff057816 */ /* 0x000fc60000000005 */
[----:B------:R4:W-:Y:S01]  /*f7c0*/  STS.U16 [R3+0x6400], R12 ;  /* 0x0064000c03007388 */ /* 0x0009e20000000400 */
[----:B---3--:R-:W-:-:S05]  /*f7d0*/  IADD3 R6, P1, R7, R2, RZ ;  /* 0x0000000207067210 */ /* 0x008fca0007f3e0ff */
[----:B--2---:R-:W-:Y:S01]  /*f7e0*/  IMAD.X R7, R16, 0x1, R0, P1 ;  /* 0x0000000110077824 */ /* 0x004fe200008e0600 */
[----:B------:R0:W-:Y:S04]  /*f7f0*/  STS.U16 [R3+0x4800], R19 ;  /* 0x0048001303007388 */ /* 0x0001e80000000400 */
[----:B------:R1:W2:Y:S04]  /*f800*/  @!P0 LDG.E.U16 R5, [R6.64] ;  /* 0x0000000606058981 */ /* 0x0002a8000c1e1500 */
[----:B------:R-:W3:Y:S01]  /*f810*/  LDL R16, [R1+0x380] ;  /* 0x0003800001107983 */ /* 0x000ee20000100800 */
[----:B----4-:R-:W-:-:S02]  /*f820*/  IADD3 R12, P1, R13, R2, RZ ;  /* 0x000000020d0c7210 */ /* 0x010fc40007f3e0ff */
[----:B-1----:R-:W-:-:S03]  /*f830*/  PRMT R6, RZ, 0x7610, R6 ;  /* 0x00007610ff067816 */ /* 0x002fc60000000006 */
[----:B------:R-:W-:-:S05]  /*f840*/  IMAD.X R13, R15, 0x1, R0, P1 ;  /* 0x000000010f0d7824 */ /* 0x000fca00008e0600 */
[----:B------:R1:W4:Y:S01]  /*f850*/  @!P0 LDG.E.U16 R6, [R12.64] ;  /* 0x000000060c068981 */ /* 0x000322000c1e1500 */
[----:B0-----:R-:W-:Y:S02]  /*f860*/  PRMT R19, RZ, 0x7610, R19 ;  /* 0x00007610ff137816 */ /* 0x001fe40000000013 */
[----:B-1----:R-:W-:-:S05]  /*f870*/  IADD3 R12, P1, R14, R2, RZ ;  /* 0x000000020e0c7210 */ /* 0x002fca0007f3e0ff */
[----:B------:R-:W-:-:S05]  /*f880*/  IMAD.X R13, R8, 0x1, R0, P1 ;  /* 0x00000001080d7824 */ /* 0x000fca00008e0600 */
[----:B------:R0:W3:Y:S04]  /*f890*/  @!P0 LDG.E.U16 R19, [R12.64] ;  /* 0x000000060c138981 */ /* 0x0000e8000c1e1500 */
[----:B--2---:R-:W-:Y:S04]  /*f8a0*/  STL [R1+0xb64], R5 ;  /* 0x000b640501007387 */ /* 0x004fe80000100800 */
[----:B------:R-:W2:Y:S04]  /*f8b0*/  LDL R15, [R1+0x370] ;  /* 0x00037000010f7983 */ /* 0x000ea80000100800 */
[----:B----4-:R-:W-:Y:S04]  /*f8c0*/  STL [R1+0xb60], R6 ;  /* 0x000b600601007387 */ /* 0x010fe80000100800 */
[----:B0-----:R-:W4:Y:S04]  /*f8d0*/  LDL R13, [R1+0x50c] ;  /* 0x00050c00010d7983 */ /* 0x001f280000100800 */
[----:B------:R0:W-:Y:S04]  /*f8e0*/  STS.U16 [R3+0x6800], R11 ;  /* 0x0068000b03007388 */ /* 0x0001e80000000400 */
[----:B------:R1:W-:Y:S04]  /*f8f0*/  STS.U16 [R3+0x6c00], R20 ;  /* 0x006c001403007388 */ /* 0x0003e80000000400 */
[----:B------:R-:W2:Y:S04]  /*f900*/  LDL R8, [R1+0x4fc] ;  /* 0x0004fc0001087983 */ /* 0x000ea80000100800 */
[----:B0-----:R-:W2:Y:S01]  /*f910*/  LDL R11, [R1+0x504] ;  /* 0x00050400010b7983 */ /* 0x001ea20000100800 */
[----:B-1----:R-:W-:-:S03]  /*f920*/  PRMT R20, RZ, 0x7610, R20 ;  /* 0x00007610ff147816 */ /* 0x002fc60000000014 */
[----:B------:R-:W2:Y:S01]  /*f930*/  LDL R14, [R1+0x360] ;  /* 0x00036000010e7983 */ /* 0x000ea20000100800 */
[----:B----4-:R-:W-:-:S05]  /*f940*/  IADD3 R12, P1, R13, R2, RZ ;  /* 0x000000020d0c7210 */ /* 0x010fca0007f3e0ff */
[----:B---3--:R-:W-:Y:S01]  /*f950*/  IMAD.X R13, R16, 0x1, R0, P1 ;  /* 0x00000001100d7824 */ /* 0x008fe200008e0600 */
[----:B------:R2:W-:Y:S04]  /*f960*/  STS.U16 [R3+0x7000], R10 ;  /* 0x0070000a03007388 */ /* 0x0005e80000000400 */
[----:B------:R-:W3:Y:S04]  /*f970*/  @!P0 LDG.E.U16 R20, [R12.64] ;  /* 0x000000060c148981 */ /* 0x000ee8000c1e1500 */
[----:B------:R0:W-:Y:S01]  /*f980*/  STS.U16 [R3+0x5000], R22 ;  /* 0x0050001603007388 */ /* 0x0001e20000000400 */
[----:B--2---:R-:W-:-:S03]  /*f990*/  IADD3 R10, P1, R11, R2, RZ ;  /* 0x000000020b0a7210 */ /* 0x004fc60007f3e0ff */
[----:B------:R1:W-:Y:S02]  /*f9a0*/  STS.U16 [R3+0x7400], R9 ;  /* 0x0074000903007388 */ /* 0x0003e40000000400 */
[----:B------:R-:W-:Y:S01]  /*f9b0*/  IMAD.X R11, R15, 0x1, R0, P1 ;  /* 0x000000010f0b7824 */ /* 0x000fe200008e0600 */
[----:B------:R-:W-:Y:S01]  /*f9c0*/  IADD3 R8, P1, R8, R2, RZ ;  /* 0x0000000208087210 */ /* 0x000fe20007f3e0ff */
[----:B------:R-:W2:Y:S01]  /*f9d0*/  LDL R16, [R1+0x350] ;  /* 0x0003500001107983 */ /* 0x000ea20000100800 */
[----:B0-----:R-:W-:-:S03]  /*f9e0*/  PRMT R22, RZ, 0x7610, R22 ;  /* 0x00007610ff167816 */ /* 0x001fc60000000016 */
[----:B-1----:R-:W-:-:S05]  /*f9f0*/  IMAD.X R9, R14, 0x1, R0, P1 ;  /* 0x000000010e097824 */ /* 0x002fca00008e0600 */
[----:B------:R0:W4:Y:S04]  /*fa00*/  @!P0 LDG.E.U16 R22, [R8.64] ;  /* 0x0000000608168981 */ /* 0x000128000c1e1500 */
[----:B---3--:R-:W-:Y:S04]  /*fa10*/  STL [R1+0xb58], R20 ;  /* 0x000b581401007387 */ /* 0x008fe80000100800 */
[----:B------:R-:W3:Y:S04]  /*fa20*/  LDL R12, [R1+0x340] ;  /* 0x00034000010c7983 */ /* 0x000ee80000100800 */
[----:B------:R-:W2:Y:S04]  /*fa30*/  LDL.LU R13, [R1+0x1c] ;  /* 0x00001c00010d7983 */ /* 0x000ea80000300800 */
[----:B------:R-:W2:Y:S04]  /*fa40*/  LDL R14, [R1+0x4e4] ;  /* 0x0004e400010e7983 */ /* 0x000ea80000100800 */
[----:B------:R-:W2:Y:S04]  /*fa50*/  LDL.LU R15, [R1+0x18] ;  /* 0x00001800010f7983 */ /* 0x000ea80000300800 */
[----:B0-----:R-:W2:Y:S04]  /*fa60*/  LDL R9, [R1+0x4f4] ;  /* 0x0004f40001097983 */ /* 0x001ea80000100800 */
[----:B------:R0:W-:Y:S02]  /*fa70*/  STS.U16 [R3+0x5400], R23 ;  /* 0x0054001703007388 */ /* 0x0001e40000000400 */
[----:B0-----:R-:W-:-:S02]  /*fa80*/  PRMT R23, RZ, 0x7610, R23 ;  /* 0x00007610ff177816 */ /* 0x001fc40000000017 */
[----:B--2---:R-:W-:-:S05]  /*fa90*/  IADD3 R8, P1, R9, R2, RZ ;  /* 0x0000000209087210 */ /* 0x004fca0007f3e0ff */
[----:B------:R-:W-:Y:S01]  /*faa0*/  IMAD.X R9, R16, 0x1, R0, P1 ;  /* 0x0000000110097824 */ /* 0x000fe200008e0600 */
[----:B------:R0:W-:Y:S04]  /*fab0*/  STS.U16 [R3+0x5800], R24 ;  /* 0x0058001803007388 */ /* 0x0001e80000000400 */
[----:B------:R1:W2:Y:S04]  /*fac0*/  @!P0 LDG.E.U16 R23, [R8.64] ;  /* 0x0000000608178981 */ /* 0x0002a8000c1e1500 */
[----:B------:R3:W-:Y:S04]  /*fad0*/  STS.U16 [R3+0x7800], R17 ;  /* 0x0078001103007388 */ /* 0x0007e80000000400 */
[----:B------:R-:W2:Y:S04]  /*fae0*/  LDL R16, [R1+0x4dc] ;  /* 0x0004dc0001107983 */ /* 0x000ea80000100800 */
[----:B-1----:R-:W2:Y:S01]  /*faf0*/  LDL R9, [R1+0x4ec] ;  /* 0x0004ec0001097983 */ /* 0x002ea20000100800 */
[----:B0-----:R-:W-:-:S03]  /*fb00*/  PRMT R24, RZ, 0x7610, R24 ;  /* 0x00007610ff187816 */ /* 0x001fc60000000018 */
[----:B---3--:R-:W3:Y:S04]  /*fb10*/  LDL R17, [R1+0x320] ;  /* 0x0003200001117983 */ /* 0x008ee80000100800 */
[----:B------:R-:W-:Y:S01]  /*fb20*/  STL [R1+0x654], R3 ;  /* 0x0006540301007387 */ /* 0x000fe20000100800 */
[----:B--2---:R-:W-:-:S05]  /*fb30*/  IADD3 R8, P1, R9, R2, RZ ;  /* 0x0000000209087210 */ /* 0x004fca0007f3e0ff */
[----:B------:R-:W-:Y:S02]  /*fb40*/  IMAD.X R9, R12, 0x1, R0, P1 ;  /* 0x000000010c097824 */ /* 0x000fe400008e0600 */
[----:B------:R-:W2:Y:S04]  /*fb50*/  LDL R12, [R1+0x4d4] ;  /* 0x0004d400010c7983 */ /* 0x000ea80000100800 */
[----:B------:R0:W2:Y:S04]  /*fb60*/  @!P0 LDG.E.U16 R24, [R8.64] ;  /* 0x0000000608188981 */ /* 0x0000a8000c1e1500 */
[----:B0-----:R-:W2:Y:S04]  /*fb70*/  LDL.LU R9, [R1+0x24] ;  /* 0x0000240001097983 */ /* 0x001ea80000300800 */
[----:B------:R-:W-:Y:S04]  /*fb80*/  STS.U16 [R3+0x4c00], R21 ;  /* 0x004c001503007388 */ /* 0x000fe80000000400 */
[----:B------:R-:W-:Y:S04]  /*fb90*/  STS.U16 [R3+0x7c00], R18 ;  /* 0x007c001203007388 */ /* 0x000fe80000000400 */
[----:B--2---:R0:W-:Y:S04]  /*fba0*/  STS.U16 [R29+0x100], R9 ;  /* 0x000100091d007388 */ /* 0x0041e80000000400 */
[----:B0-----:R-:W2:Y:S01]  /*fbb0*/  LDL R9, [R1+0x330] ;  /* 0x0003300001097983 */ /* 0x001ea20000100800 */
[----:B------:R-:W-:-:S02]  /*fbc0*/  IADD3 R8, P1, R14, R2, RZ ;  /* 0x000000020e087210 */ /* 0x000fc40007f3e0ff */
[----:B------:R-:W-:Y:S01]  /*fbd0*/  PRMT R18, RZ, 0x7610, R18 ;  /* 0x00007610ff127816 */ /* 0x000fe20000000012 */
[----:B------:R-:W3:Y:S02]  /*fbe0*/  LDL R14, [R1+0x4cc] ;  /* 0x0004cc00010e7983 */ /* 0x000ee40000100800 */
[----:B--2---:R-:W-:-:S05]  /*fbf0*/  IMAD.X R9, R9, 0x1, R0, P1 ;  /* 0x0000000109097824 */ /* 0x004fca00008e0600 */
[----:B------:R0:W2:Y:S04]  /*fc00*/  @!P0 LDG.E.U16 R18, [R8.64] ;  /* 0x0000000608128981 */ /* 0x0000a8000c1e1500 */
[----:B0-----:R-:W2:Y:S01]  /*fc10*/  LDL.LU R9, [R1+0x20] ;  /* 0x0000200001097983 */ /* 0x001ea20000300800 */
[----:B------:R-:W-:-:S03]  /*fc20*/  IADD3 R8, P1, R16, R2, RZ ;  /* 0x0000000210087210 */ /* 0x000fc60007f3e0ff */
[----:B------:R-:W3:Y:S01]  /*fc30*/  LDL R16, [R1+0x2f0] ;  /* 0x0002f00001107983 */ /* 0x000ee20000100800 */
[----:B------:R-:W-:-:S06]  /*fc40*/  PRMT R21, RZ, 0x7610, R21 ;  /* 0x00007610ff157816 */ /* 0x000fcc0000000015 */
[----:B------:R0:W4:Y:S04]  /*fc50*/  @!P0 LDG.E.U16 R21, [R10.64] ;  /* 0x000000060a158981 */ /* 0x000128000c1e1500 */
[----:B--2---:R3:W-:Y:S04]  /*fc60*/  STS.U16 [R29+0x500], R9 ;  /* 0x000500091d007388 */ /* 0x0047e80000000400 */
[----:B------:R1:W-:Y:S01]  /*fc70*/  STS.U16 [R29+0x900], R13 ;  /* 0x0009000d1d007388 */ /* 0x0003e20000000400 */
[----:B---3--:R-:W-:-:S03]  /*fc80*/  IMAD.X R9, R17, 0x1, R0, P1 ;  /* 0x0000000111097824 */ /* 0x008fc600008e0600 */
[----:B------:R-:W2:Y:S04]  /*fc90*/  LDL.LU R17, [R1+0x4] ;  /* 0x0000040001117983 */ /* 0x000ea80000300800 */
[----:B-1----:R-:W3:Y:S04]  /*fca0*/  LDL R13, [R1+0x310] ;  /* 0x00031000010d7983 */ /* 0x002ee80000100800 */
[----:B------:R1:W-:Y:S04]  /*fcb0*/  STS.U16 [R29+0xd00], R15 ;  /* 0x000d000f1d007388 */ /* 0x0003e80000000400 */
[----:B-1----:R-:W2:Y:S01]  /*fcc0*/  LDL R15, [R1+0x300] ;  /* 0x00030000010f7983 */ /* 0x002ea20000100800 */
[----:B0-----:R-:W-:-:S02]  /*fcd0*/  PRMT R10, RZ, 0x7610, R10 ;  /* 0x00007610ff0a7816 */ /* 0x001fc4000000000a */
[----:B------:R-:W-:-:S04]  /*fce0*/  IADD3 R12, P1, R12, R2, RZ ;  /* 0x000000020c0c7210 */ /* 0x000fc80007f3e0ff */
[----:B------:R0:W4:Y:S02]  /*fcf0*/  @!P0 LDG.E.U16 R10, [R8.64] ;  /* 0x00000006080a8981 */ /* 0x000124000c1e1500 */
[----:B0-----:R-:W-:Y:S01]  /*fd00*/  PRMT R9, RZ, 0x7610, R9 ;  /* 0x00007610ff097816 */ /* 0x001fe20000000009 */
[----:B---3--:R-:W-:Y:S01]  /*fd10*/  IMAD.X R13, R13, 0x1, R0, P1 ;  /* 0x000000010d0d7824 */ /* 0x008fe200008e0600 */
[----:B------:R-:W-:-:S04]  /*fd20*/  IADD3 R14, P1, R14, R2, RZ ;  /* 0x000000020e0e7210 */ /* 0x000fc80007f3e0ff */
[----:B------:R0:W3:Y:S01]  /*fd30*/  @!P0 LDG.E.U16 R9, [R12.64] ;  /* 0x000000060c098981 */ /* 0x0000e2000c1e1500 */
[----:B--2---:R-:W-:Y:S01]  /*fd40*/  IMAD.X R15, R15, 0x1, R0, P1 ;  /* 0x000000010f0f7824 */ /* 0x004fe200008e0600 */
[----:B0-----:R-:W-:-:S06]  /*fd50*/  PRMT R13, RZ, 0x7610, R13 ;  /* 0x00007610ff0d7816 */ /* 0x001fcc000000000d */
[----:B------:R0:W2:Y:S04]  /*fd60*/  @!P0 LDG.E.U16 R13, [R14.64] ;  /* 0x000000060e0d8981 */ /* 0x0000a8000c1e1500 */
[----:B0-----:R-:W2:Y:S04]  /*fd70*/  LDL.LU R14, [R1+0x14] ;  /* 0x00001400010e7983 */ /* 0x001ea80000300800 */
[----:B------:R-:W3:Y:S01]  /*fd80*/  LDL R15, [R1+0x4c4] ;  /* 0x0004c400010f7983 */ /* 0x000ee20000100800 */
[----:B------:R-:W-:-:S03]  /*fd90*/  PRMT R12, RZ, 0x7610, R12 ;  /* 0x00007610ff0c7816 */ /* 0x000fc6000000000c */
[----:B--2---:R3:W-:Y:S02]  /*fda0*/  STS.U16 [R29+0x1100], R14 ;  /* 0x0011000e1d007388 */ /* 0x0047e40000000400 */
[----:B---3--:R-:W-:-:S05]  /*fdb0*/  IADD3 R14, P1, R15, R2, RZ ;  /* 0x000000020f0e7210 */ /* 0x008fca0007f3e0ff */
[----:B------:R-:W-:Y:S02]  /*fdc0*/  IMAD.X R15, R16, 0x1, R0, P1 ;  /* 0x00000001100f7824 */ /* 0x000fe400008e0600 */
[----:B------:R-:W2:Y:S04]  /*fdd0*/  LDL R16, [R1+0x4a4] ;  /* 0x0004a40001107983 */ /* 0x000ea80000100800 */
[----:B------:R0:W3:Y:S04]  /*fde0*/  @!P0 LDG.E.U16 R12, [R14.64] ;  /* 0x000000060e0c8981 */ /* 0x0000e8000c1e1500 */
        /* <DEDUP_REMOVED lines=10> */
[----:B---3--:R2:W-:Y:S02]  /*fe90*/  STS.U16 [R29+0x1900], R14 ;  /* 0x0019000e1d007388 */ /* 0x0085e40000000400 */
[----:B--2---:R-:W-:-:S02]  /*fea0*/  IADD3 R14, P1, R15, R2, RZ ;  /* 0x000000020f0e7210 */ /* 0x004fc40007f3e0ff */
        /* <DEDUP_REMOVED lines=8> */
[----:B------:R-:W2:Y:S04]  /*ff30*/  LDL R15, [R1+0x2c0] ;  /* 0x0002c000010f7983 */ /* 0x000ea80000100800 */
[----:B------:R0:W-:Y:S04]  /*ff40*/  STS.U16 [R29+0x2100], R17 ;  /* 0x002100111d007388 */ /* 0x0001e80000000400 */
[----:B0-----:R-:W3:Y:S01]  /*ff50*/  LDL R17, [R1+0x2b0] ;  /* 0x0002b00001117983 */ /* 0x001ee20000100800 */
[----:B------:R-:W-:Y:S01]  /*ff60*/  PRMT R7, RZ, 0x7610, R7 ;  /* 0x00007610ff077816 */ /* 0x000fe20000000007 */
[----:B--2---:R-:W-:Y:S01]  /*ff70*/  IMAD.X R15, R15, 0x1, R0, P1 ;  /* 0x000000010f0f7824 */ /* 0x004fe200008e0600 */
[----:B------:R-:W-:-:S04]  /*ff80*/  IADD3 R16, P1, R16, R2, RZ ;  /* 0x0000000210107210 */ /* 0x000fc80007f3e0ff */
[----:B------:R0:W2:Y:S01]  /*ff90*/  @!P0 LDG.E.U16 R7, [R14.64] ;  /* 0x000000060e078981 */ /* 0x0000a2000c1e1500 */
[----:B---3--:R-:W-:Y:S01]  /*ffa0*/  IMAD.X R17, R17, 0x1, R0, P1 ;  /* 0x0000000111117824 */ /* 0x008fe200008e0600 */
[----:B0-----:R-:W-:-:S06]  /*ffb0*/  PRMT R14, RZ, 0x7610, R14 ;  /* 0x00007610ff0e7816 */ /* 0x001fcc000000000e */
[----:B------:R0:W3:Y:S04]  /*ffc0*/  @!P0 LDG.E.U16 R14, [R16.64] ;  /* 0x00000006100e8981 */ /* 0x0000e8000c1e1500 */
[----:B0-----:R-:W2:Y:S04]  /*ffd0*/  LDL R17, [R1+0x5a0] ;  /* 0x0005a00001117983 */ /* 0x001ea80000100800 */
[----:B------:R0:W-:Y:S04]  /*ffe0*/  STS.U16 [R29+0x2500], R28 ;  /* 0x0025001c1d007388 */ /* 0x0001e80000000400 */
[----:B0-----:R-:W3:Y:S01]  /*fff0*/  LDL.LU R28, [R1+0x290] ;  /* 0x00029000011c7983 */ /* 0x001ee20000300800 */
[----:B--2---:R-:W-:-:S03]  /*10000*/  IADD3 R16, P1, R17, R2, RZ ;  /* 0x0000000211107210 */ /* 0x004fc60007f3e0ff */
[----:B------:R-:W2:Y:S01]  /*10010*/  LDL R17, [R1+0x2a8] ;  /* 0x0002a80001117983 */ /* 0x000ea20000100800 */
[----:B------:R-:W-:Y:S01]  /*10020*/  PRMT R15, RZ, 0x7610, R15 ;  /* 0x00007610ff0f7816 */ /* 0x000fe2000000000f */
[----:B--2---:R-:W-:-:S05]  /*10030*/  IMAD.X R17, R17, 0x1, R0, P1 ;  /* 0x0000000111117824 */ /* 0x004fca00008e0600 */
[----:B------:R0:W2:Y:S04]  /*10040*/  @!P0 LDG.E.U16 R15, [R16.64] ;  /* 0x00000006100f8981 */ /* 0x0000a8000c1e1500 */
[----:B0-----:R-:W2:Y:S02]  /*10050*/  LDL R17, [R1+0x48c] ;  /* 0x00048c0001117983 */ /* 0x001ea40000100800 */
[----:B--2---:R-:W-:Y:S02]  /*10060*/  IADD3 R16, P1, R17, R2, RZ ;  /* 0x0000000211107210 */ /* 0x004fe40007f3e0ff */
        /* <DEDUP_REMOVED lines=14> */
[----:B------:R-:W2:Y:S01]  /*10150*/  LDL R17, [R1+0x46c] ;  /* 0x00046c0001117983 */ /* 0x000ea20000100800 */
[----:B------:R-:W-:-:S02]  /*10160*/  PRMT R4, RZ, 0x7610, R4 ;  /* 0x00007610ff047816 */ /* 0x000fc40000000004 */
[----:B--2---:R-:W-:-:S05]  /*10170*/  IADD3 R16, P1, R17, R2, RZ ;  /* 0x0000000211107210 */ /* 0x004fca0007f3e0ff */
[----:B---3--:R-:W-:-:S05]  /*10180*/  IMAD.X R17, R28, 0x1, R0, P1 ;  /* 0x000000011c117824 */ /* 0x008fca00008e0600 */
[----:B------:R-:W2:Y:S04]  /*10190*/  @!P0 LDG.E.U16 R4, [R16.64] ;  /* 0x0000000610048981 */ /* 0x000ea8000c1e1500 */
[----:B------:R0:W-:Y:S04]  /*101a0*/  STL [R1+0x658], R28 ;  /* 0x0006581c01007387 */ /* 0x0001e80000100800 */
[----:B0-----:R-:W3:Y:S04]  /*101b0*/  LDL.LU R28, [R1+0x45c] ;  /* 0x00045c00011c7983 */ /* 0x001ee80000300800 */
[----:B--2---:R0:W-:Y:S04]  /*101c0*/  STL [R1+0x14], R4 ;  /* 0x0000140401007387 */ /* 0x0041e80000100800 */
[----:B0-----:R-:W2:Y:S04]  /*101d0*/  LDL.LU R4, [R1+0xb68] ;  /* 0x000b680001047983 */ /* 0x001ea80000300800 */
[----:B------:R-:W2:Y:S01]  /*101e0*/  LDL R17, [R1+0x288] ;  /* 0x0002880001117983 */ /* 0x000ea20000100800 */
[----:B---3--:R-:W-:-:S02]  /*101f0*/  IADD3 R16, P1, R28, R2, RZ ;  /* 0x000000021c107210 */ /* 0x008fc40007f3e0ff */
[----:B------:R-:W-:-:S03]  /*10200*/  PRMT R5, RZ, 0x7610, R5 ;  /* 0x00007610ff057816 */ /* 0x000fc60000000005 */
[----:B--2---:R-:W-:-:S05]  /*10210*/  IMAD.X R17, R17, 0x1, R0, P1 ;  /* 0x0000000111117824 */ /* 0x004fca00008e0600 */
[----:B------:R-:W2:Y:S04]  /*10220*/  @!P0 LDG.E.U16 R5, [R16.64] ;  /* 0x0000000610058981 */ /* 0x000ea8000c1e1500 */
[----:B------:R-:W-:Y:S04]  /*10230*/  STS.U16 [R29+0x2900], R27 ;  /* 0x0029001b1d007388 */ /* 0x000fe80000000400 */
[----:B------:R-:W-:Y:S04]  /*10240*/  STS.U16 [R29+0x2d00], R26 ;  /* 0x002d001a1d007388 */ /* 0x000fe80000000400 */
[----:B------:R-:W-:Y:S04]  /*10250*/  STS.U16 [R29+0x3100], R25 ;  /* 0x003100191d007388 */ /* 0x000fe80000000400 */
[----:B------:R0:W-:Y:S04]  /*10260*/  STS.U16 [R29+0x3500], R4 ;  /* 0x003500041d007388 */ /* 0x0001e80000000400 */
[----:B0-----:R-:W3:Y:S04]  /*10270*/  LDL R4, [R1+0x44c] ;  /* 0x00044c0001047983 */ /* 0x001ee80000100800 */
[----:B------:R0:W-:Y:S04]  /*10280*/  STL [R1+0x660], R28 ;  /* 0x0006601c01007387 */ /* 0x0001e80000100800 */
[----:B0-----:R-:W4:Y:S04]  /*10290*/  LDL.LU R28, [R1+0x280] ;  /* 0x00028000011c7983 */ /* 0x001f280000300800 */
[----:B--2---:R0:W-:Y:S04]  /*102a0*/  STL [R1+0x10], R5 ;  /* 0x0000100501007387 */ /* 0x0041e80000100800 */
[----:B0-----:R-:W2:Y:S01]  /*102b0*/  LDL.LU R5, [R1+0xb64] ;  /* 0x000b640001057983 */ /* 0x001ea20000300800 */
[----:B------:R-:W-:-:S02]  /*102c0*/  PRMT R6, RZ, 0x7610, R6 ;  /* 0x00007610ff067816 */ /* 0x000fc40000000006 */
[----:B---3--:R-:W-:Y:S01]  /*102d0*/  IADD3 R4, P1, R4, R2, RZ ;  /* 0x0000000204047210 */ /* 0x008fe20007f3e0ff */
[----:B--2---:R4:W-:Y:S04]  /*102e0*/  STS.U16 [R29+0x3900], R5 ;  /* 0x003900051d007388 */ /* 0x0049e80000000400 */
[----:B----4-:R-:W-:-:S05]  /*102f0*/  IMAD.X R5, R28, 0x1, R0, P1 ;  /* 0x000000011c057824 */ /* 0x010fca00008e0600 */
[----:B------:R-:W2:Y:S04]  /*10300*/  @!P0 LDG.E.U16 R6, [R4.64] ;  /* 0x0000000604068981 */ /* 0x000ea8000c1e1500 */
[----:B------:R0:W-:Y:S04]  /*10310*/  STL [R1+0x66c], R28 ;  /* 0x00066c1c01007387 */ /* 0x0001e80000100800 */
[----:B0-----:R-:W3:Y:S04]  /*10320*/  LDL.LU R28, [R1+0x43c] ;  /* 0x00043c00011c7983 */ /* 0x001ee80000300800 */
[----:B--2---:R0:W-:Y:S04]  /*10330*/  STL [R1+0xc], R6 ;  /* 0x00000c0601007387 */ /* 0x0041e80000100800 */
[----:B0-----:R-:W2:Y:S04]  /*10340*/  LDL.LU R6, [R1+0xb60] ;  /* 0x000b600001067983 */ /* 0x001ea80000300800 */
[----:B------:R-:W4:Y:S01]  /*10350*/  LDL R5, [R1+0x278] ;  /* 0x0002780001057983 */ /* 0x000f220000100800 */
[----:B---3--:R-:W-:-:S03]  /*10360*/  IADD3 R4, P1, R28, R2, RZ ;  /* 0x000000021c047210 */ /* 0x008fc60007f3e0ff */
[----:B------:R0:W-:Y:S04]  /*10370*/  STL [R1+0x678], R28 ;  /* 0x0006781c01007387 */ /* 0x0001e80000100800 */
[----:B0-----:R-:W3:Y:S04]  /*10380*/  LDL.LU R28, [R1+0x42c] ;  /* 0x00042c00011c7983 */ /* 0x001ee80000300800 */
[----:B--2---:R0:W-:Y:S04]  /*10390*/  STS.U16 [R29+0x3d00], R6 ;  /* 0x003d00061d007388 */ /* 0x0041e80000000400 */
[----:B0-----:R-:W0:Y:S02]  /*103a0*/  S2R R6, SR_TID.X ;  /* 0x0000000000067919 */ /* 0x001e240000002100 */
[----:B0-----:R-:W-:-:S02]  /*103b0*/  LOP3.LUT R29, R6, 0x3f, RZ, 0xc0, !PT ;  /* 0x0000003f061d7812 */ /* 0x001fc400078ec0ff */
[----:B------:R-:W-:-:S04]  /*103c0*/  LOP3.LUT R6, R6, 0x40, RZ, 0xc0, !PT ;  /* 0x0000004006067812 */ /* 0x000fc800078ec0ff */
[----:B------:R-:W-:Y:S01]  /*103d0*/  ISETP.NE.U32.AND P2, PT, R6, RZ, PT ;  /* 0x000000ff0600720c */ /* 0x000fe20003f45070 */
[----:B------:R-:W-:-:S03]  /*103e0*/  IMAD.SHL.U32 R29, R29, 0x2, RZ ;  /* 0x000000021d1d7824 */ /* 0x000fc600078e00ff */
[----:B------:R-:W-:-:S04]  /*103f0*/  SEL R6, RZ, 0x90, !P2 ;  /* 0x00000090ff067807 */ /* 0x000fc80005000000 */
[----:B------:R-:W-:Y:S02]  /*10400*/  LOP3.LUT R6, R6, R29, RZ, 0x3c, !PT ;  /* 0x0000001d06067212 */ /* 0x000fe400078e3cff */
[----:B------:R-:W2:Y:S01]  /*10410*/  LDL.LU R29, [R1+0xb5c] ;  /* 0x000b5c00011d7983 */ /* 0x000ea20000300800 */
[----:B----4-:R-:W-:Y:S01]  /*10420*/  IMAD.X R5, R5, 0x1, R0, P1 ;  /* 0x0000000105057824 */ /* 0x010fe200008e0600 */
[----:B--2---:R-:W-:-:S06]  /*10430*/  PRMT R29, RZ, 0x7610, R29 ;  /* 0x00007610ff1d7816 */ /* 0x004fcc000000001d */
[----:B------:R-:W2:Y:S04]  /*10440*/  @!P0 LDG.E.U16 R29, [R4.64] ;  /* 0x00000006041d8981 */ /* 0x000ea8000c1e1500 */
[----:B--2---:R0:W-:Y:S04]  /*10450*/  STL [R1+0x8], R29 ;  /* 0x0000081d01007387 */ /* 0x0041e80000100800 */
[----:B------:R-:W2:Y:S01]  /*10460*/  LDL R5, [R1+0x270] ;  /* 0x0002700001057983 */ /* 0x000ea20000100800 */
[----:B---3--:R-:W-:Y:S02]  /*10470*/  IADD3 R4, P1, R28, R2, RZ ;  /* 0x000000021c047210 */ /* 0x008fe40007f3e0ff */
[----:B------:R-:W-:Y:S01]  /*10480*/  PRMT R20, RZ, 0x7610, R20 ;  /* 0x00007610ff147816 */ /* 0x000fe20000000014 */
[----:B0-----:R-:W3:Y:S04]  /*10490*/  LDL R29, [R1+0x260] ;  /* 0x00026000011d7983 */ /* 0x001ee80000100800 */
[----:B------:R0:W-:Y:S04]  /*104a0*/  STL [R1+0x684], R28 ;  /* 0x0006841c01007387 */ /* 0x0001e80000100800 */
[----:B0-----:R-:W4:Y:S01]  /*104b0*/  LDL.LU R28, [R1+0x41c] ;  /* 0x00041c00011c7983 */ /* 0x001f220000300800 */
[----:B--2---:R-:W-:-:S05]  /*104c0*/  IMAD.X R5, R5, 0x1, R0, P1 ;  /* 0x0000000105057824 */ /* 0x004fca00008e0600 */
[----:B------:R4:W2:Y:S02]  /*104d0*/  @!P0 LDG.E.U16 R20, [R4.64] ;  /* 0x0000000604148981 */ /* 0x0008a4000c1e1500 */
[----:B----4-:R-:W-:Y:S02]  /*104e0*/  IADD3 R4, P1, R28, R2, RZ ;  /* 0x000000021c047210 */ /* 0x010fe40007f3e0ff */
[----:B--2---:R0:W-:Y:S04]  /*104f0*/  STL [R1+0x4], R20 ;  /* 0x0000041401007387 */ /* 0x0041e80000100800 */
[----:B0-----:R-:W2:Y:S04]  /*10500*/  LDL.LU R20, [R1+0xb58] ;  /* 0x000b580001147983 */ /* 0x001ea80000300800 */
[----:B------:R-:W4:Y:S04]  /*10510*/  LDL R5, [R1+0x268] ;  /* 0x0002680001057983 */ /* 0x000f280000100800 */
[----:B------:R0:W-:Y:S04]  /*10520*/  STL [R1+0x690], R28 ;  /* 0x0006901c01007387 */ /* 0x0001e80000100800 */
[----:B0-----:R-:W2:Y:S01]  /*10530*/  LDL.LU R28, [R1+0x40c] ;  /* 0x00040c00011c7983 */ /* 0x001ea20000300800 */
[----:B------:R-:W-:Y:S01]  /*10540*/  PRMT R3, RZ, 0x7610, R3 ;  /* 0x00007610ff037816 */ /* 0x000fe20000000003 */
[----:B----4-:R-:W-:-:S05]  /*10550*/  IMAD.X R5, R5, 0x1, R0, P1 ;  /* 0x0000000105057824 */ /* 0x010fca00008e0600 */
[----:B------:R0:W4:Y:S04]  /*10560*/  @!P0 LDG.E.U16 R3, [R4.64] ;  /* 0x0000000604038981 */ /* 0x000128000c1e1500 */
[----:B--2---:R1:W-:Y:S01]  /*10570*/  STL [R1+0x69c], R28 ;  /* 0x00069c1c01007387 */ /* 0x0043e20000100800 */
[----:B0-----:R-:W-:-:S03]  /*10580*/  IADD3 R4, P1, R28, R2, RZ ;  /* 0x000000021c047210 */ /* 0x001fc60007f3e0ff */
[----:B-1----:R-:W2:Y:S01]  /*10590*/  LDL.LU R28, [R1+0x3fc] ;  /* 0x0003fc00011c7983 */ /* 0x002ea20000300800 */
[----:B------:R-:W-:Y:S01]  /*105a0*/  PRMT R25, RZ, 0x7610, R25 ;  /* 0x00007610ff197816 */ /* 0x000fe20000000019 */
[----:B---3--:R-:W-:Y:S02]  /*105b0*/  IMAD.X R5, R29, 0x1, R0, P1 ;  /* 0x000000011d057824 */ /* 0x008fe400008e0600 */
[----:B------:R-:W3:Y:S04]  /*105c0*/  LDL R29, [R1+0x248] ;  /* 0x00024800011d7983 */ /* 0x000ee80000100800 */
[----:B------:R0:W3:Y:S04]  /*105d0*/  @!P0 LDG.E.U16 R25, [R4.64] ;  /* 0x0000000604198981 */ /* 0x0000e8000c1e1500 */
[----:B0-----:R-:W3:Y:S01]  /*105e0*/  LDL R5, [R1+0x258] ;  /* 0x0002580001057983 */ /* 0x001ee20000100800 */
[----:B--2---:R-:W-:-:S03]  /*105f0*/  IADD3 R4, P1, R28, R2, RZ ;  /* 0x000000021c047210 */ /* 0x004fc60007f3e0ff */
[----:B------:R0:W-:Y:S04]  /*10600*/  STL [R1+0x6a8], R28 ;  /* 0x0006a81c01007387 */ /* 0x0001e80000100800 */
[----:B0-----:R-:W2:Y:S01]  /*10610*/  LDL.LU R28, [R1+0x3ec] ;  /* 0x0003ec00011c7983 */ /* 0x001ea20000300800 */
[----:B------:R-:W-:Y:S01]  /*10620*/  PRMT R27, RZ, 0x7610, R27 ;  /* 0x00007610ff1b7816 */ /* 0x000fe2000000001b */
[----:B---3--:R-:W-:-:S05]  /*10630*/  IMAD.X R5, R5, 0x1, R0, P1 ;  /* 0x0000000105057824 */ /* 0x008fca00008e0600 */
[----:B------:R0:W3:Y:S04]  /*10640*/  @!P0 LDG.E.U16 R27, [R4.64] ;  /* 0x00000006041b8981 */ /* 0x0000e8000c1e1500 */
[----:B0-----:R-:W3:Y:S01]  /*10650*/  LDL R5, [R1+0x250] ;  /* 0x0002500001057983 */ /* 0x001ee20000100800 */
[----:B--2---:R-:W-:-:S03]  /*10660*/  IADD3 R4, P1, R28, R2, RZ ;  /* 0x000000021c047210 */ /* 0x004fc60007f3e0ff */
[----:B------:R0:W-:Y:S04]  /*10670*/  STL [R1+0x6b0], R28 ;  /* 0x0006b01c01007387 */ /* 0x0001e80000100800 */
[----:B0-----:R-:W2:Y:S01]  /*10680*/  LDL.LU R28, [R1+0x3dc] ;  /* 0x0003dc00011c7983 */ /* 0x001ea20000300800 */
[----:B------:R-:W-:Y:S02]  /*10690*/  LOP3.LUT R6, R6, 0x20, RZ, 0x3c, !PT ;  /* 0x0000002006067812 */ /* 0x000fe400078e3cff */
[----:B------:R-:W-:-:S03]  /*106a0*/  PRMT R26, RZ, 0x7610, R26 ;  /* 0x00007610ff1a7816 */ /* 0x000fc6000000001a */
[----:B------:R-:W-:Y:S01]  /*106b0*/  STS.U16 [R6+0x4100], R19 ;  /* 0x0041001306007388 */ /* 0x000fe20000000400 */
[----:B---3--:R-:W-:-:S03]  /*106c0*/  IMAD.X R5, R5, 0x1, R0, P1 ;  /* 0x0000000105057824 */ /* 0x008fc600008e0600 */
[----:B------:R-:W-:Y:S04]  /*106d0*/  STS.U16 [R6+0x4500], R20 ;  /* 0x0045001406007388 */ /* 0x000fe80000000400 */
[----:B------:R2:W3:Y:S04]  /*106e0*/  @!P0 LDG.E.U16 R26, [R4.64] ;  /* 0x00000006041a8981 */ /* 0x0004e8000c1e1500 */
[----:B------:R-:W-:Y:S04]  /*106f0*/  STS.U16 [R6+0x4900], R21 ;  /* 0x0049001506007388 */ /* 0x000fe80000000400 */
[----:B------:R-:W-:Y:S04]  /*10700*/  STS.U16 [R6+0x4d00], R22 ;  /* 0x004d001606007388 */ /* 0x000fe80000000400 */
[----:B------:R-:W-:Y:S04]  /*10710*/  STS.U16 [R6+0x5100], R23 ;  /* 0x0051001706007388 */ /* 0x000fe80000000400 */
[----:B------:R0:W-:Y:S02]  /*10720*/  STS.U16 [R6+0x5500], R24 ;  /* 0x0055001806007388 */ /* 0x0001e40000000400 */
[----:B0-----:R-:W-:-:S02]  /*10730*/  PRMT R24, RZ, 0x7610, R24 ;  /* 0x00007610ff187816 */ /* 0x001fc40000000018 */
[----:B--2---:R-:W-:-:S05]  /*10740*/  IADD3 R4, P1, R28, R2, RZ ;  /* 0x000000021c047210 */ /* 0x004fca0007f3e0ff */
[----:B------:R-:W-:Y:S01]  /*10750*/  IMAD.X R5, R29, 0x1, R0, P1 ;  /* 0x000000011d057824 */ /* 0x000fe200008e0600 */
[----:B------:R0:W-:Y:S04]  /*10760*/  STL [R1+0x6b4], R28 ;  /* 0x0006b41c01007387 */ /* 0x0001e80000100800 */
[----:B------:R1:W2:Y:S04]  /*10770*/  @!P0 LDG.E.U16 R24, [R4.64] ;  /* 0x0000000604188981 */ /* 0x0002a8000c1e1500 */
[----:B------:R-:W3:Y:S04]  /*10780*/  LDL R29, [R1+0x3ac] ;  /* 0x0003ac00011d7983 */ /* 0x000ee80000100800 */
[----:B0-----:R-:W3:Y:S04]  /*10790*/  LDL R28, [R1+0x230] ;  /* 0x00023000011c7983 */ /* 0x001ee80000100800 */
[----:B-1----:R-:W3:Y:S04]  /*107a0*/  LDL R5, [R1+0x3cc] ;  /* 0x0003cc0001057983 */ /* 0x002ee80000100800 */
[----:B--2---:R-:W-:Y:S01]  /*107b0*/  STL [R1+0xb54], R24 ;  /* 0x000b541801007387 */ /* 0x004fe20000100800 */
[----:B---3--:R-:W-:-:S03]  /*107c0*/  IADD3 R4, P1, R5, R2, RZ ;  /* 0x0000000205047210 */ /* 0x008fc60007f3e0ff */
[----:B------:R-:W2:Y:S01]  /*107d0*/  LDL R5, [R1+0x240] ;  /* 0x0002400001057983 */ /* 0x000ea20000100800 */
[----:B------:R-:W-:Y:S01]  /*107e0*/  PRMT R17, RZ, 0x7610, R17 ;  /* 0x00007610ff117816 */ /* 0x000fe20000000011 */
[----:B--2---:R-:W-:-:S05]  /*107f0*/  IMAD.X R5, R5, 0x1, R0, P1 ;  /* 0x0000000105057824 */ /* 0x004fca00008e0600 */
[----:B------:R0:W2:Y:S04]  /*10800*/  @!P0 LDG.E.U16 R17, [R4.64] ;  /* 0x0000000604118981 */ /* 0x0000a8000c1e1500 */
[----:B0-----:R-:W3:Y:S04]  /*10810*/  LDL R5, [R1+0x3bc] ;  /* 0x0003bc0001057983 */ /* 0x001ee80000100800 */
[----:B--2---:R-:W-:Y:S01]  /*10820*/  STL [R1+0xb50], R17 ;  /* 0x000b501101007387 */ /* 0x004fe20000100800 */
[----:B---3--:R-:W-:-:S03]  /*10830*/  IADD3 R4, P1, R5, R2, RZ ;  /* 0x0000000205047210 */ /* 0x008fc60007f3e0ff */
[----:B------:R-:W2:Y:S04]  /*10840*/  LDL R5, [R1+0x238] ;  /* 0x0002380001057983 */ /* 0x000ea80000100800 */
[----:B------:R-:W-:Y:S04]  /*10850*/  STS.U16 [R6+0x5900], R18 ;  /* 0x0059001206007388 */ /* 0x000fe80000000400 */
[----:B------:R0:W-:Y:S02]  /*10860*/  STS.U16 [R6+0x5d00], R10 ;  /* 0x005d000a06007388 */ /* 0x0001e40000000400 */
[----:B0-----:R-:W-:-:S02]  /*10870*/  PRMT R10, RZ, 0x7610, R10 ;  /* 0x00007610ff0a7816 */ /* 0x001fc4000000000a */
[----:B------:R0:W-:Y:S02]  /*10880*/  STS.U16 [R6+0x6100], R9 ;  /* 0x0061000906007388 */ /* 0x0001e40000000400 */
[----:B0-----:R-:W-:Y:S01]  /*10890*/  PRMT R9, RZ, 0x7610, R9 ;  /* 0x00007610ff097816 */ /* 0x001fe20000000009 */
[----:B--2---:R-:W-:-:S05]  /*108a0*/  IMAD.X R5, R5, 0x1, R0, P1 ;  /* 0x0000000105057824 */ /* 0x004fca00008e0600 */
[----:B------:R0:W2:Y:S02]  /*108b0*/  @!P0 LDG.E.U16 R10, [R4.64] ;  /* 0x00000006040a8981 */ /* 0x0000a4000c1e1500 */
[-C--:B0-----:R-:W-:Y:S02]  /*108c0*/  IADD3 R4, P1, R29, R2.reuse, RZ ;  /* 0x000000021d047210 */ /* 0x081fe40007f3e0ff */
[----:B------:R-:W3:Y:S03]  /*108d0*/  LDL R29, [R1+0x37c] ;  /* 0x00037c00011d7983 */ /* 0x000ee60000100800 */
[----:B------:R-:W-:Y:S02]  /*108e0*/  IMAD.X R5, R28, 0x1, R0, P1 ;  /* 0x000000011c057824 */ /* 0x000fe400008e0600 */
[----:B------:R-:W2:Y:S04]  /*108f0*/  LDL R28, [R1+0x218] ;  /* 0x00021800011c7983 */ /* 0x000ea80000100800 */
[----:B------:R0:W2:Y:S04]  /*10900*/  @!P0 LDG.E.U16 R9, [R4.64] ;  /* 0x0000000604098981 */ /* 0x0000a8000c1e1500 */
[----:B0-----:R-:W3:Y:S04]  /*10910*/  LDL R5, [R1+0x39c] ;  /* 0x00039c0001057983 */ /* 0x001ee80000100800 */
        /* <DEDUP_REMOVED lines=9> */
[----:B------:R-:W2:Y:S01]  /*109b0*/  LDL R5, [R1+0x220] ;  /* 0x0002200001057983 */ /* 0x000ea20000100800 */
[----:B------:R-:W-:Y:S01]  /*109c0*/  PRMT R19, RZ, 0x7610, R19 ;  /* 0x00007610ff137816 */ /* 0x000fe20000000013 */
[----:B--2---:R-:W-:-:S05]  /*109d0*/  IMAD.X R5, R5, 0x1, R0, P1 ;  /* 0x0000000105057824 */ /* 0x004fca00008e0600 */
[----:B------:R0:W2:Y:S01]  /*109e0*/  @!P0 LDG.E.U16 R19, [R4.64] ;  /* 0x0000000604138981 */ /* 0x0000a2000c1e1500 */
[----:B------:R-:W-:Y:S02]  /*109f0*/  PRMT R20, RZ, 0x7610, R20 ;  /* 0x00007610ff147816 */ /* 0x000fe40000000014 */
[----:B0-----:R-:W-:-:S05]  /*10a00*/  IADD3 R4, P1, R29, R2, RZ ;  /* 0x000000021d047210 */ /* 0x001fca0007f3e0ff */
[----:B------:R-:W-:-:S05]  /*10a10*/  IMAD.X R5, R28, 0x1, R0, P1 ;  /* 0x000000011c057824 */ /* 0x000fca00008e0600 */
[----:B------:R0:W3:Y:S04]  /*10a20*/  @!P0 LDG.E.U16 R20, [R4.64] ;  /* 0x0000000604148981 */ /* 0x0000e8000c1e1500 */
[----:B--2---:R-:W-:Y:S04]  /*10a30*/  STL [R1+0xb44], R19 ;  /* 0x000b441301007387 */ /* 0x004fe80000100800 */
[----:B0-----:R-:W2:Y:S04]  /*10a40*/  LDL R5, [R1+0x36c] ;  /* 0x00036c0001057983 */ /* 0x001ea80000100800 */
[----:B------:R-:W4:Y:S04]  /*10a50*/  LDL R28, [R1+0x34c] ;  /* 0x00034c00011c7983 */ /* 0x000f280000100800 */
[----:B------:R-:W4:Y:S04]  /*10a60*/  LDL R29, [R1+0x200] ;  /* 0x00020000011d7983 */ /* 0x000f280000100800 */
[----:B---3--:R-:W-:Y:S01]  /*10a70*/  STL [R1+0xb40], R20 ;  /* 0x000b401401007387 */ /* 0x008fe20000100800 */
[----:B--2---:R-:W-:-:S03]  /*10a80*/  IADD3 R4, P1, R5, R2, RZ ;  /* 0x0000000205047210 */ /* 0x004fc60007f3e0ff */
[----:B------:R-:W2:Y:S01]  /*10a90*/  LDL R5, [R1+0x210] ;  /* 0x0002100001057983 */ /* 0x000ea20000100800 */
[----:B------:R-:W-:Y:S01]  /*10aa0*/  PRMT R21, RZ, 0x7610, R21 ;  /* 0x00007610ff157816 */ /* 0x000fe20000000015 */
[----:B--2---:R-:W-:-:S05]  /*10ab0*/  IMAD.X R5, R5, 0x1, R0, P1 ;  /* 0x0000000105057824 */ /* 0x004fca00008e0600 */
[----:B------:R0:W2:Y:S04]  /*10ac0*/  @!P0 LDG.E.U16 R21, [R4.64] ;  /* 0x0000000604158981 */ /* 0x0000a8000c1e1500 */
[----:B------:R-:W-:Y:S04]  /*10ad0*/  STS.U16 [R6+0x6500], R13 ;  /* 0x0065000d06007388 */ /* 0x000fe80000000400 */
[----:B------:R-:W-:Y:S04]  /*10ae0*/  STS.U16 [R6+0x6900], R12 ;  /* 0x0069000c06007388 */ /* 0x000fe80000000400 */
[----:B0-----:R-:W3:Y:S04]  /*10af0*/  LDL R5, [R1+0x35c] ;  /* 0x00035c0001057983 */ /* 0x001ee80000100800 */
[----:B------:R-:W-:Y:S04]  /*10b00*/  STS.U16 [R6+0x6d00], R11 ;  /* 0x006d000b06007388 */ /* 0x000fe80000000400 */
[----:B------:R-:W-:Y:S04]  /*10b10*/  STS.U16 [R6+0x7100], R8 ;  /* 0x0071000806007388 */ /* 0x000fe80000000400 */
[----:B------:R0:W-:Y:S04]  /*10b20*/  STS.U16 [R6+0x7500], R7 ;  /* 0x0075000706007388 */ /* 0x0001e80000000400 */
[----:B--2---:R-:W-:Y:S04]  /*10b30*/  STL [R1+0xb3c], R21 ;  /* 0x000b3c1501007387 */ /* 0x004fe80000100800 */
[----:B0-----:R-:W2:Y:S01]  /*10b40*/  LDL R7, [R1+0x208] ;  /* 0x0002080001077983 */ /* 0x001ea20000100800 */
[----:B------:R-:W-:-:S02]  /*10b50*/  PRMT R22, RZ, 0x7610, R22 ;  /* 0x00007610ff167816 */ /* 0x000fc40000000016 */
[----:B---3--:R-:W-:-:S05]  /*10b60*/  IADD3 R4, P1, R5, R2, RZ ;  /* 0x0000000205047210 */ /* 0x008fca0007f3e0ff */
[----:B--2---:R-:W-:Y:S01]  /*10b70*/  IMAD.X R5, R7, 0x1, R0, P1 ;  /* 0x0000000107057824 */ /* 0x004fe200008e0600 */
[----:B------:R-:W-:Y:S01]  /*10b80*/  PRMT R16, RZ, 0x7610, R16 ;  /* 0x00007610ff107816 */ /* 0x000fe20000000010 */
[----:B------:R-:W2:Y:S04]  /*10b90*/  LDL.LU R7, [R1+0x14] ;  /* 0x0000140001077983 */ /* 0x000ea80000300800 */
[----:B------:R4:W3:Y:S02]  /*10ba0*/  @!P0 LDG.E.U16 R22, [R4.64] ;  /* 0x0000000604168981 */ /* 0x0008e4000c1e1500 */
[----:B----4-:R-:W-:Y:S02]  /*10bb0*/  IADD3 R4, P1, R28, R2, RZ ;  /* 0x000000021c047210 */ /* 0x010fe40007f3e0ff */
[----:B------:R0:W-:Y:S03]  /*10bc0*/  STS.U16 [R6+0x7900], R14 ;  /* 0x0079000e06007388 */ /* 0x0001e60000000400 */
[----:B------:R-:W-:-:S05]  /*10bd0*/  IMAD.X R5, R29, 0x1, R0, P1 ;  /* 0x000000011d057824 */ /* 0x000fca00008e0600 */
[----:B------:R1:W4:Y:S04]  /*10be0*/  @!P0 LDG.E.U16 R16, [R4.64] ;  /* 0x0000000604108981 */ /* 0x000328000c1e1500 */
[----:B---3--:R-:W-:Y:S04]  /*10bf0*/  STL [R1+0xb38], R22 ;  /* 0x000b381601007387 */ /* 0x008fe80000100800 */
[----:B0-----:R-:W3:Y:S04]  /*10c00*/  LDL.LU R14, [R1+0x18] ;  /* 0x00001800010e7983 */ /* 0x001ee80000300800 */
[----:B------:R-:W2:Y:S04]  /*10c10*/  LDL.LU R28, [R1+0x10] ;  /* 0x00001000011c7983 */ /* 0x000ea80000300800 */
[----:B-1----:R-:W2:Y:S04]  /*10c20*/  LDL R5, [R1+0x33c] ;  /* 0x00033c0001057983 */ /* 0x002ea80000100800 */
[----:B------:R0:W-:Y:S04]  /*10c30*/  STS.U16 [R6+0x7d00], R15 ;  /* 0x007d000f06007388 */ /* 0x0001e80000000400 */
[----:B0-----:R-:W3:Y:S04]  /*10c40*/  LDL.LU R15, [R1+0xc] ;  /* 0x00000c00010f7983 */ /* 0x001ee80000300800 */
[----:B------:R-:W0:Y:S01]  /*10c50*/  S2R R29, SR_TID.X ;  /* 0x00000000001d7919 */ /* 0x000e220000002100 */
[----:B--2---:R-:W-:-:S03]  /*10c60*/  IADD3 R4, P1, R5, R2, RZ ;  /* 0x0000000205047210 */ /* 0x004fc60007f3e0ff */
[----:B------:R-:W2:Y:S01]  /*10c70*/  LDL R5, [R1+0x1f8] ;  /* 0x0001f80001057983 */ /* 0x000ea20000100800 */
[C---:B0-----:R-:W-:Y:S02]  /*10c80*/  LOP3.LUT R6, R29.reuse, 0x3f, RZ, 0xc0, !PT ;  /* 0x0000003f1d067812 */ /* 0x041fe400078ec0ff */
[----:B------:R-:W-:-:S04]  /*10c90*/  LOP3.LUT R29, R29, 0x40, RZ, 0xc0, !PT ;  /* 0x000000401d1d7812 */ /* 0x000fc800078ec0ff */
[----:B------:R-:W-:Y:S01]  /*10ca0*/  ISETP.NE.U32.AND P2, PT, R29, RZ, PT ;  /* 0x000000ff1d00720c */ /* 0x000fe20003f45070 */
[----:B------:R-:W-:Y:S01]  /*10cb0*/  IMAD.SHL.U32 R6, R6, 0x2, RZ ;  /* 0x0000000206067824 */ /* 0x000fe200078e00ff */
[----:B------:R-:W-:Y:S02]  /*10cc0*/  PRMT R13, RZ, 0x7610, R13 ;  /* 0x00007610ff0d7816 */ /* 0x000fe4000000000d */
[----:B------:R-:W-:-:S04]  /*10cd0*/  SEL R29, RZ, 0x90, !P2 ;  /* 0x00000090ff1d7807 */ /* 0x000fc80005000000 */
[----:B------:R-:W-:Y:S02]  /*10ce0*/  LOP3.LUT R29, R29, R6, RZ, 0x3c, !PT ;  /* 0x000000061d1d7212 */ /* 0x000fe400078e3cff */
[----:B------:R-:W3:Y:S01]  /*10cf0*/  LDL R6, [R1+0x30c] ;  /* 0x00030c0001067983 */ /* 0x000ee20000100800 */
[----:B--2---:R-:W-:-:S05]  /*10d00*/  IMAD.X R5, R5, 0x1, R0, P1 ;  /* 0x0000000105057824 */ /* 0x004fca00008e0600 */
[----:B------:R0:W2:Y:S04]  /*10d10*/  @!P0 LDG.E.U16 R13, [R4.64] ;  /* 0x00000006040d8981 */ /* 0x0000a8000c1e1500 */
[----:B0-----:R-:W2:Y:S04]  /*10d20*/  LDL.LU R4, [R1+0x1c] ;  /* 0x00001c0001047983 */ /* 0x001ea80000300800 */
[----:B------:R-:W3:Y:S01]  /*10d30*/  LDL R5, [R1+0x32c] ;  /* 0x00032c0001057983 */ /* 0x000ee20000100800 */
[----:B------:R-:W-:-:S05]  /*10d40*/  LOP3.LUT R29, R29, 0x40, RZ, 0x3c, !PT ;  /* 0x000000401d1d7812 */ /* 0x000fca00078e3cff */
[----:B--2---:R3:W-:Y:S02]  /*10d50*/  STS.U16 [R29+0x200], R4 ;  /* 0x000200041d007388 */ /* 0x0047e40000000400 */
[----:B---3--:R-:W-:Y:S02]  /*10d60*/  IADD3 R4, P1, R5, R2, RZ ;  /* 0x0000000205047210 */ /* 0x008fe40007f3e0ff */
[----:B------:R-:W2:Y:S01]  /*10d70*/  LDL R5, [R1+0x1f0] ;  /* 0x0001f00001057983 */ /* 0x000ea20000100800 */
[----:B------:R-:W-:Y:S02]  /*10d80*/  PRMT R12, RZ, 0x7610, R12 ;  /* 0x00007610ff0c7816 */ /* 0x000fe4000000000c */
[----:B--2---:R-:W-:-:S05]  /*10d90*/  IMAD.X R5, R5, 0x1, R0, P1 ;  /* 0x0000000105057824 */ /* 0x004fca00008e0600 */
[----:B------:R0:W2:Y:S04]  /*10da0*/  @!P0 LDG.E.U16 R12, [R4.64] ;  /* 0x00000006040c8981 */ /* 0x0000a8000c1e1500 */
[----:B0-----:R-:W3:Y:S04]  /*10db0*/  LDL R5, [R1+0x31c] ;  /* 0x00031c0001057983 */ /* 0x001ee80000100800 */
[----:B------:R0:W-:Y:S04]  /*10dc0*/  STS.U16 [R29+0x600], R14 ;  /* 0x0006000e1d007388 */ /* 0x0001e80000000400 */
[----:B------:R1:W-:Y:S01]  /*10dd0*/  STS.U16 [R29+0xa00], R7 ;  /* 0x000a00071d007388 */ /* 0x0003e20000000400 */
[----:B------:R-:W-:-:S03]  /*10de0*/  PRMT R11, RZ, 0x7610, R11 ;  /* 0x00007610ff0b7816 */ /* 0x000fc6000000000b */
[----:B0-----:R-:W2:Y:S04]  /*10df0*/  LDL R14, [R1+0x2ec] ;  /* 0x0002ec00010e7983 */ /* 0x001ea80000100800 */
[----:B-1----:R-:W2:Y:S01]  /*10e00*/  LDL R7, [R1+0x1e0] ;  /* 0x0001e00001077983 */ /* 0x002ea20000100800 */
[----:B---3--:R-:W-:-:S03]  /*10e10*/  IADD3 R4, P1, R5, R2, RZ ;  /* 0x0000000205047210 */ /* 0x008fc60007f3e0ff */
[----:B------:R-:W3:Y:S02]  /*10e20*/  LDL R5, [R1+0x1e8] ;  /* 0x0001e80001057983 */ /* 0x000ee40000100800 */
[----:B---3--:R-:W-:Y:S01]  /*10e30*/  IMAD.X R5, R5, 0x1, R0, P1 ;  /* 0x0000000105057824 */ /* 0x008fe200008e0600 */
[----:B------:R-:W-:-:S04]  /*10e40*/  IADD3 R6, P1, R6, R2, RZ ;  /* 0x0000000206067210 */ /* 0x000fc80007f3e0ff */
[----:B------:R0:W3:Y:S01]  /*10e50*/  @!P0 LDG.E.U16 R11, [R4.64] ;  /* 0x00000006040b8981 */ /* 0x0000e2000c1e1500 */
[----:B--2---:R-:W-:Y:S01]  /*10e60*/  IMAD.X R7, R7, 0x1, R0, P1 ;  /* 0x0000000107077824 */ /* 0x004fe200008e0600 */
[----:B0-----:R-:W-:-:S06]  /*10e70*/  PRMT R4, RZ, 0x7610, R4 ;  /* 0x00007610ff047816 */ /* 0x001fcc0000000004 */
[----:B------:R0:W2:Y:S04]  /*10e80*/  @!P0 LDG.E.U16 R4, [R6.64] ;  /* 0x0000000606048981 */ /* 0x0000a8000c1e1500 */
[----:B0-----:R-:W2:Y:S04]  /*10e90*/  LDL R7, [R1+0x2fc] ;  /* 0x0002fc0001077983 */ /* 0x001ea80000100800 */
[----:B------:R0:W-:Y:S04]  /*10ea0*/  STS.U16 [R29+0xe00], R28 ;  /* 0x000e001c1d007388 */ /* 0x0001e80000000400 */
[----:B------:R1:W-:Y:S01]  /*10eb0*/  STS.U16 [R29+0x1200], R15 ;  /* 0x0012000f1d007388 */ /* 0x0003e20000000400 */
[----:B------:R-:W-:-:S03]  /*10ec0*/  PRMT R5, RZ, 0x7610, R5 ;  /* 0x00007610ff057816 */ /* 0x000fc60000000005 */
[----:B0-----:R-:W3:Y:S04]  /*10ed0*/  LDL R28, [R1+0x1c0] ;  /* 0x0001c000011c7983 */ /* 0x001ee80000100800 */
[----:B-1----:R-:W3:Y:S01]  /*10ee0*/  LDL R15, [R1+0x1d0] ;  /* 0x0001d000010f7983 */ /* 0x002ee20000100800 */
[----:B--2---:R-:W-:-:S03]  /*10ef0*/  IADD3 R6, P1, R7, R2, RZ ;  /* 0x0000000207067210 */ /* 0x004fc60007f3e0ff */
[----:B------:R-:W2:Y:S02]  /*10f00*/  LDL R7, [R1+0x1d8] ;  /* 0x0001d80001077983 */ /* 0x000ea40000100800 */
[----:B--2---:R-:W-:Y:S01]  /*10f10*/  IMAD.X R7, R7, 0x1, R0, P1 ;  /* 0x0000000107077824 */ /* 0x004fe200008e0600 */
[----:B------:R-:W-:-:S04]  /*10f20*/  IADD3 R14, P1, R14, R2, RZ ;  /* 0x000000020e0e7210 */ /* 0x000fc80007f3e0ff */
[----:B------:R0:W2:Y:S01]  /*10f30*/  @!P0 LDG.E.U16 R5, [R6.64] ;  /* 0x0000000606058981 */ /* 0x0000a2000c1e1500 */
[----:B---3--:R-:W-:Y:S01]  /*10f40*/  IMAD.X R15, R15, 0x1, R0, P1 ;  /* 0x000000010f0f7824 */ /* 0x008fe200008e0600 */
[----:B0-----:R-:W-:-:S06]  /*10f50*/  PRMT R6, RZ, 0x7610, R6 ;  /* 0x00007610ff067816 */ /* 0x001fcc0000000006 */
        /* <DEDUP_REMOVED lines=10> */
[----:B------:R-:W2:Y:S01]  /*11000*/  LDL R15, [R1+0x2cc] ;  /* 0x0002cc00010f7983 */ /* 0x000ea20000100800 */
[----:B------:R-:W-:-:S03]  /*11010*/  PRMT R8, RZ, 0x7610, R8 ;  /* 0x00007610ff087816 */ /* 0x000fc60000000008 */
[----:B---3--:R2:W-:Y:S02]  /*11020*/  STS.U16 [R29+0x1a00], R14 ;  /* 0x001a000e1d007388 */ /* 0x0085e40000000400 */
[----:B--2---:R-:W-:-:S05]  /*11030*/  IADD3 R14, P1, R15, R2, RZ ;  /* 0x000000020f0e7210 */ /* 0x004fca0007f3e0ff */
[----:B------:R-:W-:Y:S01]  /*11040*/  IMAD.X R15, R28, 0x1, R0, P1 ;  /* 0x000000011c0f7824 */ /* 0x000fe200008e0600 */
[----:B------:R0:W-:Y:S04]  /*11050*/  STS.U16 [R29+0x1e00], R3 ;  /* 0x001e00031d007388 */ /* 0x0001e80000000400 */
[----:B------:R1:W2:Y:S04]  /*11060*/  @!P0 LDG.E.U16 R8, [R14.64] ;  /* 0x000000060e088981 */ /* 0x0002a8000c1e1500 */
[----:B------:R-:W3:Y:S04]  /*11070*/  LDL R28, [R1+0x1a8] ;  /* 0x0001a800011c7983 */ /* 0x000ee80000100800 */
[----:B-1----:R-:W2:Y:S04]  /*11080*/  LDL R15, [R1+0x2bc] ;  /* 0x0002bc00010f7983 */ /* 0x002ea80000100800 */
[----:B0-----:R-:W3:Y:S04]  /*11090*/  LDL.LU R3, [R1+0x468] ;  /* 0x0004680001037983 */ /* 0x001ee80000300800 */
[----:B------:R-:W3:Y:S01]  /*110a0*/  LDL.LU R29, [R1+0x580] ;  /* 0x00058000011d7983 */ /* 0x000ee20000300800 */
[----:B--2---:R-:W-:-:S03]  /*110b0*/  IADD3 R14, P1, R15, R2, RZ ;  /* 0x000000020f0e7210 */ /* 0x004fc60007f3e0ff */
[----:B------:R-:W2:Y:S01]  /*110c0*/  LDL R15, [R1+0x1b8] ;  /* 0x0001b800010f7983 */ /* 0x000ea20000100800 */
[----:B------:R-:W-:Y:S01]  /*110d0*/  PRMT R23, RZ, 0x7610, R23 ;  /* 0x00007610ff177816 */ /* 0x000fe20000000017 */
[----:B--2---:R-:W-:-:S05]  /*110e0*/  IMAD.X R15, R15, 0x1, R0, P1 ;  /* 0x000000010f0f7824 */ /* 0x004fca00008e0600 */
[----:B------:R0:W2:Y:S04]  /*110f0*/  @!P0 LDG.E.U16 R23, [R14.64] ;  /* 0x000000060e178981 */ /* 0x0000a8000c1e1500 */
[----:B0-----:R-:W0:Y:S02]  /*11100*/  S2R R14, SR_TID.X ;  /* 0x00000000000e7919 */ /* 0x001e240000002100 */
[C---:B0-----:R-:W-:Y:S02]  /*11110*/  LOP3.LUT R15, R14.reuse, 0x3f, RZ, 0xc0, !PT ;  /* 0x0000003f0e0f7812 */ /* 0x041fe400078ec0ff */
[----:B------:R-:W-:-:S04]  /*11120*/  LOP3.LUT R14, R14, 0x40, RZ, 0xc0, !PT ;  /* 0x000000400e0e7812 */ /* 0x000fc800078ec0ff */
[----:B------:R-:W-:Y:S01]  /*11130*/  ISETP.NE.U32.AND P1, PT, R14, RZ, PT ;  /* 0x000000ff0e00720c */ /* 0x000fe20003f25070 */
[----:B------:R-:W-:-:S03]  /*11140*/  IMAD.SHL.U32 R15, R15, 0x2, RZ ;  /* 0x000000020f0f7824 */ /* 0x000fc600078e00ff */
[----:B------:R-:W-:-:S04]  /*11150*/  SEL R14, RZ, 0x90, !P1 ;  /* 0x00000090ff0e7807 */ /* 0x000fc80004800000 */
[----:B------:R-:W-:Y:S02]  /*11160*/  LOP3.LUT R14, R14, R15, RZ, 0x3c, !PT ;  /* 0x0000000f0e0e7212 */ /* 0x000fe400078e3cff */
[----:B------:R-:W2:Y:S02]  /*11170*/  LDL R15, [R1+0x4a0] ;  /* 0x0004a000010f7983 */ /* 0x000ea40000100800 */
[----:B------:R-:W-:-:S05]  /*11180*/  LOP3.LUT R14, R14, 0x40, RZ, 0x3c, !PT ;  /* 0x000000400e0e7812 */ /* 0x000fca00078e3cff */
[----:B------:R2:W-:Y:S02]  /*11190*/  STS.U16 [R14+0x2200], R25 ;  /* 0x002200190e007388 */ /* 0x0005e40000000400 */
[----:B--2---:R-:W-:Y:S02]  /*111a0*/  IADD3 R14, P1, R15, R2, RZ ;  /* 0x000000020f0e7210 */ /* 0x004fe40007f3e0ff */
[----:B------:R-:W2:Y:S01]  /*111b0*/  LDL R15, [R1+0x1b0] ;  /* 0x0001b000010f7983 */ /* 0x000ea20000100800 */
[----:B------:R-:W-:Y:S02]  /*111c0*/  PRMT R25, RZ, 0x7610, R25 ;  /* 0x00007610ff197816 */ /* 0x000fe40000000019 */
        /* <DEDUP_REMOVED lines=12> */
[----:B0-----:R-:W-:Y:S02]  /*11290*/  PRMT R27, RZ, 0x7610, R27 ;  /* 0x00007610ff1b7816 */ /* 0x001fe4000000001b */
[----:B--2---:R-:W-:-:S05]  /*112a0*/  IADD3 R14, P1, R15, R2, RZ ;  /* 0x000000020f0e7210 */ /* 0x004fca0007f3e0ff */
[----:B---3--:R-:W-:-:S05]  /*112b0*/  IMAD.X R15, R28, 0x1, R0, P1 ;  /* 0x000000011c0f7824 */ /* 0x008fca00008e0600 */
        /* <DEDUP_REMOVED lines=8> */
[----:B------:R-:W3:Y:S02]  /*11340*/  LDL R15, [R1+0x590] ;  /* 0x00059000010f7983 */ /* 0x000ee40000100800 */
[----:B------:R-:W-:-:S05]  /*11350*/  LOP3.LUT R14, R14, 0x40, RZ, 0x3c, !PT ;  /* 0x000000400e0e7812 */ /* 0x000fca00078e3cff */
[----:B------:R3:W-:Y:S02]  /*11360*/  STS.U16 [R14+0x2a00], R26 ;  /* 0x002a001a0e007388 */ /* 0x0007e40000000400 */
[----:B---3--:R-:W-:Y:S02]  /*11370*/  IADD3 R14, P1, R15, R2, RZ ;  /* 0x000000020f0e7210 */ /* 0x008fe40007f3e0ff */
[----:B------:R-:W3:Y:S01]  /*11380*/  LDL R15, [R1+0x488] ;  /* 0x00048800010f7983 */ /* 0x000ee20000100800 */
[----:B------:R-:W-:Y:S02]  /*11390*/  PRMT R24, RZ, 0x7610, R24 ;  /* 0x00007610ff187816 */ /* 0x000fe40000000018 */
[----:B---3--:R-:W-:-:S05]  /*113a0*/  IMAD.X R15, R15, 0x1, R0, P1 ;  /* 0x000000010f0f7824 */ /* 0x008fca00008e0600 */
[----:B------:R0:W3:Y:S04]  /*113b0*/  @!P0 LDG.E.U16 R24, [R14.64] ;  /* 0x000000060e188981 */ /* 0x0000e8000c1e1500 */
[----:B0-----:R-:W0:Y:S02]  /*113c0*/  S2R R15, SR_TID.X ;  /* 0x00000000000f7919 */ /* 0x001e240000002100 */
[----:B0-----:R-:W-:-:S04]  /*113d0*/  LOP3.LUT R15, R15, 0x40, RZ, 0xc0, !PT ;  /* 0x000000400f0f7812 */ /* 0x001fc800078ec0ff */
[----:B------:R-:W-:Y:S01]  /*113e0*/  ISETP.NE.U32.AND P1, PT, R15, RZ, PT ;  /* 0x000000ff0f00720c */ /* 0x000fe20003f25070 */
[----:B------:R-:W0:Y:S04]  /*113f0*/  S2R R28, SR_TID.X ;  /* 0x00000000001c7919 */ /* 0x000e280000002100 */
[----:B---3--:R1:W-:Y:S04]  /*11400*/  STL [R1+0x1c], R24 ;  /* 0x00001c1801007387 */ /* 0x0083e80000100800 */
[----:B-1----:R-:W3:Y:S04]  /*11410*/  LDL.LU R24, [R1+0xb54] ;  /* 0x000b540001187983 */ /* 0x002ee80000300800 */
[----:B------:R-:W2:Y:S01]  /*11420*/  LDL R15, [R1+0x588] ;  /* 0x00058800010f7983 */ /* 0x000ea20000100800 */
[----:B0-----:R-:W-:-:S02]  /*11430*/  LOP3.LUT R28, R28, 0x3f, RZ, 0xc0, !PT ;  /* 0x0000003f1c1c7812 */ /* 0x001fc400078ec0ff */
[----:B------:R-:W-:-:S03]  /*11440*/  SEL R14, RZ, 0x90, !P1 ;  /* 0x00000090ff0e7807 */ /* 0x000fc60004800000 */
[----:B------:R-:W-:-:S05]  /*11450*/  IMAD.SHL.U32 R28, R28, 0x2, RZ ;  /* 0x000000021c1c7824 */ /* 0x000fca00078e00ff */
[----:B------:R-:W-:Y:S02]  /*11460*/  LOP3.LUT R14, R14, R28, RZ, 0x3c, !PT ;  /* 0x0000001c0e0e7212 */ /* 0x000fe400078e3cff */
[----:B------:R-:W-:Y:S01]  /*11470*/  PRMT R17, RZ, 0x7610, R17 ;  /* 0x00007610ff117816 */ /* 0x000fe20000000011 */
[----:B------:R-:W4:Y:S01]  /*11480*/  LDL R28, [R1+0x578] ;  /* 0x00057800011c7983 */ /* 0x000f220000100800 */
[----:B------:R-:W-:-:S05]  /*11490*/  LOP3.LUT R14, R14, 0x40, RZ, 0x3c, !PT ;  /* 0x000000400e0e7812 */ /* 0x000fca00078e3cff */
[----:B---3--:R2:W-:Y:S02]  /*114a0*/  STS.U16 [R14+0x2e00], R24 ;  /* 0x002e00180e007388 */ /* 0x0085e40000000400 */
[----:B--2---:R-:W-:Y:S02]  /*114b0*/  IADD3 R14, P1, R15, R2, RZ ;  /* 0x000000020f0e7210 */ /* 0x004fe40007f3e0ff */
[----:B------:R-:W2:Y:S03]  /*114c0*/  LDL R15, [R1+0x478] ;  /* 0x00047800010f7983 */ /* 0x000ea60000100800 */
        /* <DEDUP_REMOVED lines=9> */
[----:B------:R-:W-:Y:S01]  /*11560*/  IADD3 R14, P1, R29, R2, RZ ;  /* 0x000000021d0e7210 */ /* 0x000fe20007f3e0ff */
[----:B--2---:R0:W-:Y:S04]  /*11570*/  STL [R1+0x18], R17 ;  /* 0x0000181101007387 */ /* 0x0041e80000100800 */
[----:B0-----:R-:W2:Y:S04]  /*11580*/  LDL.LU R17, [R1+0xb50] ;  /* 0x000b500001117983 */ /* 0x001ea80000300800 */
[----:B------:R0:W-:Y:S04]  /*11590*/  STL [R1+0x65c], R29 ;  /* 0x00065c1d01007387 */ /* 0x0001e80000100800 */
[----:B0-----:R-:W3:Y:S01]  /*115a0*/  LDL.LU R29, [R1+0x458] ;  /* 0x00045800011d7983 */ /* 0x001ee20000300800 */
[----:B------:R-:W-:-:S03]  /*115b0*/  LOP3.LUT R15, R15, 0x40, RZ, 0x3c, !PT ;  /* 0x000000400f0f7812 */ /* 0x000fc600078e3cff */
[----:B------:R-:W-:Y:S01]  /*115c0*/  STL [R1+0x664], R3 ;  /* 0x0006640301007387 */ /* 0x000fe20000100800 */
[----:B------:R-:W-:-:S03]  /*115d0*/  PRMT R9, RZ, 0x7610, R9 ;  /* 0x00007610ff097816 */ /* 0x000fc60000000009 */
[----:B--2---:R0:W-:Y:S02]  /*115e0*/  STS.U16 [R15+0x3200], R17 ;  /* 0x003200110f007388 */ /* 0x0041e40000000400 */
[----:B0-----:R-:W-:Y:S01]  /*115f0*/  PRMT R17, RZ, 0x7610, R17 ;  /* 0x00007610ff117816 */ /* 0x001fe20000000011 */
[----:B------:R-:W-:Y:S02]  /*11600*/  IMAD.X R15, R3, 0x1, R0, P1 ;  /* 0x00000001030f7824 */ /* 0x000fe400008e0600 */
[----:B------:R-:W2:Y:S04]  /*11610*/  LDL.LU R3, [R1+0x570] ;  /* 0x0005700001037983 */ /* 0x000ea80000300800 */
[----:B------:R0:W2:Y:S04]  /*11620*/  @!P0 LDG.E.U16 R17, [R14.64] ;  /* 0x000000060e118981 */ /* 0x0000a8000c1e1500 */
[----:B0-----:R-:W0:Y:S02]  /*11630*/  S2R R15, SR_TID.X ;  /* 0x00000000000f7919 */ /* 0x001e240000002100 */
[----:B0-----:R-:W-:-:S02]  /*11640*/  LOP3.LUT R14, R15, 0x3f, RZ, 0xc0, !PT ;  /* 0x0000003f0f0e7812 */ /* 0x001fc400078ec0ff */
[----:B------:R-:W-:-:S04]  /*11650*/  LOP3.LUT R15, R15, 0x40, RZ, 0xc0, !PT ;  /* 0x000000400f0f7812 */ /* 0x000fc800078ec0ff */
[----:B------:R-:W-:Y:S01]  /*11660*/  ISETP.NE.U32.AND P1, PT, R15, RZ, PT ;  /* 0x000000ff0f00720c */ /* 0x000fe20003f25070 */
[----:B------:R-:W-:-:S03]  /*11670*/  IMAD.SHL.U32 R14, R14, 0x2, RZ ;  /* 0x000000020e0e7824 */ /* 0x000fc600078e00ff */
[----:B------:R-:W-:-:S04]  /*11680*/  SEL R15, RZ, 0x90, !P1 ;  /* 0x00000090ff0f7807 */ /* 0x000fc80004800000 */
[----:B------:R-:W-:Y:S02]  /*11690*/  LOP3.LUT R15, R15, R14, RZ, 0x3c, !PT ;  /* 0x0000000e0f0f7212 */ /* 0x000fe400078e3cff */
[----:B----4-:R-:W-:Y:S02]  /*116a0*/  IADD3 R14, P1, R28, R2, RZ ;  /* 0x000000021c0e7210 */ /* 0x010fe40007f3e0ff */
[----:B------:R-:W-:Y:S01]  /*116b0*/  LOP3.LUT R15, R15, 0x40, RZ, 0x3c, !PT ;  /* 0x000000400f0f7812 */ /* 0x000fe200078e3cff */
[----:B------:R-:W4:Y:S04]  /*116c0*/  LDL.LU R28, [R1+0x538] ;  /* 0x00053800011c7983 */ /* 0x000f280000300800 */
[----:B------:R0:W-:Y:S04]  /*116d0*/  STS.U16 [R15+0x3600], R10 ;  /* 0x0036000a0f007388 */ /* 0x0001e80000000400 */
[----:B---3--:R1:W-:Y:S04]  /*116e0*/  STL [R1+0x668], R29 ;  /* 0x0006681d01007387 */ /* 0x0083e80000100800 */
[----:B0-----:R-:W0:Y:S01]  /*116f0*/  S2R R10, SR_TID.X ;  /* 0x00000000000a7919 */ /* 0x001e220000002100 */
[----:B------:R-:W-:-:S03]  /*11700*/  IMAD.X R15, R29, 0x1, R0, P1 ;  /* 0x000000011d0f7824 */ /* 0x000fc600008e0600 */
[----:B-1----:R-:W1:Y:S04]  /*11710*/  S2R R29, SR_TID.X ;  /* 0x00000000001d7919 */ /* 0x002e680000002100 */
[----:B------:R2:W3:Y:S01]  /*11720*/  @!P0 LDG.E.U16 R9, [R14.64] ;  /* 0x000000060e098981 */ /* 0x0004e2000c1e1500 */
[----:B0-----:R-:W-:Y:S02]  /*11730*/  LOP3.LUT R10, R10, 0x40, RZ, 0xc0, !PT ;  /* 0x000000400a0a7812 */ /* 0x001fe400078ec0ff */
[----:B-1----:R-:W-:Y:S02]  /*11740*/  LOP3.LUT R29, R29, 0x3f, RZ, 0xc0, !PT ;  /* 0x0000003f1d1d7812 */ /* 0x002fe400078ec0ff */
[----:B------:R-:W-:-:S03]  /*11750*/  ISETP.NE.U32.AND P2, PT, R10, RZ, PT ;  /* 0x000000ff0a00720c */ /* 0x000fc60003f45070 */
[----:B------:R-:W-:Y:S01]  /*11760*/  IMAD.SHL.U32 R29, R29, 0x2, RZ ;  /* 0x000000021d1d7824 */ /* 0x000fe200078e00ff */
[----:B------:R-:W-:-:S04]  /*11770*/  SEL R10, RZ, 0x90, !P2 ;  /* 0x00000090ff0a7807 */ /* 0x000fc80005000000 */
[----:B------:R-:W-:Y:S02]  /*11780*/  LOP3.LUT R10, R10, R29, RZ, 0x3c, !PT ;  /* 0x0000001d0a0a7212 */ /* 0x000fe400078e3cff */
[----:B------:R-:W4:Y:S01]  /*11790*/  LDL.LU R29, [R1+0x448] ;  /* 0x00044800011d7983 */ /* 0x000f220000300800 */
[----:B------:R-:W-:Y:S02]  /*117a0*/  PRMT R18, RZ, 0x7610, R18 ;  /* 0x00007610ff127816 */ /* 0x000fe40000000012 */
[----:B--2---:R-:W-:Y:S01]  /*117b0*/  IADD3 R14, P1, R3, R2, RZ ;  /* 0x00000002030e7210 */ /* 0x004fe20007f3e0ff */
[----:B---3--:R0:W-:Y:S04]  /*117c0*/  STL [R1+0x14], R9 ;  /* 0x0000140901007387 */ /* 0x0081e80000100800 */
[----:B0-----:R-:W2:Y:S04]  /*117d0*/  LDL.LU R9, [R1+0xb4c] ;  /* 0x000b4c0001097983 */ /* 0x001ea80000300800 */
[----:B------:R0:W-:Y:S04]  /*117e0*/  STL [R1+0x670], R3 ;  /* 0x0006700301007387 */ /* 0x0001e80000100800 */
[----:B0-----:R-:W3:Y:S01]  /*117f0*/  LDL.LU R3, [R1+0x568] ;  /* 0x0005680001037983 */ /* 0x001ee20000300800 */
[----:B----4-:R-:W-:-:S03]  /*11800*/  IMAD.X R15, R29, 0x1, R0, P1 ;  /* 0x000000011d0f7824 */ /* 0x010fc600008e0600 */
[----:B------:R0:W-:Y:S04]  /*11810*/  STL [R1+0x674], R29 ;  /* 0x0006741d01007387 */ /* 0x0001e80000100800 */
[----:B------:R3:W4:Y:S04]  /*11820*/  @!P0 LDG.E.U16 R18, [R14.64] ;  /* 0x000000060e128981 */ /* 0x000728000c1e1500 */
[----:B0-----:R-:W2:Y:S01]  /*11830*/  LDL.LU R29, [R1+0x438] ;  /* 0x00043800011d7983 */ /* 0x001ea20000300800 */
[----:B------:R-:W-:Y:S02]  /*11840*/  PRMT R19, RZ, 0x7610, R19 ;  /* 0x00007610ff137816 */ /* 0x000fe40000000013 */
[----:B---3--:R-:W-:Y:S01]  /*11850*/  IADD3 R14, P1, R3, R2, RZ ;  /* 0x00000002030e7210 */ /* 0x008fe20007f3e0ff */
[----:B----4-:R0:W-:Y:S04]  /*11860*/  STL [R1+0x10], R18 ;  /* 0x0000101201007387 */ /* 0x0101e80000100800 */
[----:B--2---:R-:W-:Y:S01]  /*11870*/  IMAD.X R15, R29, 0x1, R0, P1 ;  /* 0x000000011d0f7824 */ /* 0x004fe200008e0600 */
[----:B0-----:R-:W2:Y:S04]  /*11880*/  LDL.LU R18, [R1+0xb48] ;  /* 0x000b480001127983 */ /* 0x001ea80000300800 */
[----:B------:R-:W3:Y:S04]  /*11890*/  @!P0 LDG.E.U16 R19, [R14.64] ;  /* 0x000000060e138981 */ /* 0x000ee8000c1e1500 */
[----:B------:R0:W-:Y:S04]  /*118a0*/  STL [R1+0x67c], R3 ;  /* 0x00067c0301007387 */ /* 0x0001e80000100800 */
[----:B0-----:R-:W4:Y:S04]  /*118b0*/  LDL.LU R3, [R1+0x560] ;  /* 0x0005600001037983 */ /* 0x001f280000300800 */
[----:B------:R0:W-:Y:S04]  /*118c0*/  STL [R1+0x680], R29 ;  /* 0x0006801d01007387 */ /* 0x0001e80000100800 */
[----:B0-----:R-:W2:Y:S01]  /*118d0*/  LDL.LU R29, [R1+0x428] ;  /* 0x00042800011d7983 */ /* 0x001ea20000300800 */
[----:B------:R-:W-:-:S03]  /*118e0*/  PRMT R20, RZ, 0x7610, R20 ;  /* 0x00007610ff147816 */ /* 0x000fc60000000014 */
[----:B---3--:R0:W-:Y:S04]  /*118f0*/  STL [R1+0xc], R19 ;  /* 0x00000c1301007387 */ /* 0x0081e80000100800 */
[----:B0-----:R-:W3:Y:S01]  /*11900*/  LDL.LU R19, [R1+0xb44] ;  /* 0x000b440001137983 */ /* 0x001ee20000300800 */
[----:B----4-:R-:W-:-:S03]  /*11910*/  IADD3 R14, P1, R3, R2, RZ ;  /* 0x00000002030e7210 */ /* 0x010fc60007f3e0ff */
[----:B------:R0:W-:Y:S04]  /*11920*/  STL [R1+0x688], R3 ;  /* 0x0006880301007387 */ /* 0x0001e80000100800 */
[----:B0-----:R-:W4:Y:S01]  /*11930*/  LDL.LU R3, [R1+0x558] ;  /* 0x0005580001037983 */ /* 0x001f220000300800 */
[----:B--2---:R-:W-:-:S03]  /*11940*/  IMAD.X R15, R29, 0x1, R0, P1 ;  /* 0x000000011d0f7824 */ /* 0x004fc600008e0600 */
[----:B------:R0:W-:Y:S04]  /*11950*/  STL [R1+0x68c], R29 ;  /* 0x00068c1d01007387 */ /* 0x0001e80000100800 */
[----:B------:R4:W2:Y:S04]  /*11960*/  @!P0 LDG.E.U16 R20, [R14.64] ;  /* 0x000000060e148981 */ /* 0x0008a8000c1e1500 */
[----:B0-----:R-:W2:Y:S01]  /*11970*/  LDL.LU R29, [R1+0x418] ;  /* 0x00041800011d7983 */ /* 0x001ea20000300800 */
[----:B------:R-:W-:Y:S02]  /*11980*/  PRMT R21, RZ, 0x7610, R21 ;  /* 0x00007610ff157816 */ /* 0x000fe40000000015 */
[----:B----4-:R-:W-:-:S05]  /*11990*/  IADD3 R14, P1, R3, R2, RZ ;  /* 0x00000002030e7210 */ /* 0x010fca0007f3e0ff */
[----:B--2---:R-:W-:-:S05]  /*119a0*/  IMAD.X R15, R29, 0x1, R0, P1 ;  /* 0x000000011d0f7824 */ /* 0x004fca00008e0600 */
[----:B------:R-:W2:Y:S04]  /*119b0*/  @!P0 LDG.E.U16 R21, [R14.64] ;  /* 0x000000060e158981 */ /* 0x000ea8000c1e1500 */
[----:B------:R0:W-:Y:S04]  /*119c0*/  STL [R1+0x8], R20 ;  /* 0x0000081401007387 */ /* 0x0001e80000100800 */
[----:B0-----:R-:W4:Y:S04]  /*119d0*/  LDL.LU R20, [R1+0xb40] ;  /* 0x000b400001147983 */ /* 0x001f280000300800 */
[----:B------:R0:W-:Y:S04]  /*119e0*/  STL [R1+0x694], R3 ;  /* 0x0006940301007387 */ /* 0x0001e80000100800 */
[----:B0-----:R-:W4:Y:S04]  /*119f0*/  LDL.LU R3, [R1+0x550] ;  /* 0x0005500001037983 */ /* 0x001f280000300800 */
[----:B------:R0:W-:Y:S04]  /*11a00*/  STL [R1+0x698], R29 ;  /* 0x0006981d01007387 */ /* 0x0001e80000100800 */
[----:B0-----:R-:W4:Y:S01]  /*11a10*/  LDL.LU R29, [R1+0x408] ;  /* 0x00040800011d7983 */ /* 0x001f220000300800 */
[----:B------:R-:W-:-:S03]  /*11a20*/  LOP3.LUT R10, R10, 0x40, RZ, 0x3c, !PT ;  /* 0x000000400a0a7812 */ /* 0x000fc600078e3cff */
[----:B--2---:R0:W-:Y:S04]  /*11a30*/  STL [R1+0x4], R21 ;  /* 0x0000041501007387 */ /* 0x0041e80000100800 */
[----:B0-----:R-:W2:Y:S04]  /*11a40*/  LDL.LU R21, [R1+0xb3c] ;  /* 0x000b3c0001157983 */ /* 0x001ea80000300800 */
[----:B------:R-:W-:Y:S04]  /*11a50*/  STS.U16 [R10+0x3a00], R9 ;  /* 0x003a00090a007388 */ /* 0x000fe80000000400 */
[----:B------:R-:W-:Y:S04]  /*11a60*/  STS.U16 [R10+0x3e00], R18 ;  /* 0x003e00120a007388 */ /* 0x000fe80000000400 */
[----:B---3--:R-:W-:Y:S04]  /*11a70*/  STS.U16 [R10+0x4200], R19 ;  /* 0x004200130a007388 */ /* 0x008fe80000000400 */
[----:B------:R-:W0:Y:S04]  /*11a80*/  S2R R15, SR_TID.X ;  /* 0x00000000000f7919 */ /* 0x000e280000002100 */
[----:B----4-:R1:W-:Y:S04]  /*11a90*/  STS.U16 [R10+0x4600], R20 ;  /* 0x004600140a007388 */ /* 0x0103e80000000400 */
[----:B-1----:R-:W1:Y:S01]  /*11aa0*/  S2R R10, SR_TID.X ;  /* 0x00000000000a7919 */ /* 0x002e620000002100 */
[----:B0-----:R-:W-:-:S04]  /*11ab0*/  LOP3.LUT R15, R15, 0x40, RZ, 0xc0, !PT ;  /* 0x000000400f0f7812 */ /* 0x001fc800078ec0ff */
[----:B------:R-:W-:-:S04]  /*11ac0*/  ISETP.NE.U32.AND P1, PT, R15, RZ, PT ;  /* 0x000000ff0f00720c */ /* 0x000fc80003f25070 */
[----:B------:R-:W-:Y:S02]  /*11ad0*/  SEL R15, RZ, 0x90, !P1 ;  /* 0x00000090ff0f7807 */ /* 0x000fe40004800000 */
[----:B-1----:R-:W-:-:S05]  /*11ae0*/  LOP3.LUT R10, R10, 0x3f, RZ, 0xc0, !PT ;  /* 0x0000003f0a0a7812 */ /* 0x002fca00078ec0ff */
[----:B------:R-:W-:-:S05]  /*11af0*/  IMAD.SHL.U32 R10, R10, 0x2, RZ ;  /* 0x000000020a0a7824 */ /* 0x000fca00078e00ff */
[----:B------:R-:W-:Y:S02]  /*11b00*/  LOP3.LUT R15, R15, R10, RZ, 0x3c, !PT ;  /* 0x0000000a0f0f7212 */ /* 0x000fe400078e3cff */
[----:B------:R-:W-:Y:S01]  /*11b10*/  IADD3 R14, P1, R3, R2, RZ ;  /* 0x00000002030e7210 */ /* 0x000fe20007f3e0ff */
[----:B------:R-:W3:Y:S01]  /*11b20*/  LDL R10, [R1+0x540] ;  /* 0x00054000010a7983 */ /* 0x000ee20000100800 */
[----:B------:R-:W-:Y:S02]  /*11b30*/  LOP3.LUT R15, R15, 0x40, RZ, 0x3c, !PT ;  /* 0x000000400f0f7812 */ /* 0x000fe400078e3cff */
[----:B------:R-:W-:Y:S01]  /*11b40*/  PRMT R22, RZ, 0x7610, R22 ;  /* 0x00007610ff167816 */ /* 0x000fe20000000016 */
[----:B------:R0:W-:Y:S04]  /*11b50*/  STL [R1+0x6a0], R3 ;  /* 0x0006a00301007387 */ /* 0x0001e80000100800 */
[----:B0-----:R-:W4:Y:S04]  /*11b60*/  LDL.LU R3, [R1+0x548] ;  /* 0x0005480001037983 */ /* 0x001f280000300800 */
[----:B--2---:R0:W-:Y:S02]  /*11b70*/  STS.U16 [R15+0x4a00], R21 ;  /* 0x004a00150f007388 */ /* 0x0041e40000000400 */
[----:B0-----:R-:W-:-:S05]  /*11b80*/  IMAD.X R15, R29, 0x1, R0, P1 ;  /* 0x000000011d0f7824 */ /* 0x001fca00008e0600 */
[----:B------:R0:W2:Y:S04]  /*11b90*/  @!P0 LDG.E.U16 R22, [R14.64] ;  /* 0x000000060e168981 */ /* 0x0000a8000c1e1500 */
[----:B------:R1:W-:Y:S04]  /*11ba0*/  STL [R1+0x6a4], R29 ;  /* 0x0006a41d01007387 */ /* 0x0003e80000100800 */
[----:B-1----:R-:W3:Y:S04]  /*11bb0*/  LDL.LU R29, [R1+0x3f8] ;  /* 0x0003f800011d7983 */ /* 0x002ee80000300800 */
[----:B0-----:R-:W0:Y:S02]  /*11bc0*/  S2R R15, SR_TID.X ;  /* 0x00000000000f7919 */ /* 0x001e240000002100 */
[----:B0-----:R-:W-:-:S02]  /*11bd0*/  LOP3.LUT R14, R15, 0x3f, RZ, 0xc0, !PT ;  /* 0x0000003f0f0e7812 */ /* 0x001fc400078ec0ff */
[----:B------:R-:W-:-:S04]  /*11be0*/  LOP3.LUT R15, R15, 0x40, RZ, 0xc0, !PT ;  /* 0x000000400f0f7812 */ /* 0x000fc800078ec0ff */
[----:B------:R-:W-:Y:S01]  /*11bf0*/  ISETP.NE.U32.AND P1, PT, R15, RZ, PT ;  /* 0x000000ff0f00720c */ /* 0x000fe20003f25070 */
[----:B------:R-:W-:-:S03]  /*11c00*/  IMAD.SHL.U32 R14, R14, 0x2, RZ ;  /* 0x000000020e0e7824 */ /* 0x000fc600078e00ff */
[----:B------:R-:W-:-:S04]  /*11c10*/  SEL R15, RZ, 0x90, !P1 ;  /* 0x00000090ff0f7807 */ /* 0x000fc80004800000 */
[----:B------:R-:W-:Y:S02]  /*11c20*/  LOP3.LUT R15, R15, R14, RZ, 0x3c, !PT ;  /* 0x0000000e0f0f7212 */ /* 0x000fe400078e3cff */
[----:B----4-:R-:W-:Y:S01]  /*11c30*/  IADD3 R14, P1, R3, R2, RZ ;  /* 0x00000002030e7210 */ /* 0x010fe20007f3e0ff */
[----:B--2---:R0:W-:Y:S04]  /*11c40*/  STL [R1], R22 ;  /* 0x0000001601007387 */ /* 0x0041e80000100800 */
[----:B0-----:R-:W2:Y:S04]  /*11c50*/  LDL.LU R22, [R1+0xb38] ;  /* 0x000b380001167983 */ /* 0x001ea80000300800 */
[----:B------:R0:W-:Y:S04]  /*11c60*/  STL [R1+0x6ac], R3 ;  /* 0x0006ac0301007387 */ /* 0x0001e80000100800 */
[----:B0-----:R-:W4:Y:S01]  /*11c70*/  LDL.LU R3, [R1+0x3e8] ;  /* 0x0003e80001037983 */ /* 0x001f220000300800 */
[----:B------:R-:W-:-:S02]  /*11c80*/  LOP3.LUT R15, R15, 0x40, RZ, 0x3c, !PT ;  /* 0x000000400f0f7812 */ /* 0x000fc400078e3cff */
[----:B------:R-:W-:Y:S01]  /*11c90*/  PRMT R26, RZ, 0x7610, R26 ;  /* 0x00007610ff1a7816 */ /* 0x000fe2000000001a */
[----:B---3--:R-:W-:Y:S01]  /*11ca0*/  STL [R1+0x6b8], R29 ;  /* 0x0006b81d01007387 */ /* 0x008fe20000100800 */
[----:B------:R-:W-:-:S03]  /*11cb0*/  PRMT R24, RZ, 0x7610, R24 ;  /* 0x00007610ff187816 */ /* 0x000fc60000000018 */
[----:B--2---:R0:W-:Y:S02]  /*11cc0*/  STS.U16 [R15+0x4e00], R22 ;  /* 0x004e00160f007388 */ /* 0x0041e40000000400 */
[----:B0-----:R-:W-:Y:S02]  /*11cd0*/  IMAD.X R15, R29, 0x1, R0, P1 ;  /* 0x000000011d0f7824 */ /* 0x001fe400008e0600 */
[----:B------:R-:W2:Y:S04]  /*11ce0*/  LDL.LU R29, [R1+0x3d8] ;  /* 0x0003d800011d7983 */ /* 0x000ea80000300800 */
[----:B------:R0:W3:Y:S04]  /*11cf0*/  @!P0 LDG.E.U16 R26, [R14.64] ;  /* 0x000000060e1a8981 */ /* 0x0000e8000c1e1500 */
[----:B0-----:R-:W0:Y:S02]  /*11d00*/  S2R R15, SR_TID.X ;  /* 0x00000000000f7919 */ /* 0x001e240000002100 */
[----:B0-----:R-:W-:-:S02]  /*11d10*/  LOP3.LUT R14, R15, 0x3f, RZ, 0xc0, !PT ;  /* 0x0000003f0f0e7812 */ /* 0x001fc400078ec0ff */
[----:B------:R-:W-:-:S04]  /*11d20*/  LOP3.LUT R15, R15, 0x40, RZ, 0xc0, !PT ;  /* 0x000000400f0f7812 */ /* 0x000fc800078ec0ff */
[----:B------:R-:W-:Y:S01]  /*11d30*/  ISETP.NE.U32.AND P1, PT, R15, RZ, PT ;  /* 0x000000ff0f00720c */ /* 0x000fe20003f25070 */
[----:B------:R-:W-:-:S03]  /*11d40*/  IMAD.SHL.U32 R14, R14, 0x2, RZ ;  /* 0x000000020e0e7824 */ /* 0x000fc600078e00ff */
[----:B------:R-:W-:-:S04]  /*11d50*/  SEL R15, RZ, 0x90, !P1 ;  /* 0x00000090ff0f7807 */ /* 0x000fc80004800000 */
[----:B------:R-:W-:Y:S02]  /*11d60*/  LOP3.LUT R15, R15, R14, RZ, 0x3c, !PT ;  /* 0x0000000e0f0f7212 */ /* 0x000fe400078e3cff */
[----:B------:R-:W-:Y:S02]  /*11d70*/  IADD3 R14, P1, R10, R2, RZ ;  /* 0x000000020a0e7210 */ /* 0x000fe40007f3e0ff */
[----:B------:R-:W-:Y:S01]  /*11d80*/  LOP3.LUT R15, R15, 0x40, RZ, 0x3c, !PT ;  /* 0x000000400f0f7812 */ /* 0x000fe200078e3cff */
[----:B------:R-:W3:Y:S04]  /*11d90*/  LDL R10, [R1+0x530] ;  /* 0x00053000010a7983 */ /* 0x000ee80000100800 */
[----:B------:R4:W-:Y:S02]  /*11da0*/  STS.U16 [R15+0x5200], R16 ;  /* 0x005200100f007388 */ /* 0x0009e40000000400 */
[----:B----4-:R-:W-:-:S05]  /*11db0*/  IMAD.X R15, R3, 0x1, R0, P1 ;  /* 0x00000001030f7824 */ /* 0x010fca00008e0600 */
[----:B------:R0:W4:Y:S04]  /*11dc0*/  @!P0 LDG.E.U16 R24, [R14.64] ;  /* 0x000000060e188981 */ /* 0x000128000c1e1500 */
[----:B0-----:R-:W0:Y:S04]  /*11dd0*/  S2R R15, SR_TID.X ;  /* 0x00000000000f7919 */ /* 0x001e280000002100 */
[----:B------:R1:W-:Y:S04]  /*11de0*/  STL [R1+0x6bc], R3 ;  /* 0x0006bc0301007387 */ /* 0x0003e80000100800 */
[----:B-1----:R-:W4:Y:S01]  /*11df0*/  LDL.LU R3, [R1+0x3c8] ;  /* 0x0003c80001037983 */ /* 0x002f220000300800 */
[----:B0-----:R-:W-:-:S02]  /*11e00*/  LOP3.LUT R14, R15, 0x3f, RZ, 0xc0, !PT ;  /* 0x0000003f0f0e7812 */ /* 0x001fc400078ec0ff */
[----:B------:R-:W-:-:S04]  /*11e10*/  LOP3.LUT R15, R15, 0x40, RZ, 0xc0, !PT ;  /* 0x000000400f0f7812 */ /* 0x000fc800078ec0ff */
[----:B------:R-:W-:Y:S01]  /*11e20*/  ISETP.NE.U32.AND P1, PT, R15, RZ, PT ;  /* 0x000000ff0f00720c */ /* 0x000fe20003f25070 */
[----:B------:R-:W-:-:S03]  /*11e30*/  IMAD.SHL.U32 R14, R14, 0x2, RZ ;  /* 0x000000020e0e7824 */ /* 0x000fc600078e00ff */
[----:B------:R-:W-:Y:S01]  /*11e40*/  SEL R15, RZ, 0x90, !P1 ;  /* 0x00000090ff0f7807 */ /* 0x000fe20004800000 */
[----:B------:R0:W-:Y:S03]  /*11e50*/  STL [R1+0x6c0], R28 ;  /* 0x0006c01c01007387 */ /* 0x0001e60000100800 */
[----:B------:R-:W-:Y:S02]  /*11e60*/  LOP3.LUT R15, R15, R14, RZ, 0x3c, !PT ;  /* 0x0000000e0f0f7212 */ /* 0x000fe400078e3cff */
[----:B------:R-:W-:Y:S02]  /*11e70*/  IADD3 R14, P1, R28, R2, RZ ;  /* 0x000000021c0e7210 */ /* 0x000fe40007f3e0ff */
[----:B0-----:R-:W4:Y:S01]  /*11e80*/  LDL.LU R28, [R1+0x528] ;  /* 0x00052800011c7983 */ /* 0x001f220000300800 */
[----:B------:R-:W-:Y:S02]  /*11e90*/  LOP3.LUT R15, R15, 0x40, RZ, 0x3c, !PT ;  /* 0x000000400f0f7812 */ /* 0x000fe400078e3cff */
[----:B------:R-:W-:-:S03]  /*11ea0*/  PRMT R22, RZ, 0x7610, R22 ;  /* 0x00007610ff167816 */ /* 0x000fc60000000016 */
[----:B------:R0:W-:Y:S04]  /*11eb0*/  STS.U16 [R15+0x5600], R13 ;  /* 0x0056000d0f007388 */ /* 0x0001e80000000400 */
[----:B0-----:R-:W0:Y:S02]  /*11ec0*/  S2R R13, SR_TID.X ;  /* 0x00000000000d7919 */ /* 0x001e240000002100 */
[----:B0-----:R-:W-:-:S05]  /*11ed0*/  LOP3.LUT R13, R13, 0x3f, RZ, 0xc0, !PT ;  /* 0x0000003f0d0d7812 */ /* 0x001fca00078ec0ff */
[----:B------:R-:W-:Y:S01]  /*11ee0*/  IMAD.SHL.U32 R13, R13, 0x2, RZ ;  /* 0x000000020d0d7824 */ /* 0x000fe200078e00ff */
[----:B------:R-:W-:Y:S01]  /*11ef0*/  PRMT R20, RZ, 0x7610, R20 ;  /* 0x00007610ff147816 */ /* 0x000fe20000000014 */
[----:B--2---:R-:W-:-:S05]  /*11f00*/  IMAD.X R15, R29, 0x1, R0, P1 ;  /* 0x000000011d0f7824 */ /* 0x004fca00008e0600 */
[----:B------:R0:W2:Y:S04]  /*11f10*/  @!P0 LDG.E.U16 R22, [R14.64] ;  /* 0x000000060e168981 */ /* 0x0000a8000c1e1500 */
[----:B0-----:R-:W0:Y:S04]  /*11f20*/  S2R R15, SR_TID.X ;  /* 0x00000000000f7919 */ /* 0x001e280000002100 */
[----:B------:R1:W-:Y:S04]  /*11f30*/  STL [R1+0x6c4], R29 ;  /* 0x0006c41d01007387 */ /* 0x0003e80000100800 */
[----:B-1----:R-:W2:Y:S01]  /*11f40*/  LDL.LU R29, [R1+0x3b8] ;  /* 0x0003b800011d7983 */ /* 0x002ea20000300800 */
[----:B0-----:R-:W-:-:S04]  /*11f50*/  LOP3.LUT R15, R15, 0x40, RZ, 0xc0, !PT ;  /* 0x000000400f0f7812 */ /* 0x001fc800078ec0ff */
[----:B------:R-:W-:Y:S02]  /*11f60*/  ISETP.NE.U32.AND P2, PT, R15, RZ, PT ;  /* 0x000000ff0f00720c */ /* 0x000fe40003f45070 */
[----:B------:R-:W2:Y:S02]  /*11f70*/  LDL R15, [R1+0x510] ;  /* 0x00051000010f7983 */ /* 0x000ea40000100800 */
[----:B------:R-:W-:-:S04]  /*11f80*/  SEL R14, RZ, 0x90, !P2 ;  /* 0x00000090ff0e7807 */ /* 0x000fc80005000000 */
[----:B------:R-:W-:-:S04]  /*11f90*/  LOP3.LUT R14, R14, R13, RZ, 0x3c, !PT ;  /* 0x0000000d0e0e7212 */ /* 0x000fc800078e3cff */
[----:B------:R-:W-:-:S05]  /*11fa0*/  LOP3.LUT R14, R14, 0x40, RZ, 0x3c, !PT ;  /* 0x000000400e0e7812 */ /* 0x000fca00078e3cff */
[----:B------:R3:W-:Y:S02]  /*11fb0*/  STS.U16 [R14+0x5a00], R12 ;  /* 0x005a000c0e007388 */ /* 0x0007e40000000400 */
[----:B---3--:R-:W-:-:S05]  /*11fc0*/  IADD3 R12, P1, R10, R2, RZ ;  /* 0x000000020a0c7210 */ /* 0x008fca0007f3e0ff */
[----:B----4-:R-:W-:Y:S01]  /*11fd0*/  IMAD.X R13, R3, 0x1, R0, P1 ;  /* 0x00000001030d7824 */ /* 0x010fe200008e0600 */
[----:B------:R0:W-:Y:S04]  /*11fe0*/  STL [R1+0x6c8], R3 ;  /* 0x0006c80301007387 */ /* 0x0001e80000100800 */
[----:B------:R1:W3:Y:S04]  /*11ff0*/  @!P0 LDG.E.U16 R20, [R12.64] ;  /* 0x000000060c148981 */ /* 0x0002e8000c1e1500 */
[----:B0-----:R-:W4:Y:S04]  /*12000*/  LDL.LU R3, [R1+0x3a8] ;  /* 0x0003a80001037983 */ /* 0x001f280000300800 */
[----:B-1----:R-:W3:Y:S01]  /*12010*/  LDL R13, [R1+0x520] ;  /* 0x00052000010d7983 */ /* 0x002ee20000100800 */
[----:B------:R-:W-:-:S03]  /*12020*/  IADD3 R10, P1, R28, R2, RZ ;  /* 0x000000021c0a7210 */ /* 0x000fc60007f3e0ff */
[----:B------:R0:W-:Y:S04]  /*12030*/  STL [R1+0x6cc], R28 ;  /* 0x0006cc1c01007387 */ /* 0x0001e80000100800 */
[----:B0-----:R-:W4:Y:S04]  /*12040*/  LDL.LU R28, [R1+0x518] ;  /* 0x00051800011c7983 */ /* 0x001f280000300800 */
[----:B------:R-:W-:Y:S01]  /*12050*/  STS.U16 [R14+0x5e00], R11 ;  /* 0x005e000b0e007388 */ /* 0x000fe20000000400 */
[----:B------:R-:W-:-:S03]  /*12060*/  PRMT R16, RZ, 0x7610, R16 ;  /* 0x00007610ff107816 */ /* 0x000fc60000000010 */
[----:B------:R0:W-:Y:S02]  /*12070*/  STS.U16 [R14+0x6200], R4 ;  /* 0x006200040e007388 */ /* 0x0001e40000000400 */
[----:B0-----:R-:W-:Y:S01]  /*12080*/  PRMT R4, RZ, 0x7610, R4 ;  /* 0x00007610ff047816 */ /* 0x001fe20000000004 */
[----:B--2---:R-:W-:Y:S01]  /*12090*/  IMAD.X R11, R29, 0x1, R0, P1 ;  /* 0x000000011d0b7824 */ /* 0x004fe200008e0600 */
[----:B------:R0:W-:Y:S04]  /*120a0*/  STL [R1+0x6d0], R29 ;  /* 0x0006d01d01007387 */ /* 0x0001e80000100800 */
[----:B------:R3:W2:Y:S04]  /*120b0*/  @!P0 LDG.E.U16 R16, [R10.64] ;  /* 0x000000060a108981 */ /* 0x0006a8000c1e1500 */
[----:B0-----:R-:W2:Y:S01]  /*120c0*/  LDL.LU R29, [R1+0x398] ;  /* 0x00039800011d7983 */ /* 0x001ea20000300800 */
[----:B---3--:R-:W-:-:S03]  /*120d0*/  IADD3 R10, P1, R13, R2, RZ ;  /* 0x000000020d0a7210 */ /* 0x008fc60007f3e0ff */
[----:B------:R-:W3:Y:S02]  /*120e0*/  LDL R13, [R1+0x500] ;  /* 0x00050000010d7983 */ /* 0x000ee40000100800 */
[----:B----4-:R-:W-:Y:S02]  /*120f0*/  IMAD.X R11, R3, 0x1, R0, P1 ;  /* 0x00000001030b7824 */ /* 0x010fe400008e0600 */
[----:B------:R0:W-:Y:S04]  /*12100*/  STL [R1+0x6d4], R3 ;  /* 0x0006d40301007387 */ /* 0x0001e80000100800 */
[----:B------:R1:W4:Y:S04]  /*12110*/  @!P0 LDG.E.U16 R4, [R10.64] ;  /* 0x000000060a048981 */ /* 0x000328000c1e1500 */
[----:B0-----:R-:W3:Y:S01]  /*12120*/  LDL.LU R3, [R1+0x388] ;  /* 0x0003880001037983 */ /* 0x001ee20000300800 */
[----:B-1----:R-:W-:-:S03]  /*12130*/  IADD3 R10, P1, R28, R2, RZ ;  /* 0x000000021c0a7210 */ /* 0x002fc60007f3e0ff */
[----:B------:R0:W-:Y:S04]  /*12140*/  STL [R1+0x6d8], R28 ;  /* 0x0006d81c01007387 */ /* 0x0001e80000100800 */
[----:B0-----:R-:W4:Y:S04]  /*12150*/  LDL.LU R28, [R1+0x508] ;  /* 0x00050800011c7983 */ /* 0x001f280000300800 */
[----:B------:R0:W-:Y:S02]  /*12160*/  STS.U16 [R14+0x6600], R5 ;  /* 0x006600050e007388 */ /* 0x0001e40000000400 */
[----:B0-----:R-:W-:-:S02]  /*12170*/  PRMT R5, RZ, 0x7610, R5 ;  /* 0x00007610ff057816 */ /* 0x001fc40000000005 */
[----:B------:R0:W-:Y:S02]  /*12180*/  STS.U16 [R14+0x6a00], R6 ;  /* 0x006a00060e007388 */ /* 0x0001e40000000400 */
[----:B0-----:R-:W-:Y:S01]  /*12190*/  PRMT R6, RZ, 0x7610, R6 ;  /* 0x00007610ff067816 */ /* 0x001fe20000000006 */
[----:B--2---:R-:W-:Y:S01]  /*121a0*/  IMAD.X R11, R29, 0x1, R0, P1 ;  /* 0x000000011d0b7824 */ /* 0x004fe200008e0600 */
[----:B------:R0:W-:Y:S04]  /*121b0*/  STL [R1+0x6dc], R29 ;  /* 0x0006dc1d01007387 */ /* 0x0001e80000100800 */
[----:B------:R1:W2:Y:S04]  /*121c0*/  @!P0 LDG.E.U16 R5, [R10.64] ;  /* 0x000000060a058981 */ /* 0x0002a8000c1e1500 */
[----:B0-----:R-:W2:Y:S01]  /*121d0*/  LDL.LU R29, [R1+0x378] ;  /* 0x00037800011d7983 */ /* 0x001ea20000300800 */
[----:B-1----:R-:W-:-:S03]  /*121e0*/  IADD3 R10, P1, R15, R2, RZ ;  /* 0x000000020f0a7210 */ /* 0x002fc60007f3e0ff */
[----:B------:R-:W2:Y:S02]  /*121f0*/  LDL R12, [R1+0x4f0] ;  /* 0x0004f000010c7983 */ /* 0x000ea40000100800 */
[----:B---3--:R-:W-:Y:S02]  /*12200*/  IMAD.X R11, R3, 0x1, R0, P1 ;  /* 0x00000001030b7824 */ /* 0x008fe400008e0600 */
[----:B------:R0:W-:Y:S04]  /*12210*/  STL [R1+0x6e0], R3 ;  /* 0x0006e00301007387 */ /* 0x0001e80000100800 */
[----:B------:R4:W3:Y:S04]  /*12220*/  @!P0 LDG.E.U16 R6, [R10.64] ;  /* 0x000000060a068981 */ /* 0x0008e8000c1e1500 */
[----:B0-----:R-:W3:Y:S01]  /*12230*/  LDL.LU R3, [R1+0x368] ;  /* 0x0003680001037983 */ /* 0x001ee20000300800 */
[----:B----4-:R-:W-:-:S03]  /*12240*/  IADD3 R10, P1, R28, R2, RZ ;  /* 0x000000021c0a7210 */ /* 0x010fc60007f3e0ff */
        /* <DEDUP_REMOVED lines=11> */
[----:B------:R-:W2:Y:S02]  /*12300*/  LDL.LU R15, [R1+0x1c] ;  /* 0x00001c00010f7983 */ /* 0x000ea40000300800 */
[----:B---3--:R-:W-:Y:S02]  /*12310*/  IMAD.X R11, R3, 0x1, R0, P1 ;  /* 0x00000001030b7824 */ /* 0x008fe400008e0600 */
[----:B------:R0:W-:Y:S04]  /*12320*/  STL [R1+0x6ec], R3 ;  /* 0x0006ec0301007387 */ /* 0x0001e80000100800 */
[----:B------:R4:W3:Y:S04]  /*12330*/  @!P0 LDG.E.U16 R8, [R10.64] ;  /* 0x000000060a088981 */ /* 0x0008e8000c1e1500 */
[----:B0-----:R-:W3:Y:S01]  /*12340*/  LDL.LU R3, [R1+0x348] ;  /* 0x0003480001037983 */ /* 0x001ee20000300800 */
[----:B----4-:R-:W-:-:S03]  /*12350*/  IADD3 R10, P1, R28, R2, RZ ;  /* 0x000000021c0a7210 */ /* 0x010fc60007f3e0ff */
[----:B------:R0:W-:Y:S04]  /*12360*/  STL [R1+0x6f0], R28 ;  /* 0x0006f01c01007387 */ /* 0x0001e80000100800 */
[----:B0-----:R-:W4:Y:S01]  /*12370*/  LDL.LU R28, [R1+0x4e8] ;  /* 0x0004e800011c7983 */ /* 0x001f220000300800 */
[----:B------:R-:W-:Y:S01]  /*12380*/  PRMT R9, RZ, 0x7610, R9 ;  /* 0x00007610ff097816 */ /* 0x000fe20000000009 */
[----:B--2---:R-:W-:Y:S02]  /*12390*/  IMAD.X R11, R29, 0x1, R0, P1 ;  /* 0x000000011d0b7824 */ /* 0x004fe400008e0600 */
[----:B------:R0:W-:Y:S01]  /*123a0*/  STL [R1+0x6f4], R29 ;  /* 0x0006f41d01007387 */ /* 0x0001e20000100800 */
[----:B------:R-:W-:-:S03]  /*123b0*/  IADD3 R12, P1, R12, R2, RZ ;  /* 0x000000020c0c7210 */ /* 0x000fc60007f3e0ff */
[----:B------:R1:W2:Y:S04]  /*123c0*/  @!P0 LDG.E.U16 R9, [R10.64] ;  /* 0x000000060a098981 */ /* 0x0002a8000c1e1500 */
[----:B0-----:R-:W2:Y:S01]  /*123d0*/  LDL.LU R29, [R1+0x338] ;  /* 0x00033800011d7983 */ /* 0x001ea20000300800 */
[----:B-1----:R-:W-:Y:S01]  /*123e0*/  PRMT R10, RZ, 0x7610, R10 ;  /* 0x00007610ff0a7816 */ /* 0x002fe2000000000a */
[----:B---3--:R-:W-:Y:S02]  /*123f0*/  IMAD.X R13, R3, 0x1, R0, P1 ;  /* 0x00000001030d7824 */ /* 0x008fe400008e0600 */
[----:B------:R0:W-:Y:S04]  /*12400*/  STL [R1+0x6f8], R3 ;  /* 0x0006f80301007387 */ /* 0x0001e80000100800 */
[----:B------:R4:W3:Y:S04]  /*12410*/  @!P0 LDG.E.U16 R10, [R12.64] ;  /* 0x000000060c0a8981 */ /* 0x0008e8000c1e1500 */
[----:B0-----:R-:W3:Y:S01]  /*12420*/  LDL.LU R3, [R1+0x4e0] ;  /* 0x0004e00001037983 */ /* 0x001ee20000300800 */
[----:B----4-:R-:W-:-:S03]  /*12430*/  IADD3 R12, P1, R28, R2, RZ ;  /* 0x000000021c0c7210 */ /* 0x010fc60007f3e0ff */
[----:B------:R0:W-:Y:S04]  /*12440*/  STL [R1+0x6fc], R28 ;  /* 0x0006fc1c01007387 */ /* 0x0001e80000100800 */
[----:B0-----:R-:W4:Y:S04]  /*12450*/  LDL.LU R28, [R1+0x328] ;  /* 0x00032800011c7983 */ /* 0x001f280000300800 */
[----:B------:R-:W-:Y:S04]  /*12460*/  STS.U16 [R14+0x7600], R23 ;  /* 0x007600170e007388 */ /* 0x000fe80000000400 */
[----:B------:R-:W-:Y:S04]  /*12470*/  STS.U16 [R14+0x7a00], R25 ;  /* 0x007a00190e007388 */ /* 0x000fe80000000400 */
[----:B------:R0:W-:Y:S04]  /*12480*/  STS.U16 [R14+0x7e00], R27 ;  /* 0x007e001b0e007388 */ /* 0x0001e80000000400 */
[----:B0-----:R-:W0:Y:S01]  /*12490*/  S2R R14, SR_TID.X ;  /* 0x00000000000e7919 */ /* 0x001e220000002100 */
[----:B------:R-:W-:-:S02]  /*124a0*/  PRMT R11, RZ, 0x7610, R11 ;  /* 0x00007610ff0b7816 */ /* 0x000fc4000000000b */
[----:B0-----:R-:W-:-:S04]  /*124b0*/  LOP3.LUT R14, R14, 0x40, RZ, 0xc0, !PT ;  /* 0x000000400e0e7812 */ /* 0x001fc800078ec0ff */
[----:B------:R-:W-:-:S04]  /*124c0*/  ISETP.NE.U32.AND P2, PT, R14, RZ, PT ;  /* 0x000000ff0e00720c */ /* 0x000fc80003f45070 */
[----:B------:R-:W-:Y:S01]  /*124d0*/  SEL R14, RZ, 0x90, !P2 ;  /* 0x00000090ff0e7807 */ /* 0x000fe20005000000 */
[----:B--2---:R-:W-:Y:S01]  /*124e0*/  IMAD.X R13, R29, 0x1, R0, P1 ;  /* 0x000000011d0d7824 */ /* 0x004fe200008e0600 */
[----:B------:R0:W-:Y:S04]  /*124f0*/  STL [R1+0x700], R29 ;  /* 0x0007001d01007387 */ /* 0x0001e80000100800 */
[----:B------:R1:W2:Y:S04]  /*12500*/  @!P0 LDG.E.U16 R11, [R12.64] ;  /* 0x000000060c0b8981 */ /* 0x0002a8000c1e1500 */
[----:B0-----:R-:W0:Y:S02]  /*12510*/  S2R R29, SR_TID.X ;  /* 0x00000000001d7919 */ /* 0x001e240000002100 */
[----:B0-----:R-:W-:-:S05]  /*12520*/  LOP3.LUT R29, R29, 0x3f, RZ, 0xc0, !PT ;  /* 0x0000003f1d1d7812 */ /* 0x001fca00078ec0ff */
[----:B------:R-:W-:-:S05]  /*12530*/  IMAD.SHL.U32 R29, R29, 0x2, RZ ;  /* 0x000000021d1d7824 */ /* 0x000fca00078e00ff */
[----:B------:R-:W-:Y:S02]  /*12540*/  LOP3.LUT R14, R14, R29, RZ, 0x3c, !PT ;  /* 0x0000001d0e0e7212 */ /* 0x000fe400078e3cff */
[----:B-1----:R-:W-:Y:S01]  /*12550*/  PRMT R12, RZ, 0x7610, R12 ;  /* 0x00007610ff0c7816 */ /* 0x002fe2000000000c */
[----:B------:R-:W2:Y:S01]  /*12560*/  LDL.LU R29, [R1+0x4d8] ;  /* 0x0004d800011d7983 */ /* 0x000ea20000300800 */
[----:B------:R-:W-:-:S05]  /*12570*/  LOP3.LUT R14, R14, 0x60, RZ, 0x3c, !PT ;  /* 0x000000600e0e7812 */ /* 0x000fca00078e3cff */
[----:B------:R3:W-:Y:S02]  /*12580*/  STS.U16 [R14+0x300], R15 ;  /* 0x0003000f0e007388 */ /* 0x0007e40000000400 */
[----:B---3--:R-:W-:-:S05]  /*12590*/  IADD3 R14, P1, R3, R2, RZ ;  /* 0x00000002030e7210 */ /* 0x008fca0007f3e0ff */
[----:B----4-:R-:W-:-:S05]  /*125a0*/  IMAD.X R15, R28, 0x1, R0, P1 ;  /* 0x000000011c0f7824 */ /* 0x010fca00008e0600 */
[----:B------:R0:W3:Y:S04]  /*125b0*/  @!P0 LDG.E.U16 R12, [R14.64] ;  /* 0x000000060e0c8981 */ /* 0x0000e8000c1e1500 */
        /* <DEDUP_REMOVED lines=9> */
[----:B------:R-:W-:Y:S01]  /*12650*/  LOP3.LUT R14, R14, R15, RZ, 0x3c, !PT ;  /* 0x0000000f0e0e7212 */ /* 0x000fe200078e3cff */
[----:B0-----:R-:W2:Y:S04]  /*12660*/  LDL.LU R28, [R1+0x308] ;  /* 0x00030800011c7983 */ /* 0x001ea80000300800 */
[----:B------:R-:W2:Y:S01]  /*12670*/  LDL.LU R15, [R1+0x18] ;  /* 0x00001800010f7983 */ /* 0x000ea20000300800 */
[----:B------:R-:W-:-:S05]  /*12680*/  LOP3.LUT R14, R14, 0x60, RZ, 0x3c, !PT ;  /* 0x000000600e0e7812 */ /* 0x000fca00078e3cff */
[----:B--2---:R0:W-:Y:S04]  /*12690*/  STS.U16 [R14+0x700], R15 ;  /* 0x0007000f0e007388 */ /* 0x0041e80000000400 */
[----:B0-----:R-:W2:Y:S01]  /*126a0*/  LDL R15, [R1+0x318] ;  /* 0x00031800010f7983 */ /* 0x001ea20000100800 */
[----:B------:R-:W-:Y:S02]  /*126b0*/  IADD3 R14, P1, R29, R2, RZ ;  /* 0x000000021d0e7210 */ /* 0x000fe40007f3e0ff */
[----:B------:R-:W-:Y:S01]  /*126c0*/  PRMT R13, RZ, 0x7610, R13 ;  /* 0x00007610ff0d7816 */ /* 0x000fe2000000000d */
[----:B------:R0:W-:Y:S04]  /*126d0*/  STL [R1+0x70c], R29 ;  /* 0x00070c1d01007387 */ /* 0x0001e80000100800 */
[----:B0-----:R-:W3:Y:S04]  /*126e0*/  LDL.LU R29, [R1+0x4c8] ;  /* 0x0004c800011d7983 */ /* 0x001ee80000300800 */
[----:B----4-:R0:W-:Y:S01]  /*126f0*/  STL [R1+0x710], R3 ;  /* 0x0007100301007387 */ /* 0x0101e20000100800 */
[----:B--2---:R-:W-:-:S05]  /*12700*/  IMAD.X R15, R15, 0x1, R0, P1 ;  /* 0x000000010f0f7824 */ /* 0x004fca00008e0600 */
[----:B------:R1:W2:Y:S04]  /*12710*/  @!P0 LDG.E.U16 R13, [R14.64] ;  /* 0x000000060e0d8981 */ /* 0x0002a8000c1e1500 */
[----:B-1----:R-:W1:Y:S02]  /*12720*/  S2R R15, SR_TID.X ;  /* 0x00000000000f7919 */ /* 0x002e640000002100 */
[C---:B-1----:R-:W-:Y:S02]  /*12730*/  LOP3.LUT R14, R15.reuse, 0x3f, RZ, 0xc0, !PT ;  /* 0x0000003f0f0e7812 */ /* 0x042fe400078ec0ff */
[----:B------:R-:W-:-:S04]  /*12740*/  LOP3.LUT R15, R15, 0x40, RZ, 0xc0, !PT ;  /* 0x000000400f0f7812 */ /* 0x000fc800078ec0ff */
[----:B------:R-:W-:Y:S01]  /*12750*/  ISETP.NE.U32.AND P1, PT, R15, RZ, PT ;  /* 0x000000ff0f00720c */ /* 0x000fe20003f25070 */
[----:B------:R-:W-:-:S03]  /*12760*/  IMAD.SHL.U32 R14, R14, 0x2, RZ ;  /* 0x000000020e0e7824 */ /* 0x000fc600078e00ff */
[----:B------:R-:W-:-:S04]  /*12770*/  SEL R15, RZ, 0x90, !P1 ;  /* 0x00000090ff0f7807 */ /* 0x000fc80004800000 */
[----:B------:R-:W-:Y:S02]  /*12780*/  LOP3.LUT R15, R15, R14, RZ, 0x3c, !PT ;  /* 0x0000000e0f0f7212 */ /* 0x000fe400078e3cff */
[----:B------:R-:W-:Y:S02]  /*12790*/  IADD3 R14, P1, R3, R2, RZ ;  /* 0x00000002030e7210 */ /* 0x000fe40007f3e0ff */
[----:B------:R-:W-:Y:S01]  /*127a0*/  LOP3.LUT R15, R15, 0x60, RZ, 0x3c, !PT ;  /* 0x000000600f0f7812 */ /* 0x000fe200078e3cff */
[----:B0-----:R-:W4:Y:S04]  /*127b0*/  LDL.LU R3, [R1+0x4c0] ;  /* 0x0004c00001037983 */ /* 0x001f280000300800 */
[----:B------:R0:W-:Y:S02]  /*127c0*/  STS.U16 [R15+0xb00], R17 ;  /* 0x000b00110f007388 */ /* 0x0001e40000000400 */
[----:B0-----:R-:W-:Y:S01]  /*127d0*/  PRMT R17, RZ, 0x7610, R17 ;  /* 0x00007610ff117816 */ /* 0x001fe20000000011 */
[----:B------:R-:W-:-:S05]  /*127e0*/  IMAD.X R15, R28, 0x1, R0, P1 ;  /* 0x000000011c0f7824 */ /* 0x000fca00008e0600 */
[----:B------:R0:W2:Y:S04]  /*127f0*/  @!P0 LDG.E.U16 R17, [R14.64] ;  /* 0x000000060e118981 */ /* 0x0000a8000c1e1500 */
[----:B0-----:R-:W0:Y:S04]  /*12800*/  S2R R14, SR_TID.X ;  /* 0x00000000000e7919 */ /* 0x001e280000002100 */
[----:B------:R1:W-:Y:S04]  /*12810*/  STL [R1+0x714], R28 ;  /* 0x0007141c01007387 */ /* 0x0003e80000100800 */
[----:B-1----:R-:W2:Y:S01]  /*12820*/  LDL.LU R28, [R1+0x2e8] ;  /* 0x0002e800011c7983 */ /* 0x002ea20000300800 */
[----:B0-----:R-:W-:-:S02]  /*12830*/  LOP3.LUT R15, R14, 0x3f, RZ, 0xc0, !PT ;  /* 0x0000003f0e0f7812 */ /* 0x001fc400078ec0ff */
[----:B------:R-:W-:-:S04]  /*12840*/  LOP3.LUT R14, R14, 0x40, RZ, 0xc0, !PT ;  /* 0x000000400e0e7812 */ /* 0x000fc800078ec0ff */
[----:B------:R-:W-:Y:S01]  /*12850*/  ISETP.NE.U32.AND P1, PT, R14, RZ, PT ;  /* 0x000000ff0e00720c */ /* 0x000fe20003f25070 */
[----:B------:R-:W-:-:S03]  /*12860*/  IMAD.SHL.U32 R15, R15, 0x2, RZ ;  /* 0x000000020f0f7824 */ /* 0x000fc600078e00ff */
[----:B------:R-:W-:-:S04]  /*12870*/  SEL R14, RZ, 0x90, !P1 ;  /* 0x00000090ff0e7807 */ /* 0x000fc80004800000 */
[----:B------:R-:W-:Y:S02]  /*12880*/  LOP3.LUT R14, R14, R15, RZ, 0x3c, !PT ;  /* 0x0000000f0e0e7212 */ /* 0x000fe400078e3cff */
[----:B------:R-:W2:Y:S02]  /*12890*/  LDL.LU R15, [R1+0x14] ;  /* 0x00001400010f7983 */ /* 0x000ea40000300800 */
[----:B------:R-:W-:-:S05]  /*128a0*/  LOP3.LUT R14, R14, 0x60, RZ, 0x3c, !PT ;  /* 0x000000600e0e7812 */ /* 0x000fca00078e3cff */
[----:B--2---:R0:W-:Y:S04]  /*128b0*/  STS.U16 [R14+0xf00], R15 ;  /* 0x000f000f0e007388 */ /* 0x0041e80000000400 */
[----:B0-----:R-:W2:Y:S01]  /*128c0*/  LDL R15, [R1+0x2f8] ;  /* 0x0002f800010f7983 */ /* 0x001ea20000100800 */
[----:B---3--:R-:W-:Y:S02]  /*128d0*/  IADD3 R14, P1, R29, R2, RZ ;  /* 0x000000021d0e7210 */ /* 0x008fe40007f3e0ff */
[----:B------:R-:W-:Y:S01]  /*128e0*/  PRMT R18, RZ, 0x7610, R18 ;  /* 0x00007610ff127816 */ /* 0x000fe20000000012 */
[----:B------:R0:W-:Y:S04]  /*128f0*/  STL [R1+0x718], R29 ;  /* 0x0007181d01007387 */ /* 0x0001e80000100800 */
[----:B0-----:R-:W3:Y:S01]  /*12900*/  LDL.LU R29, [R1+0x4b8] ;  /* 0x0004b800011d7983 */ /* 0x001ee20000300800 */
        /* <DEDUP_REMOVED lines=9> */
[----:B------:R-:W2:Y:S02]  /*129a0*/  LDL.LU R15, [R1+0x10] ;  /* 0x00001000010f7983 */ /* 0x000ea40000300800 */
[----:B------:R-:W-:Y:S02]  /*129b0*/  LOP3.LUT R14, R14, 0x60, RZ, 0x3c, !PT ;  /* 0x000000600e0e7812 */ /* 0x000fe400078e3cff */
[----:B------:R-:W-:Y:S01]  /*129c0*/  PRMT R19, RZ, 0x7610, R19 ;  /* 0x00007610ff137816 */ /* 0x000fe20000000013 */
[----:B----4-:R-:W-:Y:S04]  /*129d0*/  STL [R1+0x71c], R3 ;  /* 0x00071c0301007387 */ /* 0x010fe80000100800 */
[----:B--2---:R0:W-:Y:S02]  /*129e0*/  STS.U16 [R14+0x1300], R15 ;  /* 0x0013000f0e007388 */ /* 0x0041e40000000400 */
[----:B0-----:R-:W-:-:S02]  /*129f0*/  IADD3 R14, P1, R3, R2, RZ ;  /* 0x00000002030e7210 */ /* 0x001fc40007f3e0ff */
[----:B------:R-:W2:Y:S03]  /*12a00*/  LDL.LU R3, [R1+0x4b0] ;  /* 0x0004b00001037983 */ /* 0x000ea60000300800 */
[----:B------:R-:W-:-:S05]  /*12a10*/  IMAD.X R15, R28, 0x1, R0, P1 ;  /* 0x000000011c0f7824 */ /* 0x000fca00008e0600 */
[----:B------:R0:W4:Y:S04]  /*12a20*/  @!P0 LDG.E.U16 R19, [R14.64] ;  /* 0x000000060e138981 */ /* 0x000128000c1e1500 */
        /* <DEDUP_REMOVED lines=29> */
[----:B------:R-:W-:Y:S04]  /*12c00*/  STL [R1+0x728], R3 ;  /* 0x0007280301007387 */ /* 0x000fe80000100800 */
[----:B--2---:R0:W-:Y:S02]  /*12c10*/  STS.U16 [R14+0x1b00], R15 ;  /* 0x001b000f0e007388 */ /* 0x0041e40000000400 */
[----:B0-----:R-:W-:-:S02]  /*12c20*/  IADD3 R14, P1, R3, R2, RZ ;  /* 0x00000002030e7210 */ /* 0x001fc40007f3e0ff */
[----:B------:R-:W2:Y:S03]  /*12c30*/  LDL.LU R3, [R1+0x5a4] ;  /* 0x0005a40001037983 */ /* 0x000ea60000300800 */
        /* <DEDUP_REMOVED lines=28> */
[----:B------:R-:W2:Y:S02]  /*12e00*/  LDL.LU R15, [R1] ;  /* 0x00000000010f7983 */ /* 0x000ea40000300800 */
[----:B------:R-:W-:Y:S02]  /*12e10*/  LOP3.LUT R14, R14, 0x60, RZ, 0x3c, !PT ;  /* 0x000000600e0e7812 */ /* 0x000fe400078e3cff */
[----:B------:R-:W-:Y:S04]  /*12e20*/  STL [R1+0x768], R3 ;  /* 0x0007680301007387 */ /* 0x000fe80000100800 */
[----:B------:R-:W-:Y:S04]  /*12e30*/  STL [R1+0x764], R2 ;  /* 0x0007640201007387 */ /* 0x000fe80000100800 */
[----:B--2---:R0:W-:Y:S02]  /*12e40*/  STS.U16 [R14+0x2300], R15 ;  /* 0x0023000f0e007388 */ /* 0x0041e40000000400 */
[----:B0-----:R-:W-:-:S02]  /*12e50*/  IADD3 R14, P1, R3, R2, RZ ;  /* 0x00000002030e7210 */ /* 0x001fc40007f3e0ff */
[----:B------:R-:W2:Y:S04]  /*12e60*/  LDL.LU R2, [R1+0x28] ;  /* 0x0000280001027983 */ /* 0x000ea80000300800 */
[----:B------:R-:W0:Y:S04]  /*12e70*/  S2R R15, SR_TID.X ;  /* 0x00000000000f7919 */ /* 0x000e280000002100 */
[----:B------:R1:W-:Y:S01]  /*12e80*/  STL [R1+0x790], R28 ;  /* 0x0007901c01007387 */ /* 0x0003e20000100800 */
[----:B0-----:R-:W-:Y:S01]  /*12e90*/  LOP3.LUT R3, R15, 0x40, RZ, 0xc0, !PT ;  /* 0x000000400f037812 */ /* 0x001fe200078ec0ff */
[----:B------:R-:W-:-:S02]  /*12ea0*/  IMAD.X R15, R28, 0x1, R0, P1 ;  /* 0x000000011c0f7824 */ /* 0x000fc400008e0600 */
[----:B-1----:R-:W0:Y:S01]  /*12eb0*/  S2R R28, SR_TID.X ;  /* 0x00000000001c7919 */ /* 0x002e220000002100 */
[----:B------:R-:W-:-:S04]  /*12ec0*/  ISETP.NE.U32.AND P2, PT, R3, RZ, PT ;  /* 0x000000ff0300720c */ /* 0x000fc80003f45070 */
[----:B------:R-:W-:Y:S02]  /*12ed0*/  SEL R3, RZ, 0x90, !P2 ;  /* 0x00000090ff037807 */ /* 0x000fe40005000000 */
[----:B0-----:R-:W-:-:S05]  /*12ee0*/  LOP3.LUT R28, R28, 0x3f, RZ, 0xc0, !PT ;  /* 0x0000003f1c1c7812 */ /* 0x001fca00078ec0ff */
[----:B------:R-:W-:-:S05]  /*12ef0*/  IMAD.SHL.U32 R28, R28, 0x2, RZ ;  /* 0x000000021c1c7824 */ /* 0x000fca00078e00ff */
[----:B------:R-:W-:-:S04]  /*12f00*/  LOP3.LUT R3, R3, R28, RZ, 0x3c, !PT ;  /* 0x0000001c03037212 */ /* 0x000fc800078e3cff */
[----:B------:R-:W-:Y:S01]  /*12f10*/  LOP3.LUT R3, R3, 0x60, RZ, 0x3c, !PT ;  /* 0x0000006003037812 */ /* 0x000fe200078e3cff */
[----:B------:R0:W-:Y:S04]  /*12f20*/  STL [R1+0x76c], R0 ;  /* 0x00076c0001007387 */ /* 0x0001e80000100800 */
[----:B0-----:R-:W3:Y:S04]  /*12f30*/  LDL R0, [R1+0x18c] ;  /* 0x00018c0001007983 */ /* 0x001ee80000100800 */
[----:B--2---:R0:W-:Y:S04]  /*12f40*/  STS.U16 [R3+0x7f00], R2 ;  /* 0x007f000203007388 */ /* 0x0041e80000000400 */
[----:B------:R-:W-:Y:S04]  /*12f50*/  STS.U16 [R3+0x2700], R26 ;  /* 0x0027001a03007388 */ /* 0x000fe80000000400 */
[----:B------:R-:W-:Y:S04]  /*12f60*/  STS.U16 [R3+0x2b00], R24 ;  /* 0x002b001803007388 */ /* 0x000fe80000000400 */
[----:B------:R-:W-:Y:S04]  /*12f70*/  STS.U16 [R3+0x2f00], R22 ;  /* 0x002f001603007388 */ /* 0x000fe80000000400 */
[----:B------:R-:W-:Y:S04]  /*12f80*/  STS.U16 [R3+0x3300], R20 ;  /* 0x0033001403007388 */ /* 0x000fe80000000400 */
[----:B------:R-:W-:Y:S04]  /*12f90*/  STS.U16 [R3+0x3700], R16 ;  /* 0x0037001003007388 */ /* 0x000fe80000000400 */
[----:B------:R-:W-:Y:S04]  /*12fa0*/  STS.U16 [R3+0x3b00], R4 ;  /* 0x003b000403007388 */ /* 0x000fe80000000400 */
[----:B------:R1:W-:Y:S04]  /*12fb0*/  STS.U16 [R3+0x3f00], R5 ;  /* 0x003f000503007388 */ /* 0x0003e80000000400 */
[----:B------:R-:W-:Y:S04]  /*12fc0*/  STS.U16 [R3+0x4300], R6 ;  /* 0x0043000603007388 */ /* 0x000fe80000000400 */
[----:B------:R2:W-:Y:S04]  /*12fd0*/  STS.U16 [R3+0x4700], R7 ;  /* 0x0047000703007388 */ /* 0x0005e80000000400 */
[----:B------:R-:W-:Y:S04]  /*12fe0*/  STS.U16 [R3+0x4b00], R8 ;  /* 0x004b000803007388 */ /* 0x000fe80000000400 */
[----:B------:R-:W-:Y:S04]  /*12ff0*/  STS.U16 [R3+0x4f00], R9 ;  /* 0x004f000903007388 */ /* 0x000fe80000000400 */
[----:B------:R-:W-:Y:S04]  /*13000*/  STS.U16 [R3+0x5300], R10 ;  /* 0x0053000a03007388 */ /* 0x000fe80000000400 */
[----:B------:R-:W-:Y:S04]  /*13010*/  STS.U16 [R3+0x5700], R11 ;  /* 0x0057000b03007388 */ /* 0x000fe80000000400 */
[----:B------:R-:W-:Y:S04]  /*13020*/  STS.U16 [R3+0x5b00], R12 ;  /* 0x005b000c03007388 */ /* 0x000fe80000000400 */
[----:B0-----:R-:W3:Y:S04]  /*13030*/  LDL R2, [R1+0x188] ;  /* 0x0001880001027983 */ /* 0x001ee80000100800 */
[----:B------:R-:W-:Y:S04]  /*13040*/  STS.U16 [R3+0x5f00], R13 ;  /* 0x005f000d03007388 */ /* 0x000fe80000000400 */
[----:B-1----:R-:W3:Y:S04]  /*13050*/  LDL.LU.64 R4, [R1+0x190] ;  /* 0x0001900001047983 */ /* 0x002ee80000300a00 */
[----:B------:R0:W-:Y:S04]  /*13060*/  STS.U16 [R3+0x6300], R17 ;  /* 0x0063001103007388 */ /* 0x0001e80000000400 */
[----:B--2---:R-:W2:Y:S04]  /*13070*/  LDL.LU.64 R6, [R1+0x198] ;  /* 0x0001980001067983 */ /* 0x004ea80000300a00 */
[----:B------:R-:W-:Y:S04]  /*13080*/  STS.U16 [R3+0x6700], R18 ;  /* 0x0067001203007388 */ /* 0x000fe80000000400 */
[----:B----4-:R1:W-:Y:S04]  /*13090*/  STS.U16 [R3+0x6b00], R19 ;  /* 0x006b001303007388 */ /* 0x0103e80000000400 */
[----:B0-----:R-:W4:Y:S04]  /*130a0*/  LDL.LU.64 R16, [R1+0xf0] ;  /* 0x0000f00001107983 */ /* 0x001f280000300a00 */
[----:B-1----:R-:W2:Y:S01]  /*130b0*/  LDL.LU.64 R18, [R1+0xf8] ;  /* 0x0000f80001127983 */ /* 0x002ea20000300a00 */
[----:B------:R-:W-:-:S06]  /*130c0*/  PRMT R27, RZ, 0x7610, R27 ;  /* 0x00007610ff1b7816 */ /* 0x000fcc000000001b */
[----:B------:R0:W3:Y:S04]  /*130d0*/  @!P0 LDG.E.U16 R27, [R14.64] ;  /* 0x000000060e1b8981 */ /* 0x0000e8000c1e1500 */
[----:B--2---:R-:W-:Y:S04]  /*130e0*/  STL.64 [R1+0xb10], R18 ;  /* 0x000b101201007387 */ /* 0x004fe80000100a00 */
[----:B----4-:R1:W-:Y:S04]  /*130f0*/  STL.64 [R1+0xb08], R16 ;  /* 0x000b081001007387 */ /* 0x0103e80000100a00 */
[----:B-1----:R-:W2:Y:S04]  /*13100*/  LDL.LU.64 R16, [R1+0x160] ;  /* 0x0001600001107983 */ /* 0x002ea80000300a00 */
[----:B------:R-:W4:Y:S04]  /*13110*/  LDL.LU.64 R18, [R1+0x168] ;  /* 0x0001680001127983 */ /* 0x000f280000300a00 */
[----:B0-----:R-:W0:Y:S04]  /*13120*/  S2R R15, SR_TID.X ;  /* 0x00000000000f7919 */ /* 0x001e280000002100 */
[----:B------:R-:W-:Y:S04]  /*13130*/  STS.U16 [R3+0x6f00], R21 ;  /* 0x006f001503007388 */ /* 0x000fe80000000400 */
[----:B------:R-:W-:Y:S04]  /*13140*/  STS.U16 [R3+0x7300], R23 ;  /* 0x0073001703007388 */ /* 0x000fe80000000400 */
[----:B------:R-:W-:Y:S04]  /*13150*/  STS.U16 [R3+0x7700], R25 ;  /* 0x0077001903007388 */ /* 0x000fe80000000400 */
[----:B---3--:R1:W-:Y:S04]  /*13160*/  STS.U16 [R3+0x7b00], R27 ;  /* 0x007b001b03007388 */ /* 0x0083e80000000400 */
[----:B------:R-:W-:Y:S06]  /*13170*/  BAR.SYNC.DEFER_BLOCKING 0x0 ;  /* 0x0000000000007b1d */ /* 0x000fec0000010000 */
[----:B-1----:R-:W1:Y:S01]  /*13180*/  S2R R3, SR_TID.X ;  /* 0x0000000000037919 */ /* 0x002e620000002100 */
[C---:B0-----:R-:W-:Y:S01]  /*13190*/  LOP3.LUT R28, R15.reuse, 0x7, RZ, 0xc0, !PT ;  /* 0x000000070f1c7812 */ /* 0x041fe200078ec0ff */
[----:B------:R-:W-:-:S04]  /*131a0*/  IMAD.SHL.U32 R14, R15, 0x2, RZ ;  /* 0x000000020f0e7824 */ /* 0x000fc800078e00ff */
[----:B------:R-:W-:-:S05]  /*131b0*/  IMAD.SHL.U32 R28, R28, 0x10, RZ ;  /* 0x000000101c1c7824 */ /* 0x000fca00078e00ff */
[----:B------:R-:W-:Y:S01]  /*131c0*/  LOP3.LUT R28, R28, 0x30, R14, 0x78, !PT ;  /* 0x000000301c1c7812 */ /* 0x000fe200078e780e */
[----:B------:R-:W-:Y:S04]  /*131d0*/  LDSM.16.MT88.4 R8, [R2+0x8000] ;  /* 0x008000000208783b */ /* 0x000fe80000004200 */
[----:B----4-:R-:W-:Y:S04]  /*131e0*/  STL.64 [R1+0xb20], R18 ;  /* 0x000b201201007387 */ /* 0x010fe80000100a00 */
[----:B--2---:R0:W-:Y:S04]  /*131f0*/  STL.64 [R1+0xb18], R16 ;  /* 0x000b181001007387 */ /* 0x0041e80000100a00 */
[----:B0-----:R-:W2:Y:S04]  /*13200*/  LDL.LU.64 R16, [R1+0x120] ;  /* 0x0001200001107983 */ /* 0x001ea80000300a00 */
[----:B------:R-:W3:Y:S01]  /*13210*/  LDL.LU.64 R18, [R1+0x128] ;  /* 0x0001280001127983 */ /* 0x000ee20000300a00 */
[----:B-1----:R-:W-:-:S02]  /*13220*/  LOP3.LUT R15, R3, 0x60, RZ, 0xc0, !PT ;  /* 0x00000060030f7812 */ /* 0x002fc400078ec0ff */
[----:B------:R-:W-:-:S05]  /*13230*/  LOP3.LUT R3, R3, 0x7, RZ, 0xc0, !PT ;  /* 0x0000000703037812 */ /* 0x000fca00078ec0ff */
[----:B------:R-:W-:Y:S02]  /*13240*/  IMAD R3, R3, 0x4, R15 ;  /* 0x0000000403037824 */ /* 0x000fe400078e020f */
[----:B------:R-:W-:Y:S02]  /*13250*/  LDSM.16.MT88.4 R12, [R0+0x8000] ;  /* 0x00800000000c783b */ /* 0x000fe40000004200 */
[----:B------:R-:W-:-:S05]  /*13260*/  IMAD.U32 R3, R3, 0x20, R28 ;  /* 0x0000002003037824 */ /* 0x000fca00078e001c */
[----:B------:R-:W0:Y:S04]  /*13270*/  LDSM.16.M88.4 R24, [R3] ;  /* 0x000000000318783b */ /* 0x000e280000000200 */
[----:B------:R-:W1:Y:S04]  /*13280*/  LDSM.16.M88.4 R20, [R3+0x1000] ;  /* 0x001000000314783b */ /* 0x000e680000000200 */
[----:B---3--:R-:W-:Y:S04]  /*13290*/  STL.64 [R1+0xb30], R18 ;  /* 0x000b301201007387 */ /* 0x008fe80000100a00 */
[----:B--2---:R0:W-:Y:S02]  /*132a0*/  STL.64 [R1+0xb28], R16 ;  /* 0x000b281001007387 */ /* 0x0041e40000100a00 */
[----:B0-----:R-:W-:Y:S02]  /*132b0*/  HMMA.16816.F32 R16, R8, R24, R4 ;  /* 0x000000180810723c */ /* 0x001fe40000001804 */
[----:B-1----:R-:W-:Y:S04]  /*132c0*/  STL [R1+0xac4], R22 ;  /* 0x000ac41601007387 */ /* 0x002fe80000100800 */
[----:B------:R-:W-:Y:S11]  /*132d0*/  STL [R1+0xac0], R23 ;  /* 0x000ac01701007387 */ /* 0x000ff60000100800 */
[----:B------:R-:W-:Y:S07]  /*132e0*/  @!UPT UIADD3 URZ, URZ, URZ, URZ ;  /* 0x0000003f3f3ff290 */ /* 0x000fee000fffe03f */
[----:B------:R-:W-:Y:S02]  /*132f0*/  IMAD.MOV.U32 R4, RZ, RZ, R18 ;  /* 0x000000ffff047224 */ /* 0x000fe400078e0012 */
[----:B------:R-:W-:Y:S02]  /*13300*/  IMAD.MOV.U32 R3, RZ, RZ, R19 ;  /* 0x000000ffff037224 */ /* 0x000fe400078e0013 */
[----:B------:R-:W-:Y:S01]  /*13310*/  IMAD.MOV.U32 R6, RZ, RZ, R16 ;  /* 0x000000ffff067224 */ /* 0x000fe200078e0010 */
[----:B------:R-:W2:Y:S01]  /*13320*/  LDL.LU.64 R18, [R1+0xb30] ;  /* 0x000b300001127983 */ /* 0x000ea20000300a00 */
[----:B------:R-:W-:-:S03]  /*13330*/  IMAD.MOV.U32 R5, RZ, RZ, R17 ;  /* 0x000000ffff057224 */ /* 0x000fc600078e0011 */
[----:B------:R-:W2:Y:S02]  /*13340*/  LDL.LU.64 R16, [R1+0xb28] ;  /* 0x000b280001107983 */ /* 0x000ea40000300a00 */
[----:B--2---:R-:W-:Y:S11]  /*13350*/  HMMA.16816.F32 R16, R12, R24, R16 ;  /* 0x000000180c10723c */ /* 0x004ff60000001810 */
[----:B------:R-:W-:Y:S11]  /*13360*/  @!UPT UIADD3 URZ, URZ, URZ, URZ ;  /* 0x0000003f3f3ff290 */ /* 0x000ff6000fffe03f */
[----:B------:R-:W-:Y:S01]  /*13370*/  @!UPT UIADD3 URZ, URZ, URZ, URZ ;  /* 0x0000003f3f3ff290 */ /* 0x000fe2000fffe03f */
[----:B------:R-:W-:Y:S04]  /*13380*/  STL.64 [R1], R16 ;  /* 0x0000001001007387 */ /* 0x000fe80000100a00 */
[----:B------:R0:W-:Y:S04]  /*13390*/  STL.64 [R1+0x8], R18 ;  /* 0x0000081201007387 */ /* 0x0001e80000100a00 */
[----:B0-----:R-:W2:Y:S04]  /*133a0*/  LDL.LU.64 R18, [R1+0xb20] ;  /* 0x000b200001127983 */ /* 0x001ea80000300a00 */
[----:B------:R-:W2:Y:S04]  /*133b0*/  LDL.LU.64 R16, [R1+0xb18] ;  /* 0x000b180001107983 */ /* 0x000ea80000300a00 */
[----:B------:R-:W3:Y:S01]  /*133c0*/  LDL R25, [R1+0x180] ;  /* 0x0001800001197983 */ /* 0x000ee20000100800 */
[----:B--2---:R-:W-:Y:S11]  /*133d0*/  HMMA.16816.F32 R16, R8, R20, R16 ;  /* 0x000000140810723c */ /* 0x004ff60000001810 */
[----:B------:R-:W-:Y:S11]  /*133e0*/  @!UPT UIADD3 URZ, URZ, URZ, URZ ;  /* 0x0000003f3f3ff290 */ /* 0x000ff6000fffe03f */
[----:B------:R-:W-:Y:S01]  /*133f0*/  @!UPT UIADD3 URZ, URZ, URZ, URZ ;  /* 0x0000003f3f3ff290 */ /* 0x000fe2000fffe03f */
[----:B------:R-:W-:Y:S01]  /*13400*/  STL.64 [R1+0x40], R16 ;  /* 0x0000401001007387 */ /* 0x000fe20000100a00 */
[----:B------:R-:W-:-:S03]  /*13410*/  IMAD.MOV.U32 R22, RZ, RZ, R19 ;  /* 0x000000ffff167224 */ /* 0x000fc600078e0013 */
[----:B------:R0:W-:Y:S04]  /*13420*/  STL [R1+0x48], R18 ;  /* 0x0000481201007387 */ /* 0x0001e80000100800 */
[----:B0-----:R-:W2:Y:S04]  /*13430*/  LDL.LU.64 R18, [R1+0xb10] ;  /* 0x000b100001127983 */ /* 0x001ea80000300a00 */
[----:B------:R-:W2:Y:S04]  /*13440*/  LDL.LU.64 R16, [R1+0xb08] ;  /* 0x000b080001107983 */ /* 0x000ea80000300a00 */
[----:B------:R-:W-:Y:S04]  /*13450*/  STL.64 [R1+0xb00], R14 ;  /* 0x000b000e01007387 */ /* 0x000fe80000100a00 */
[----:B------:R0:W-:Y:S01]  /*13460*/  STL.64 [R1+0xaf8], R12 ;  /* 0x000af80c01007387 */ /* 0x0001e20000100a00 */
[----:B--2---:R-:W-:Y:S03]  /*13470*/  HMMA.16816.F32 R16, R12, R20, R16 ;  /* 0x000000140c10723c */ /* 0x004fe60000001810 */
[----:B0-----:R-:W2:Y:S04]  /*13480*/  LDL.LU.64 R12, [R1+0x130] ;  /* 0x00013000010c7983 */ /* 0x001ea80000300a00 */
[----:B------:R-:W2:Y:S11]  /*13490*/  LDL.LU.64 R14, [R1+0x138] ;  /* 0x00013800010e7983 */ /* 0x000eb60000300a00 */
[----:B------:R-:W-:Y:S06]  /*134a0*/  @!UPT UIADD3 URZ, URZ, URZ, URZ ;  /* 0x0000003f3f3ff290 */ /* 0x000fec000fffe03f */
[----:B------:R-:W-:Y:S02]  /*134b0*/  IMAD.MOV.U32 R23, RZ, RZ, R16 ;  /* 0x000000ffff177224 */ /* 0x000fe400078e0010 */
[----:B------:R-:W-:Y:S02]  /*134c0*/  IMAD.MOV.U32 R21, RZ, RZ, R18 ;  /* 0x000000ffff157224 */ /* 0x000fe400078e0012 */
[----:B------:R-:W-:Y:S01]  /*134d0*/  IMAD.MOV.U32 R20, RZ, RZ, R19 ;  /* 0x000000ffff147224 */ /* 0x000fe200078e0013 */
[----:B------:R0:W-:Y:S04]  /*134e0*/  STL.64 [R1+0xad0], R22 ;  /* 0x000ad01601007387 */ /* 0x0001e80000100a00 */
[----:B------:R1:W-:Y:S01]  /*134f0*/  STL.64 [R1+0xac8], R20 ;  /* 0x000ac81401007387 */ /* 0x0003e20000100a00 */
[----:B0-----:R-:W-:-:S02]  /*13500*/  IMAD.MOV.U32 R22, RZ, RZ, R4 ;  /* 0x000000ffff167224 */ /* 0x001fc400078e0004 */
[----:B------:R-:W-:Y:S02]  /*13510*/  IMAD.MOV.U32 R23, RZ, RZ, R3 ;  /* 0x000000ffff177224 */ /* 0x000fe400078e0003 */
[----:B-1----:R-:W-:Y:S02]  /*13520*/  IMAD.MOV.U32 R20, RZ, RZ, R6 ;  /* 0x000000ffff147224 */ /* 0x002fe400078e0006 */
[----:B------:R-:W-:Y:S01]  /*13530*/  IMAD.MOV.U32 R21, RZ, RZ, R5 ;  /* 0x000000ffff157224 */ /* 0x000fe200078e0005 */
[----:B------:R-:W-:Y:S04]  /*13540*/  STL.64 [R1+0xae0], R22 ;  /* 0x000ae01601007387 */ /* 0x000fe80000100a00 */
[----:B------:R-:W-:Y:S04]  /*13550*/  STL.64 [R1+0xad8], R20 ;  /* 0x000ad81401007387 */ /* 0x000fe80000100a00 */
[----:B---3--:R-:W0:Y:S01]  /*13560*/  LDSM.16.M88.4 R20, [R25+0x2000] ;  /* 0x002000001914783b */ /* 0x008e220000000200 */
[----:B------:R-:W-:-:S03]  /*13570*/  IMAD.MOV.U32 R28, RZ, RZ, R17 ;  /* 0x000000ffff1c7224 */ /* 0x000fc600078e0011 */
[----:B------:R-:W-:Y:S04]  /*13580*/  STL.64 [R1+0xaf0], R26 ;  /* 0x000af01a01007387 */ /* 0x000fe80000100a00 */
[----:B------:R-:W1:Y:S04]  /*13590*/  LDSM.16.MT88.4 R16, [R2+0x8400] ;  /* 0x008400000210783b */ /* 0x000e680000004200 */
[----:B------:R-:W3:Y:S01]  /*135a0*/  LDSM.16.MT88.4 R4, [R0+0x8400] ;  /* 0x008400000004783b */ /* 0x000ee20000004200 */
[----:B0-----:R-:W-:-:S05]  /*135b0*/  IMAD.MOV.U32 R24, RZ, RZ, R23 ;  /* 0x000000ffff187224 */ /* 0x001fca00078e0017 */
[----:B------:R0:W-:Y:S04]  /*135c0*/  STL.64 [R1+0xae8], R24 ;  /* 0x000ae81801007387 */ /* 0x0001e80000100a00 */
[----:B0-----:R-:W4:Y:S04]  /*135d0*/  LDL.LU.64 R24, [R1+0xd0] ;  /* 0x0000d00001187983 */ /* 0x001f280000300a00 */
[----:B------:R-:W4:Y:S04]  /*135e0*/  LDL.LU.64 R26, [R1+0xd8] ;  /* 0x0000d800011a7983 */ /* 0x000f280000300a00 */
[----:B------:R-:W-:Y:S01]  /*135f0*/  STL [R1+0x18], R22 ;  /* 0x0000181601007387 */ /* 0x000fe20000100800 */
[-C--:B--2---:R-:W-:Y:S11]  /*13600*/  HMMA.16816.F32 R12, R8, R20.reuse, R12 ;  /* 0x00000014080c723c */ /* 0x084ff6000000180c */
[----:B------:R-:W-:Y:S11]  /*13610*/  @!UPT UIADD3 URZ, URZ, URZ, URZ ;  /* 0x0000003f3f3ff290 */ /* 0x000ff6000fffe03f */
[----:B------:R-:W-:Y:S01]  /*13620*/  @!UPT UIADD3 URZ, URZ, URZ, URZ ;  /* 0x0000003f3f3ff290 */ /* 0x000fe2000fffe03f */
[----:B------:R0:W-:Y:S01]  /*13630*/  STL [R1+0x80], R12 ;  /* 0x0000800c01007387 */ /* 0x0001e20000100800 */
[----:B------:R-:W-:Y:S02]  /*13640*/  IMAD.MOV.U32 R2, RZ, RZ, R14 ;  /* 0x000000ffff027224 */ /* 0x000fe400078e000e */
[----:B------:R-:W-:Y:S02]  /*13650*/  IMAD.MOV.U32 R0, RZ, RZ, R15 ;  /* 0x000000ffff007224 */ /* 0x000fe400078e000f */
[----:B------:R-:W-:Y:S01]  /*13660*/  IMAD.MOV.U32 R3, RZ, RZ, R13 ;  /* 0x000000ffff037224 */ /* 0x000fe200078e000d */
[----:B------:R-:W4:Y:S04]  /*13670*/  LDL.LU.64 R14, [R1+0xb00] ;  /* 0x000b0000010e7983 */ /* 0x000f280000300a00 */
[----:B0-----:R-:W4:Y:S02]  /*13680*/  LDL.LU.64 R12, [R1+0xaf8] ;  /* 0x000af800010c7983 */ /* 0x001f240000300a00 */
[----:B----4-:R-:W-:Y:S02]  /*13690*/  HMMA.16816.F32 R20, R12, R20, R24 ;  /* 0x000000140c14723c */ /* 0x010fe40000001818 */
[----:B------:R-:W1:Y:S04]  /*136a0*/  LDL.LU.64 R26, [R1+0xaf0] ;  /* 0x000af000011a7983 */ /* 0x000e680000300a00 */
[----:B------:R-:W2:Y:S11]  /*136b0*/  LDL.LU.64 R24, [R1+0xae8] ;  /* 0x000ae80001187983 */ /* 0x000eb60000300a00 */
[----:B------:R-:W-:Y:S06]  /*136c0*/  @!UPT UIADD3 URZ, URZ, URZ, URZ ;  /* 0x0000003f3f3ff290 */ /* 0x000fec000fffe03f */
[----:B------:R-:W-:Y:S04]  /*136d0*/  STL.64 [R1+0x60], R20 ;  /* 0x0000601401007387 */ /* 0x000fe80000100a00 */
[----:B------:R0:W-:Y:S04]  /*136e0*/  STL.64 [R1+0x68], R22 ;  /* 0x0000681601007387 */ /* 0x0001e80000100a00 */
[----:B0-----:R-:W1:Y:S04]  /*136f0*/  LDL.LU.64 R22, [R1+0xae0] ;  /* 0x000ae00001167983 */ /* 0x001e680000300a00 */
[----:B------:R-:W1:Y:S04]  /*13700*/  LDL.LU.64 R20, [R1+0xad8] ;  /* 0x000ad80001147983 */ /* 0x000e680000300a00 */
[----:B------:R-:W-:Y:S04]  /*13710*/  STL.64 [R1+0xab8], R14 ;  /* 0x000ab80e01007387 */ /* 0x000fe80000100a00 */
[----:B------:R0:W-:Y:S04]  /*13720*/  STL.64 [R1+0xab0], R12 ;  /* 0x000ab00c01007387 */ /* 0x0001e80000100a00 */
[----:B0-----:R-:W3:Y:S04]  /*13730*/  LDL.LU R12, [R1] ;  /* 0x00000000010c7983 */ /* 0x001ee80000300800 */
[----:B------:R-:W3:Y:S04]  /*13740*/  LDL.LU R13, [R1+0x4] ;  /* 0x00000400010d7983 */ /* 0x000ee80000300800 */
[----:B------:R-:W3:Y:S04]  /*13750*/  LDL.LU R14, [R1+0x8] ;  /* 0x00000800010e7983 */ /* 0x000ee80000300800 */
[----:B------:R-:W3:Y:S01]  /*13760*/  LDL.LU R15, [R1+0xc] ;  /* 0x00000c00010f7983 */ /* 0x000ee20000300800 */
[-C--:B-1----:R-:W-:Y:S11]  /*13770*/  HMMA.16816.F32 R20, R16, R26.reuse, R20 ;  /* 0x0000001a1014723c */ /* 0x082ff60000001814 */
[----:B------:R-:W-:Y:S11]  /*13780*/  @!UPT UIADD3 URZ, URZ, URZ, URZ ;  /* 0x0000003f3f3ff290 */ /* 0x000ff6000fffe03f */
[----:B------:R-:W-:Y:S01]  /*13790*/  @!UPT UIADD3 URZ, URZ, URZ, URZ ;  /* 0x0000003f3f3ff290 */ /* 0x000fe2000fffe03f */
[----:B------:R-:W-:Y:S04]  /*137a0*/  STL.64 [R1+0x130], R20 ;  /* 0x0001301401007387 */ /* 0x000fe80000100a00 */
[----:B------:R0:W-:Y:S04]  /*137b0*/  STL.64 [R1+0x138], R22 ;  /* 0x0001381601007387 */ /* 0x0001e80000100a00 */
[----:B0-----:R-:W4:Y:S04]  /*137c0*/  LDL.LU.64 R22, [R1+0xad0] ;  /* 0x000ad00001167983 */ /* 0x001f280000300a00 */
[----:B------:R-:W4:Y:S04]  /*137d0*/  LDL.LU.64 R20, [R1+0xac8] ;  /* 0x000ac80001147983 */ /* 0x000f280000300a00 */
[----:B------:R-:W-:Y:S04]  /*137e0*/  STL.64 [R1+0xa98], R18 ;  /* 0x000a981201007387 */ /* 0x000fe80000100a00 */
[----:B------:R3:W-:Y:S02]  /*137f0*/  STL.64 [R1+0xa90], R16 ;  /* 0x000a901001007387 */ /* 0x0007e40000100a00 */
[----:B---3--:R-:W-:Y:S02]  /*13800*/  HMMA.16816.F32 R16, R4, R26, R12 ;  /* 0x0000001a0410723c */ /* 0x008fe4000000180c */
[----:B------:R-:W3:Y:S04]  /*13810*/  LDL.LU.64 R12, [R1+0x150] ;  /* 0x00015000010c7983 */ /* 0x000ee80000300a00 */
[----:B------:R-:W3:Y:S11]  /*13820*/  LDL.LU.64 R14, [R1+0x158] ;  /* 0x00015800010e7983 */ /* 0x000ef60000300a00 */
[----:B------:R-:W-:Y:S06]  /*13830*/  @!UPT UIADD3 URZ, URZ, URZ, URZ ;  /* 0x0000003f3f3ff290 */ /* 0x000fec000fffe03f */
[----:B------:R-:W-:Y:S04]  /*13840*/  STL.64 [R1+0xd0], R16 ;  /* 0x0000d01001007387 */ /* 0x000fe80000100a00 */
[----:B------:R-:W-:Y:S04]  /*13850*/  STL.64 [R1+0xd8], R18 ;  /* 0x0000d81201007387 */ /* 0x000fe80000100a00 */
[----:B------:R-:W-:Y:S04]  /*13860*/  STL.64 [R1+0xa88], R6 ;  /* 0x000a880601007387 */ /* 0x000fe80000100a00 */
[----:B------:R0:W-:Y:S04]  /*13870*/  STL.64 [R1+0xa80], R4 ;  /* 0x000a800401007387 */ /* 0x0001e80000100a00 */
[----:B--2---:R-:W3:Y:S04]  /*13880*/  LDSM.16.M88.4 R16, [R25+0x3000] ;  /* 0x003000001910783b */ /* 0x004ee80000000200 */
[----:B0-----:R-:W2:Y:S04]  /*13890*/  LDL.LU R4, [R1+0x40] ;  /* 0x0000400001047983 */ /* 0x001ea80000300800 */
[----:B------:R-:W2:Y:S04]  /*138a0*/  LDL.LU R5, [R1+0x44] ;  /* 0x0000440001057983 */ /* 0x000ea80000300800 */
[----:B------:R-:W2:Y:S01]  /*138b0*/  LDL.LU R6, [R1+0x48] ;  /* 0x0000480001067983 */ /* 0x000ea20000300800 */
[----:B----4-:R-:W-:-:S03]  /*138c0*/  IMAD.MOV.U32 R7, RZ, RZ, R22 ;  /* 0x000000ffff077224 */ /* 0x010fc600078e0016 */
[----:B------:R-:W4:Y:S01]  /*138d0*/  LDL.LU R22, [R1+0xac4] ;  /* 0x000ac40001167983 */ /* 0x000f220000300800 */
[----:B------:R-:W-:Y:S02]  /*138e0*/  IMAD.MOV.U32 R26, RZ, RZ, R21 ;  /* 0x000000ffff1a7224 */ /* 0x000fe400078e0015 */
[----:B------:R-:W-:Y:S01]  /*138f0*/  IMAD.MOV.U32 R27, RZ, RZ, R20 ;  /* 0x000000ffff1b7224 */ /* 0x000fe200078e0014 */
[----:B---3--:R-:W-:Y:S11]  /*13900*/  HMMA.16816.F32 R12, R8, R16, R12 ;  /* 0x00000010080c723c */ /* 0x008ff6000000180c */
[----:B------:R-:W-:Y:S11]  /*13910*/  @!UPT UIADD3 URZ, URZ, URZ, URZ ;  /* 0x0000003f3f3ff290 */ /* 0x000ff6000fffe03f */
[----:B------:R-:W-:Y:S02]  /*13920*/  @!UPT UIADD3 URZ, URZ, URZ, URZ ;  /* 0x0000003f3f3ff290 */ /* 0x000fe4000fffe03f */
[----:B------:R-:W-:Y:S02]  /*13930*/  IMAD.MOV.U32 R21, RZ, RZ, R14 ;  /* 0x000000ffff157224 */ /* 0x000fe400078e000e */
[----:B------:R-:W-:Y:S01]  /*13940*/  IMAD.MOV.U32 R20, RZ, RZ, R15 ;  /* 0x000000ffff147224 */ /* 0x000fe200078e000f */
[----:B--2---:R-:W-:Y:S04]  /*13950*/  STL.64 [R1+0xaa8], R6 ;  /* 0x000aa80601007387 */ /* 0x004fe80000100a00 */
[----:B------:R0:W-:Y:S04]  /*13960*/  STL.64 [R1+0xaa0], R4 ;  /* 0x000aa00401007387 */ /* 0x0001e80000100a00 */
[----:B0-----:R-:W2:Y:S04]  /*13970*/  LDL.LU.64 R4, [R1+0xc0] ;  /* 0x0000c00001047983 */ /* 0x001ea80000300a00 */
[----:B------:R-:W2:Y:S04]  /*13980*/  LDL.LU.64 R6, [R1+0xc8] ;  /* 0x0000c80001067983 */ /* 0x000ea80000300a00 */
[----:B------:R0:W-:Y:S02]  /*13990*/  STL.64 [R1+0xa78], R24 ;  /* 0x000a781801007387 */ /* 0x0001e40000100a00 */
[----:B0-----:R-:W-:-:S02]  /*139a0*/  IMAD.MOV.U32 R24, RZ, RZ, R23 ;  /* 0x000000ffff187224 */ /* 0x001fc400078e0017 */
[----:B------:R-:W4:Y:S01]  /*139b0*/  LDL.LU R23, [R1+0xac0] ;  /* 0x000ac00001177983 */ /* 0x000f220000300800 */
[----:B------:R-:W-:-:S03]  /*139c0*/  IMAD.MOV.U32 R25, RZ, RZ, R28 ;  /* 0x000000ffff197224 */ /* 0x000fc600078e001c */
[----:B------:R-:W-:Y:S01]  /*139d0*/  STL.64 [R1+0x8], R18 ;  /* 0x0000081201007387 */ /* 0x000fe20000100a00 */
[----:B------:R-:W-:-:S03]  /*139e0*/  IMAD.MOV.U32 R28, RZ, RZ, R13 ;  /* 0x000000ffff1c7224 */ /* 0x000fc600078e000d */
[----:B------:R0:W-:Y:S04]  /*139f0*/  STL [R1+0x70], R12 ;  /* 0x0000700c01007387 */ /* 0x0001e80000100800 */
[----:B------:R-:W2:Y:S04]  /*13a00*/  LDL.LU.64 R14, [R1+0xab8] ;  /* 0x000ab800010e7983 */ /* 0x000ea80000300a00 */
[----:B0-----:R-:W2:Y:S02]  /*13a10*/  LDL.LU.64 R12, [R1+0xab0] ;  /* 0x000ab000010c7983 */ /* 0x001ea40000300a00 */
[----:B--2---:R-:W-:Y:S02]  /*13a20*/  HMMA.16816.F32 R16, R12, R16, R4 ;  /* 0x000000100c10723c */ /* 0x004fe40000001804 */
[----:B------:R-:W4:Y:S04]  /*13a30*/  LDL.LU.64 R6, [R1+0xaa8] ;  /* 0x000aa80001067983 */ /* 0x000f280000300a00 */
[----:B------:R-:W4:Y:S11]  /*13a40*/  LDL.LU.64 R4, [R1+0xaa0] ;  /* 0x000aa00001047983 */ /* 0x000f360000300a00 */
[----:B------:R-:W-:Y:S06]  /*13a50*/  @!UPT UIADD3 URZ, URZ, URZ, URZ ;  /* 0x0000003f3f3ff290 */ /* 0x000fec000fffe03f */
[----:B------:R-:W-:Y:S04]  /*13a60*/  STL.64 [R1+0x50], R16 ;  /* 0x0000501001007387 */ /* 0x000fe80000100a00 */
[----:B------:R0:W-:Y:S04]  /*13a70*/  STL.64 [R1+0x58], R18 ;  /* 0x0000581201007387 */ /* 0x0001e80000100a00 */
[----:B0-----:R-:W4:Y:S04]  /*13a80*/  LDL.LU.64 R18, [R1+0xa98] ;  /* 0x000a980001127983 */ /* 0x001f280000300a00 */
[----:B------:R-:W4:Y:S04]  /*13a90*/  LDL.LU.64 R16, [R1+0xa90] ;  /* 0x000a900001107983 */ /* 0x000f280000300a00 */
[----:B------:R-:W-:Y:S04]  /*13aa0*/  STL.64 [R1+0xa70], R14 ;  /* 0x000a700e01007387 */ /* 0x000fe80000100a00 */
[----:B------:R0:W-:Y:S04]  /*13ab0*/  STL.64 [R1+0xa68], R12 ;  /* 0x000a680c01007387 */ /* 0x0001e80000100a00 */
[----:B0-----:R-:W2:Y:S04]  /*13ac0*/  LDL.LU.64 R12, [R1+0x110] ;  /* 0x00011000010c7983 */ /* 0x001ea80000300a00 */
[----:B------:R-:W2:Y:S01]  /*13ad0*/  LDL.LU.64 R14, [R1+0x118] ;  /* 0x00011800010e7983 */ /* 0x000ea20000300a00 */
[-C--:B----4-:R-:W-:Y:S11]  /*13ae0*/  HMMA.16816.F32 R4, R16, R22.reuse, R4 ;  /* 0x000000161004723c */ /* 0x090ff60000001804 */
[----:B------:R-:W-:Y:S11]  /*13af0*/  @!UPT UIADD3 URZ, URZ, URZ, URZ ;  /* 0x0000003f3f3ff290 */ /* 0x000ff6000fffe03f */
[----:B------:R-:W-:Y:S01]  /*13b00*/  @!UPT UIADD3 URZ, URZ, URZ, URZ ;  /* 0x0000003f3f3ff290 */ /* 0x000fe2000fffe03f */
[----:B------:R-:W-:Y:S04]  /*13b10*/  STL.64 [R1+0xf0], R4 ;  /* 0x0000f00401007387 */ /* 0x000fe80000100a00 */
[----:B------:R0:W-:Y:S04]  /*13b20*/  STL.64 [R1+0xf8], R6 ;  /* 0x0000f80601007387 */ /* 0x0001e80000100a00 */
[----:B0-----:R-:W3:Y:S04]  /*13b30*/  LDL.LU.64 R6, [R1+0xa88] ;  /* 0x000a880001067983 */ /* 0x001ee80000300a00 */
[----:B------:R-:W3:Y:S04]  /*13b40*/  LDL.LU.64 R4, [R1+0xa80] ;  /* 0x000a800001047983 */ /* 0x000ee80000300a00 */
[----:B------:R-:W-:Y:S04]  /*13b50*/  STL.64 [R1+0xa60], R18 ;  /* 0x000a601201007387 */ /* 0x000fe80000100a00 */
[----:B------:R0:W-:Y:S04]  /*13b60*/  STL.64 [R1+0xa58], R16 ;  /* 0x000a581001007387 */ /* 0x0001e80000100a00 */
[----:B0-----:R-:W4:Y:S04]  /*13b70*/  LDL.LU.64 R16, [R1+0xe0] ;  /* 0x0000e00001107983 */ /* 0x001f280000300a00 */
[----:B------:R-:W4:Y:S01]  /*13b80*/  LDL.LU.64 R18, [R1+0xe8] ;  /* 0x0000e80001127983 */ /* 0x000f220000300a00 */
[----:B---3--:R-:W-:Y:S11]  /*13b90*/  HMMA.16816.F32 R24, R4, R22, R24 ;  /* 0x000000160418723c */ /* 0x008ff60000001818 */
[----:B------:R-:W-:Y:S11]  /*13ba0*/  @!UPT UIADD3 URZ, URZ, URZ, URZ ;  /* 0x0000003f3f3ff290 */ /* 0x000ff6000fffe03f */
[----:B------:R-:W-:Y:S01]  /*13bb0*/  @!UPT UIADD3 URZ, URZ, URZ, URZ ;  /* 0x0000003f3f3ff290 */ /* 0x000fe2000fffe03f */
[----:B------:R0:W-:Y:S04]  /*13bc0*/  STL.64 [R1+0xc0], R24 ;  /* 0x0000c01801007387 */ /* 0x0001e80000100a00 */
[----:B------:R-:W-:Y:S04]  /*13bd0*/  STL.64 [R1+0xc8], R26 ;  /* 0x0000c81a01007387 */ /* 0x000fe80000100a00 */
[----:B0-----:R-:W3:Y:S04]  /*13be0*/  LDL.LU.64 R24, [R1+0xa78] ;  /* 0x000a780001187983 */ /* 0x001ee80000300a00 */
[----:B------:R-:W-:Y:S04]  /*13bf0*/  STL.64 [R1+0xa40], R20 ;  /* 0x000a401401007387 */ /* 0x000fe80000100a00 */
[----:B------:R-:W2:Y:S01]  /*13c00*/  LDL.LU R22, [R1+0x18] ;  /* 0x0000180001167983 */ /* 0x000ea20000300800 */
[----:B---3--:R-:W-:-:S03]  /*13c10*/  IMAD.MOV.U32 R23, RZ, RZ, R24 ;  /* 0x000000ffff177224 */ /* 0x008fc600078e0018 */
[----:B------:R-:W2:Y:S02]  /*13c20*/  LDSM.16.M88.4 R24, [R25+0x4000] ;  /* 0x004000001918783b */ /* 0x000ea40000000200 */
[-C--:B--2---:R-:W-:Y:S11]  /*13c30*/  HMMA.16816.F32 R12, R8, R24.reuse, R12 ;  /* 0x00000018080c723c */ /* 0x084ff6000000180c */
[----:B------:R-:W-:Y:S11]  /*13c40*/  @!UPT UIADD3 URZ, URZ, URZ, URZ ;  /* 0x0000003f3f3ff290 */ /* 0x000ff6000fffe03f */
[----:B------:R-:W-:Y:S01]  /*13c50*/  @!UPT UIADD3 URZ, URZ, URZ, URZ ;  /* 0x0000003f3f3ff290 */ /* 0x000fe2000fffe03f */
[----:B------:R-:W-:Y:S04]  /*13c60*/  STL.64 [R1+0x30], R12 ;  /* 0x0000300c01007387 */ /* 0x000fe80000100a00 */
[----:B------:R0:W-:Y:S04]  /*13c70*/  STL.64 [R1+0x38], R14 ;  /* 0x0000380e01007387 */ /* 0x0001e80000100a00 */
[----:B0-----:R-:W4:Y:S04]  /*13c80*/  LDL.LU.64 R14, [R1+0xa70] ;  /* 0x000a7000010e7983 */ /* 0x001f280000300a00 */
[----:B------:R-:W4:Y:S04]  /*13c90*/  LDL.LU.64 R12, [R1+0xa68] ;  /* 0x000a6800010c7983 */ /* 0x000f280000300a00 */
[----:B------:R-:W-:Y:S04]  /*13ca0*/  STL.64 [R1+0xa50], R10 ;  /* 0x000a500a01007387 */ /* 0x000fe80000100a00 */
[----:B------:R0:W-:Y:S04]  /*13cb0*/  STL.64 [R1+0xa48], R8 ;  /* 0x000a480801007387 */ /* 0x0001e80000100a00 */
[----:B0-----:R-:W2:Y:S04]  /*13cc0*/  LDL.LU R8, [R1+0x60] ;  /* 0x0000600001087983 */ /* 0x001ea80000300800 */
[----:B------:R-:W2:Y:S04]  /*13cd0*/  LDL.LU R9, [R1+0x64] ;  /* 0x0000640001097983 */ /* 0x000ea80000300800 */
[----:B------:R-:W2:Y:S04]  /*13ce0*/  LDL.LU R10, [R1+0x68] ;  /* 0x00006800010a7983 */ /* 0x000ea80000300800 */
[----:B------:R-:W2:Y:S01]  /*13cf0*/  LDL.LU R11, [R1+0x6c] ;  /* 0x00006c00010b7983 */ /* 0x000ea20000300800 */
[----:B----4-:R-:W-:Y:S11]  /*13d00*/  HMMA.16816.F32 R16, R12, R24, R16 ;  /* 0x000000180c10723c */ /* 0x010ff60000001810 */
        /* <DEDUP_REMOVED lines=8> */
[----:B0-----:R-:W3:Y:S01]  /*13d90*/  LDL.LU R12, [R1+0x80] ;  /* 0x00008000010c7983 */ /* 0x001ee20000300800 */
[----:B------:R-:W-:-:S02]  /*13da0*/  IMAD.MOV.U32 R13, RZ, RZ, R3 ;  /* 0x000000ffff0d7224 */ /* 0x000fc400078e0003 */
[----:B------:R-:W-:Y:S01]  /*13db0*/  IMAD.MOV.U32 R14, RZ, RZ, R2 ;  /* 0x000000ffff0e7224 */ /* 0x000fe200078e0002 */
[----:B------:R-:W4:Y:S01]  /*13dc0*/  LDL R25, [R1+0x180] ;  /* 0x0001800001197983 */ /* 0x000f220000100800 */
[----:B------:R-:W-:-:S07]  /*13dd0*/  IMAD.MOV.U32 R15, RZ, RZ, R0 ;  /* 0x000000ffff0f7224 */ /* 0x000fce00078e0000 */
[-C--:B---3--:R-:W-:Y:S08]  /*13de0*/  HMMA.16816.F32 R12, R16, R22.reuse, R12 ;  /* 0x00000016100c723c */ /* 0x088ff0000000180c */
[----:B--2---:R-:W-:Y:S11]  /*13df0*/  HMMA.16816.F32 R20, R4, R22, R8 ;  /* 0x000000160414723c */ /* 0x004ff60000001808 */
[----:B------:R-:W-:Y:S04]  /*13e00*/  @!UPT UIADD3 URZ, URZ, URZ, URZ ;  /* 0x0000003f3f3ff290 */ /* 0x000fe8000fffe03f */
[----:B------:R0:W-:Y:S01]  /*13e10*/  STL [R1+0x80], R12 ;  /* 0x0000800c01007387 */ /* 0x0001e20000100800 */
[----:B------:R-:W-:Y:S02]  /*13e20*/  IMAD.MOV.U32 R3, RZ, RZ, R13 ;  /* 0x000000ffff037224 */ /* 0x000fe400078e000d */
[----:B------:R-:W-:Y:S02]  /*13e30*/  IMAD.MOV.U32 R2, RZ, RZ, R14 ;  /* 0x000000ffff027224 */ /* 0x000fe400078e000e */
[----:B------:R-:W-:Y:S01]  /*13e40*/  IMAD.MOV.U32 R0, RZ, RZ, R15 ;  /* 0x000000ffff007224 */ /* 0x000fe200078e000f */
[----:B0-----:R-:W2:Y:S04]  /*13e50*/  LDL.LU.64 R12, [R1+0x100] ;  /* 0x00010000010c7983 */ /* 0x001ea80000300a00 */
[----:B------:R-:W2:Y:S04]  /*13e60*/  LDL.LU.64 R14, [R1+0x108] ;  /* 0x00010800010e7983 */ /* 0x000ea80000300a00 */
[----:B------:R-:W-:Y:S04]  /*13e70*/  STL.64 [R1+0xa28], R18 ;  /* 0x000a281201007387 */ /* 0x000fe80000100a00 */
[----:B------:R0:W-:Y:S04]  /*13e80*/  STL.64 [R1+0xa20], R16 ;  /* 0x000a201001007387 */ /* 0x0001e80000100a00 */
[----:B0-----:R-:W3:Y:S04]  /*13e90*/  LDL.LU.64 R16, [R1+0x90] ;  /* 0x0000900001107983 */ /* 0x001ee80000300a00 */
[----:B------:R-:W3:Y:S04]  /*13ea0*/  LDL.LU.64 R18, [R1+0x98] ;  /* 0x0000980001127983 */ /* 0x000ee80000300a00 */
[----:B------:R-:W-:Y:S04]  /*13eb0*/  STL [R1+0x9c0], R29 ;  /* 0x0009c01d01007387 */ /* 0x000fe80000100800 */
[----:B------:R-:W-:Y:S04]  /*13ec0*/  STL [R1+0x980], R0 ;  /* 0x0009800001007387 */ /* 0x000fe80000100800 */
[----:B------:R-:W-:Y:S04]  /*13ed0*/  STL [R1+0x97c], R2 ;  /* 0x00097c0201007387 */ /* 0x000fe80000100800 */
[----:B------:R-:W-:Y:S04]  /*13ee0*/  STL [R1+0x978], R3 ;  /* 0x0009780301007387 */ /* 0x000fe80000100800 */
[----:B------:R-:W2:Y:S04]  /*13ef0*/  LDL.LU.64 R10, [R1+0xa50] ;  /* 0x000a5000010a7983 */ /* 0x000ea80000300a00 */
[----:B------:R-:W2:Y:S04]  /*13f00*/  LDL.LU.64 R8, [R1+0xa48] ;  /* 0x000a480001087983 */ /* 0x000ea80000300a00 */
[----:B------:R0:W-:Y:S04]  /*13f10*/  STL.64 [R1+0x120], R20 ;  /* 0x0001201401007387 */ /* 0x0001e80000100a00 */
[----:B------:R-:W-:Y:S04]  /*13f20*/  STL.64 [R1+0x128], R22 ;  /* 0x0001281601007387 */ /* 0x000fe80000100a00 */
[----:B0-----:R-:W2:Y:S04]  /*13f30*/  LDL.LU.64 R20, [R1+0xa40] ;  /* 0x000a400001147983 */ /* 0x001ea80000300a00 */
[----:B------:R-:W-:Y:S04]  /*13f40*/  STL.64 [R1+0xa18], R6 ;  /* 0x000a180601007387 */ /* 0x000fe80000100a00 */
[----:B------:R0:W-:Y:S04]  /*13f50*/  STL.64 [R1+0xa10], R4 ;  /* 0x000a100401007387 */ /* 0x0001e80000100a00 */
[----:B0-----:R-:W3:Y:S01]  /*13f60*/  LDL.LU R4, [R1+0x70] ;  /* 0x0000700001047983 */ /* 0x001ee20000300800 */
[----:B--2---:R-:W-:-:S02]  /*13f70*/  IMAD.MOV.U32 R6, RZ, RZ, R21 ;  /* 0x000000ffff067224 */ /* 0x004fc400078e0015 */
[----:B------:R-:W-:Y:S02]  /*13f80*/  IMAD.MOV.U32 R7, RZ, RZ, R20 ;  /* 0x000000ffff077224 */ /* 0x000fe400078e0014 */
[----:B----4-:R-:W0:Y:S02]  /*13f90*/  LDSM.16.M88.4 R20, [R25+0x5000] ;  /* 0x005000001914783b */ /* 0x010e240000000200 */
[----:B0-----:R-:W-:Y:S02]  /*13fa0*/  HMMA.16816.F32 R12, R8, R20, R12 ;  /* 0x00000014080c723c */ /* 0x001fe4000000180c */
[----:B------:R-:W-:Y:S11]  /*13fb0*/  STL [R1+0x9c4], R23 ;  /* 0x0009c41701007387 */ /* 0x000ff60000100800 */
[----:B------:R-:W-:Y:S10]  /*13fc0*/  @!UPT UIADD3 URZ, URZ, URZ, URZ ;  /* 0x0000003f3f3ff290 */ /* 0x000ff4000fffe03f */
[----:B------:R-:W-:Y:S01]  /*13fd0*/  STL.64 [R1+0x60], R12 ;  /* 0x0000600c01007387 */ /* 0x000fe20000100a00 */
[----:B------:R-:W-:-:S03]  /*13fe0*/  IMAD.MOV.U32 R24, RZ, RZ, R15 ;  /* 0x000000ffff187224 */ /* 0x000fc600078e000f */
[----:B------:R0:W-:Y:S04]  /*13ff0*/  STL [R1+0x68], R14 ;  /* 0x0000680e01007387 */ /* 0x0001e80000100800 */
[----:B0-----:R-:W3:Y:S04]  /*14000*/  LDL.LU.64 R14, [R1+0xa38] ;  /* 0x000a3800010e7983 */ /* 0x001ee80000300a00 */
[----:B------:R-:W3:Y:S01]  /*14010*/  LDL.LU.64 R12, [R1+0xa30] ;  /* 0x000a3000010c7983 */ /* 0x000ee20000300a00 */
[----:B------:R-:W-:Y:S01]  /*14020*/  IMAD.MOV.U32 R5, RZ, RZ, R28 ;  /* 0x000000ffff057224 */ /* 0x000fe200078e001c */
[----:B---3--:R-:W-:Y:S11]  /*14030*/  HMMA.16816.F32 R16, R12, R20, R16 ;  /* 0x000000140c10723c */ /* 0x008ff60000001810 */
[----:B------:R-:W-:Y:S11]  /*14040*/  @!UPT UIADD3 URZ, URZ, URZ, URZ ;  /* 0x0000003f3f3ff290 */ /* 0x000ff6000fffe03f */
[----:B------:R-:W-:Y:S01]  /*14050*/  @!UPT UIADD3 URZ, URZ, URZ, URZ ;  /* 0x0000003f3f3ff290 */ /* 0x000fe2000fffe03f */
[----:B------:R-:W-:Y:S01]  /*14060*/  STL.64 [R1+0x40], R16 ;  /* 0x0000401001007387 */ /* 0x000fe20000100a00 */
[----:B------:R-:W-:-:S03]  /*14070*/  IMAD.MOV.U32 R28, RZ, RZ, R19 ;  /* 0x000000ffff1c7224 */ /* 0x000fc600078e0013 */
[----:B------:R0:W-:Y:S04]  /*14080*/  STL [R1+0x48], R18 ;  /* 0x0000481201007387 */ /* 0x0001e80000100800 */
[----:B0-----:R-:W2:Y:S04]  /*14090*/  LDL.LU.64 R18, [R1+0xa28] ;  /* 0x000a280001127983 */ /* 0x001ea80000300a00 */
[----:B------:R-:W2:Y:S04]  /*140a0*/  LDL.LU.64 R16, [R1+0xa20] ;  /* 0x000a200001107983 */ /* 0x000ea80000300a00 */
[----:B------:R0:W-:Y:S04]  /*140b0*/  STL [R1+0xa08], R22 ;  /* 0x000a081601007387 */ /* 0x0001e80000100800 */
[----:B0-----:R-:W2:Y:S04]  /*140c0*/  LDL.LU R22, [R1+0x8] ;  /* 0x0000080001167983 */ /* 0x001ea80000300800 */
[----:B------:R-:W2:Y:S04]  /*140d0*/  LDL.LU R23, [R1+0xc] ;  /* 0x00000c0001177983 */ /* 0x000ea80000300800 */
[----:B------:R-:W-:Y:S04]  /*140e0*/  STL.64 [R1+0xa00], R14 ;  /* 0x000a000e01007387 */ /* 0x000fe80000100a00 */
[----:B------:R0:W-:Y:S04]  /*140f0*/  STL.64 [R1+0x9f8], R12 ;  /* 0x0009f80c01007387 */ /* 0x0001e80000100a00 */
[----:B0-----:R-:W3:Y:S04]  /*14100*/  LDL.LU.64 R12, [R1+0x140] ;  /* 0x00014000010c7983 */ /* 0x001ee80000300a00 */
[----:B------:R-:W3:Y:S01]  /*14110*/  LDL.LU.64 R14, [R1+0x148] ;  /* 0x00014800010e7983 */ /* 0x000ee20000300a00 */
[-C--:B--2---:R-:W-:Y:S11]  /*14120*/  HMMA.16816.F32 R4, R16, R22.reuse, R4 ;  /* 0x000000161004723c */ /* 0x084ff60000001804 */
[----:B------:R-:W-:Y:S11]  /*14130*/  @!UPT UIADD3 URZ, URZ, URZ, URZ ;  /* 0x0000003f3f3ff290 */ /* 0x000ff6000fffe03f */
[----:B------:R-:W-:Y:S01]  /*14140*/  @!UPT UIADD3 URZ, URZ, URZ, URZ ;  /* 0x0000003f3f3ff290 */ /* 0x000fe2000fffe03f */
[----:B------:R-:W-:Y:S04]  /*14150*/  STL.64 [R1+0x160], R4 ;  /* 0x0001600401007387 */ /* 0x000fe80000100a00 */
[----:B------:R0:W-:Y:S04]  /*14160*/  STL.64 [R1+0x168], R6 ;  /* 0x0001680601007387 */ /* 0x0001e80000100a00 */
[----:B0-----:R-:W2:Y:S04]  /*14170*/  LDL.LU.64 R6, [R1+0xa18] ;  /* 0x000a180001067983 */ /* 0x001ea80000300a00 */
[----:B------:R-:W2:Y:S04]  /*14180*/  LDL.LU.64 R4, [R1+0xa10] ;  /* 0x000a100001047983 */ /* 0x000ea80000300a00 */
[----:B------:R-:W-:Y:S04]  /*14190*/  STL.64 [R1+0x9f0], R18 ;  /* 0x0009f01201007387 */ /* 0x000fe80000100a00 */
[----:B------:R0:W-:Y:S04]  /*141a0*/  STL.64 [R1+0x9e8], R16 ;  /* 0x0009e81001007387 */ /* 0x0001e80000100a00 */
[----:B0-----:R-:W2:Y:S04]  /*141b0*/  LDL.LU R16, [R1+0x50] ;  /* 0x0000500001107983 */ /* 0x001ea80000300800 */
[----:B------:R-:W2:Y:S04]  /*141c0*/  LDL.LU R17, [R1+0x54] ;  /* 0x0000540001117983 */ /* 0x000ea80000300800 */
[----:B------:R-:W2:Y:S04]  /*141d0*/  LDL.LU R18, [R1+0x58] ;  /* 0x0000580001127983 */ /* 0x000ea80000300800 */
[----:B------:R-:W2:Y:S02]  /*141e0*/  LDL.LU R19, [R1+0x5c] ;  /* 0x00005c0001137983 */ /* 0x000ea40000300800 */
[----:B--2---:R-:W-:Y:S02]  /*141f0*/  HMMA.16816.F32 R20, R4, R22, R16 ;  /* 0x000000160414723c */ /* 0x004fe40000001810 */
[----:B------:R-:W2:Y:S04]  /*14200*/  LDL.LU.64 R16, [R1+0xa0] ;  /* 0x0000a00001107983 */ /* 0x000ea80000300a00 */
[----:B------:R-:W2:Y:S11]  /*14210*/  LDL.LU.64 R18, [R1+0xa8] ;  /* 0x0000a80001127983 */ /* 0x000eb60000300a00 */
[----:B------:R-:W-:Y:S06]  /*14220*/  @!UPT UIADD3 URZ, URZ, URZ, URZ ;  /* 0x0000003f3f3ff290 */ /* 0x000fec000fffe03f */
[----:B------:R-:W-:Y:S04]  /*14230*/  STL.64 [R1+0x110], R20 ;  /* 0x0001101401007387 */ /* 0x000fe80000100a00 */
[----:B------:R-:W-:Y:S04]  /*14240*/  STL.64 [R1+0x118], R22 ;  /* 0x0001181601007387 */ /* 0x000fe80000100a00 */
[----:B------:R-:W3:Y:S04]  /*14250*/  LDSM.16.M88.4 R20, [R25+0x6000] ;  /* 0x006000001914783b */ /* 0x000ee80000000200 */
[----:B------:R-:W-:Y:S04]  /*14260*/  STL.64 [R1+0x9e0], R6 ;  /* 0x0009e00601007387 */ /* 0x000fe80000100a00 */
[----:B------:R0:W-:Y:S04]  /*14270*/  STL.64 [R1+0x9d8], R4 ;  /* 0x0009d80401007387 */ /* 0x0001e80000100a00 */
[----:B0-----:R-:W4:Y:S04]  /*14280*/  LDL.LU R4, [R1+0x30] ;  /* 0x0000300001047983 */ /* 0x001f280000300800 */
[----:B------:R-:W4:Y:S04]  /*14290*/  LDL.LU R5, [R1+0x34] ;  /* 0x0000340001057983 */ /* 0x000f280000300800 */
[----:B------:R-:W4:Y:S04]  /*142a0*/  LDL.LU R6, [R1+0x38] ;  /* 0x0000380001067983 */ /* 0x000f280000300800 */
[----:B------:R-:W4:Y:S01]  /*142b0*/  LDL.LU R7, [R1+0x3c] ;  /* 0x00003c0001077983 */ /* 0x000f220000300800 */
[----:B---3--:R-:W-:Y:S03]  /*142c0*/  HMMA.16816.F32 R12, R8, R20, R12 ;  /* 0x00000014080c723c */ /* 0x008fe6000000180c */
[----:B------:R0:W-:Y:S01]  /*142d0*/  STL.64 [R1+0x18], R22 ;  /* 0x0000181601007387 */ /* 0x0001e20000100a00 */
[----:B------:R-:W-:-:S02]  /*142e0*/  IMAD.MOV.U32 R2, RZ, RZ, R20 ;  /* 0x000000ffff027224 */ /* 0x000fc400078e0014 */
[----:B------:R-:W-:Y:S01]  /*142f0*/  IMAD.MOV.U32 R0, RZ, RZ, R21 ;  /* 0x000000ffff007224 */ /* 0x000fe200078e0015 */
[----:B0-----:R-:W3:Y:S11]  /*14300*/  LDL.LU R22, [R1+0xa08] ;  /* 0x000a080001167983 */ /* 0x001ef60000300800 */
[----:B------:R-:W-:Y:S06]  /*14310*/  @!UPT UIADD3 URZ, URZ, URZ, URZ ;  /* 0x0000003f3f3ff290 */ /* 0x000fec000fffe03f */
[----:B------:R-:W-:Y:S02]  /*14320*/  IMAD.MOV.U32 R21, RZ, RZ, R14 ;  /* 0x000000ffff157224 */ /* 0x000fe400078e000e */
[----:B------:R-:W-:Y:S02]  /*14330*/  IMAD.MOV.U32 R20, RZ, RZ, R15 ;  /* 0x000000ffff147224 */ /* 0x000fe400078e000f */
[----:B------:R-:W-:Y:S01]  /*14340*/  IMAD.MOV.U32 R23, RZ, RZ, R12 ;  /* 0x000000ffff177224 */ /* 0x000fe200078e000c */
[----:B------:R-:W2:Y:S01]  /*14350*/  LDL.LU.64 R14, [R1+0xa00] ;  /* 0x000a0000010e7983 */ /* 0x000ea20000300a00 */
[----:B------:R-:W-:-:S03]  /*14360*/  IMAD.MOV.U32 R29, RZ, RZ, R13 ;  /* 0x000000ffff1d7224 */ /* 0x000fc600078e000d */
[----:B------:R-:W2:Y:S04]  /*14370*/  LDL.LU.64 R12, [R1+0x9f8] ;  /* 0x0009f800010c7983 */ /* 0x000ea80000300a00 */
[----:B---3--:R-:W-:Y:S04]  /*14380*/  STL.64 [R1+0x9d0], R22 ;  /* 0x0009d01601007387 */ /* 0x008fe80000100a00 */
[----:B------:R0:W-:Y:S02]  /*14390*/  STL.64 [R1+0x9c8], R20 ;  /* 0x0009c81401007387 */ /* 0x0001e40000100a00 */
[----:B0-----:R-:W-:-:S02]  /*143a0*/  IMAD.MOV.U32 R20, RZ, RZ, R2 ;  /* 0x000000ffff147224 */ /* 0x001fc400078e0002 */
[----:B------:R-:W-:-:S07]  /*143b0*/  IMAD.MOV.U32 R21, RZ, RZ, R0 ;  /* 0x000000ffff157224 */ /* 0x000fce00078e0000 */
[----:B--2---:R-:W-:Y:S01]  /*143c0*/  HMMA.16816.F32 R20, R12, R20, R16 ;  /* 0x000000140c14723c */ /* 0x004fe20000001810 */
[----:B------:R-:W4:Y:S04]  /*143d0*/  LDL.LU.64 R18, [R1+0x9f0] ;  /* 0x0009f00001127983 */ /* 0x000f280000300a00 */
[----:B------:R-:W4:Y:S11]  /*143e0*/  LDL.LU.64 R16, [R1+0x9e8] ;  /* 0x0009e80001107983 */ /* 0x000f360000300a00 */
[----:B------:R-:W-:Y:S07]  /*143f0*/  @!UPT UIADD3 URZ, URZ, URZ, URZ ;  /* 0x0000003f3f3ff290 */ /* 0x000fee000fffe03f */
[----:B------:R0:W-:Y:S01]  /*14400*/  STL [R1+0x50], R20 ;  /* 0x0000501401007387 */ /* 0x0001e20000100800 */
[----:B------:R-:W-:Y:S02]  /*14410*/  IMAD.MOV.U32 R0, RZ, RZ, R21 ;  /* 0x000000ffff007224 */ /* 0x000fe400078e0015 */
[----:B------:R-:W-:Y:S02]  /*14420*/  IMAD.MOV.U32 R2, RZ, RZ, R22 ;  /* 0x000000ffff027224 */ /* 0x000fe400078e0016 */
[----:B------:R-:W-:Y:S01]  /*14430*/  IMAD.MOV.U32 R3, RZ, RZ, R23 ;  /* 0x000000ffff037224 */ /* 0x000fe200078e0017 */
        /* <DEDUP_REMOVED lines=11> */
[----:B0-----:R-:W3:Y:S04]  /*144f0*/  LDL.LU R16, [R1+0x20] ;  /* 0x0000200001107983 */ /* 0x001ee80000300800 */
[----:B------:R-:W3:Y:S04]  /*14500*/  LDL.LU R17, [R1+0x24] ;  /* 0x0000240001117983 */ /* 0x000ee80000300800 */
[----:B------:R-:W3:Y:S04]  /*14510*/  LDL.LU R18, [R1+0x28] ;  /* 0x0000280001127983 */ /* 0x000ee80000300800 */
[----:B------:R-:W3:Y:S02]  /*14520*/  LDL.LU R19, [R1+0x2c] ;  /* 0x00002c0001137983 */ /* 0x000ee40000300800 */
[----:B---3--:R-:W-:Y:S11]  /*14530*/  HMMA.16816.F32 R16, R4, R26, R16 ;  /* 0x0000001a0410723c */ /* 0x008ff60000001810 */
[----:B------:R-:W-:Y:S11]  /*14540*/  @!UPT UIADD3 URZ, URZ, URZ, URZ ;  /* 0x0000003f3f3ff290 */ /* 0x000ff6000fffe03f */
[----:B------:R-:W-:Y:S01]  /*14550*/  @!UPT UIADD3 URZ, URZ, URZ, URZ ;  /* 0x0000003f3f3ff290 */ /* 0x000fe2000fffe03f */
[----:B------:R0:W-:Y:S04]  /*14560*/  STL.64 [R1+0x100], R16 ;  /* 0x0001001001007387 */ /* 0x0001e80000100a00 */
[----:B------:R1:W-:Y:S04]  /*14570*/  STL.64 [R1+0x108], R18 ;  /* 0x0001081201007387 */ /* 0x0003e80000100a00 */
[----:B0-----:R-:W3:Y:S04]  /*14580*/  LDL.LU.64 R16, [R1+0xb0] ;  /* 0x0000b00001107983 */ /* 0x001ee80000300a00 */
[----:B-1----:R-:W3:Y:S04]  /*14590*/  LDL.LU.64 R18, [R1+0xb8] ;  /* 0x0000b80001127983 */ /* 0x002ee80000300a00 */
[----:B------:R0:W-:Y:S04]  /*145a0*/  STL.64 [R1+0x990], R6 ;  /* 0x0009900601007387 */ /* 0x0001e80000100a00 */
[----:B------:R1:W-:Y:S04]  /*145b0*/  STL.64 [R1+0x988], R4 ;  /* 0x0009880401007387 */ /* 0x0003e80000100a00 */
[----:B0-----:R-:W4:Y:S04]  /*145c0*/  LDL.LU.64 R6, [R1+0x18] ;  /* 0x0000180001067983 */ /* 0x001f280000300a00 */
[----:B----4-:R0:W-:Y:S04]  /*145d0*/  STL.64 [R1+0x9a8], R6 ;  /* 0x0009a80601007387 */ /* 0x0101e80000100a00 */
[----:B-1----:R-:W4:Y:S04]  /*145e0*/  LDL.LU R4, [R1+0x60] ;  /* 0x0000600001047983 */ /* 0x002f280000300800 */
[----:B------:R-:W4:Y:S01]  /*145f0*/  LDL.LU R5, [R1+0x64] ;  /* 0x0000640001057983 */ /* 0x000f220000300800 */
[----:B0-----:R-:W-:-:S03]  /*14600*/  IMAD.MOV.U32 R7, RZ, RZ, R24 ;  /* 0x000000ffff077224 */ /* 0x001fc600078e0018 */
[----:B------:R-:W4:Y:S04]  /*14610*/  LDL.LU R6, [R1+0x68] ;  /* 0x0000680001067983 */ /* 0x000f280000300800 */
[----:B------:R-:W2:Y:S02]  /*14620*/  LDSM.16.M88.4 R24, [R25+0x7000] ;  /* 0x007000001918783b */ /* 0x000ea40000000200 */
[-C--:B--2---:R-:W-:Y:S02]  /*14630*/  HMMA.16816.F32 R8, R8, R24.reuse, R20 ;  /* 0x000000180808723c */ /* 0x084fe40000001814 */
[----:B------:R-:W2:Y:S04]  /*14640*/  LDL.LU.64 R22, [R1+0x9d0] ;  /* 0x0009d00001167983 */ /* 0x000ea80000300a00 */
[----:B------:R-:W4:Y:S02]  /*14650*/  LDL.LU.64 R20, [R1+0x9c8] ;  /* 0x0009c80001147983 */ /* 0x000f240000300a00 */
[----:B---3--:R-:W-:Y:S11]  /*14660*/  HMMA.16816.F32 R16, R12, R24, R16 ;  /* 0x000000180c10723c */ /* 0x008ff60000001810 */
[----:B------:R-:W-:Y:S04]  /*14670*/  @!UPT UIADD3 URZ, URZ, URZ, URZ ;  /* 0x0000003f3f3ff290 */ /* 0x000fe8000fffe03f */
[----:B------:R-:W-:Y:S04]  /*14680*/  STL.64 [R1+0x9a0], R10 ;  /* 0x0009a00a01007387 */ /* 0x000fe80000100a00 */
[----:B------:R0:W-:Y:S05]  /*14690*/  STL.64 [R1+0x998], R8 ;  /* 0x0009980801007387 */ /* 0x0001ea0000100a00 */
[----:B------:R-:W-:Y:S02]  /*146a0*/  IMAD.MOV.U32 R15, RZ, RZ, R18 ;  /* 0x000000ffff0f7224 */ /* 0x000fe400078e0012 */
[----:B------:R-:W-:-:S02]  /*146b0*/  IMAD.MOV.U32 R14, RZ, RZ, R19 ;  /* 0x000000ffff0e7224 */ /* 0x000fc400078e0013 */
[----:B0-----:R-:W-:Y:S02]  /*146c0*/  IMAD.MOV.U32 R9, RZ, RZ, R29 ;  /* 0x000000ffff097224 */ /* 0x001fe400078e001d */
[----:B--2---:R-:W-:Y:S02]  /*146d0*/  IMAD.MOV.U32 R8, RZ, RZ, R23 ;  /* 0x000000ffff087224 */ /* 0x004fe400078e0017 */
[----:B------:R-:W2:Y:S01]  /*146e0*/  LDL.LU R23, [R1+0x9c4] ;  /* 0x0009c40001177983 */ /* 0x000ea20000300800 */
[----:B----4-:R-:W-:-:S03]  /*146f0*/  IMAD.MOV.U32 R10, RZ, RZ, R21 ;  /* 0x000000ffff0a7224 */ /* 0x010fc600078e0015 */
[----:B------:R-:W3:Y:S01]  /*14700*/  LDL.LU R29, [R1+0x9c0] ;  /* 0x0009c000011d7983 */ /* 0x000ee20000300800 */
[----:B------:R-:W-:Y:S02]  /*14710*/  IMAD.MOV.U32 R11, RZ, RZ, R20 ;  /* 0x000000ffff0b7224 */ /* 0x000fe400078e0014 */
[----:B------:R-:W-:Y:S01]  /*14720*/  IMAD.MOV.U32 R21, RZ, RZ, R16 ;  /* 0x000000ffff157224 */ /* 0x000fe200078e0010 */
[----:B------:R-:W2:Y:S01]  /*14730*/  LDL.LU.64 R18, [R1+0x9b8] ;  /* 0x0009b80001127983 */ /* 0x000ea20000300a00 */
[----:B------:R-:W-:-:S03]  /*14740*/  IMAD.MOV.U32 R20, RZ, RZ, R17 ;  /* 0x000000ffff147224 */ /* 0x000fc600078e0011 */
[----:B------:R-:W2:Y:S02]  /*14750*/  LDL.LU.64 R16, [R1+0x9b0] ;  /* 0x0009b00001107983 */ /* 0x000ea40000300a00 */
[C---:B--2---:R-:W-:Y:S11]  /*14760*/  HMMA.16816.F32 R4, R16.reuse, R22, R4 ;  /* 0x000000161004723c */ /* 0x044ff60000001804 */
[----:B------:R-:W-:Y:S11]  /*14770*/  @!UPT UIADD3 URZ, URZ, URZ, URZ ;  /* 0x0000003f3f3ff290 */ /* 0x000ff6000fffe03f */
[----:B------:R-:W-:Y:S01]  /*14780*/  @!UPT UIADD3 URZ, URZ, URZ, URZ ;  /* 0x0000003f3f3ff290 */ /* 0x000fe2000fffe03f */
[----:B------:R-:W-:Y:S04]  /*14790*/  STL.64 [R1+0xe0], R4 ;  /* 0x0000e00401007387 */ /* 0x000fe80000100a00 */
[----:B------:R0:W-:Y:S04]  /*147a0*/  STL.64 [R1+0xe8], R6 ;  /* 0x0000e80601007387 */ /* 0x0001e80000100a00 */
[----:B0-----:R-:W2:Y:S02]  /*147b0*/  LDL.LU.64 R6, [R1+0x9a8] ;  /* 0x0009a80001067983 */ /* 0x001ea40000300a00 */
[----:B--2---:R-:W-:Y:S11]  /*147c0*/  HMMA.16816.F32 R8, R16, R6, R8 ;  /* 0x000000061008723c */ /* 0x004ff60000001808 */
[----:B------:R-:W-:Y:S11]  /*147d0*/  @!UPT UIADD3 URZ, URZ, URZ, URZ ;  /* 0x0000003f3f3ff290 */ /* 0x000ff6000fffe03f */
[----:B------:R-:W-:Y:S01]  /*147e0*/  @!UPT UIADD3 URZ, URZ, URZ, URZ ;  /* 0x0000003f3f3ff290 */ /* 0x000fe2000fffe03f */
[----:B------:R-:W-:Y:S04]  /*147f0*/  STL.64 [R1+0x140], R8 ;  /* 0x0001400801007387 */ /* 0x000fe80000100a00 */
[----:B------:R0:W-:Y:S04]  /*14800*/  STL.64 [R1+0x148], R10 ;  /* 0x0001480a01007387 */ /* 0x0001e80000100a00 */
[----:B0-----:R-:W2:Y:S04]  /*14810*/  LDL.LU.64 R10, [R1+0x9a0] ;  /* 0x0009a000010a7983 */ /* 0x001ea80000300a00 */
[----:B------:R-:W2:Y:S01]  /*14820*/  LDL.LU.64 R8, [R1+0x998] ;  /* 0x0009980001087983 */ /* 0x000ea20000300a00 */
[----:B------:R-:W-:-:S02]  /*14830*/  IMAD.MOV.U32 R13, RZ, RZ, R6 ;  /* 0x000000ffff0d7224 */ /* 0x000fc400078e0006 */
[----:B------:R-:W-:Y:S02]  /*14840*/  IMAD.MOV.U32 R12, RZ, RZ, R7 ;  /* 0x000000ffff0c7224 */ /* 0x000fe400078e0007 */
[----:B------:R-:W4:Y:S04]  /*14850*/  LDL.LU.64 R6, [R1+0x990] ;  /* 0x0009900001067983 */ /* 0x000f280000300a00 */
[----:B------:R-:W4:Y:S01]  /*14860*/  LDL.LU.64 R4, [R1+0x988] ;  /* 0x0009880001047983 */ /* 0x000f220000300a00 */
[----:B--2---:R-:W-:Y:S03]  /*14870*/  HMMA.16816.F32 R16, R16, R26, R8 ;  /* 0x0000001a1010723c */ /* 0x004fe60000001808 */
[----:B------:R-:W4:Y:S11]  /*14880*/  LDL.LU R8, [R1+0x40] ;  /* 0x0000400001087983 */ /* 0x000f360000300800 */
[----:B------:R-:W-:Y:S09]  /*14890*/  @!UPT UIADD3 URZ, URZ, URZ, URZ ;  /* 0x0000003f3f3ff290 */ /* 0x000ff2000fffe03f */
[----:B------:R-:W-:Y:S04]  /*148a0*/  STL.64 [R1+0x170], R16 ;  /* 0x0001701001007387 */ /* 0x000fe80000100a00 */
[----:B------:R0:W-:Y:S04]  /*148b0*/  STL.64 [R1+0x178], R18 ;  /* 0x0001781201007387 */ /* 0x0001e80000100a00 */
[----:B------:R-:W4:Y:S04]  /*148c0*/  LDL.LU R9, [R1+0x44] ;  /* 0x0000440001097983 */ /* 0x000f280000300800 */
[----:B------:R-:W4:Y:S04]  /*148d0*/  LDL.LU R10, [R1+0x48] ;  /* 0x00004800010a7983 */ /* 0x000f280000300800 */
[----:B0-----:R-:W2:Y:S01]  /*148e0*/  LDL R18, [R1+0x188] ;  /* 0x0001880001127983 */ /* 0x001ea20000100800 */
[----:B------:R-:W-:-:S03]  /*148f0*/  IMAD.MOV.U32 R11, RZ, RZ, R28 ;  /* 0x000000ffff0b7224 */ /* 0x000fc600078e001c */
[----:B------:R-:W2:Y:S04]  /*14900*/  LDL R19, [R1+0x18c] ;  /* 0x00018c0001137983 */ /* 0x000ea80000100800 */
[----:B----4-:R-:W-:Y:S11]  /*14910*/  HMMA.16816.F32 R8, R4, R22, R8 ;  /* 0x000000160408723c */ /* 0x010ff60000001808 */
[----:B------:R-:W-:Y:S11]  /*14920*/  @!UPT UIADD3 URZ, URZ, URZ, URZ ;  /* 0x0000003f3f3ff290 */ /* 0x000ff6000fffe03f */
[----:B------:R-:W-:Y:S01]  /*14930*/  @!UPT UIADD3 URZ, URZ, URZ, URZ ;  /* 0x0000003f3f3ff290 */ /* 0x000fe2000fffe03f */
[----:B------:R-:W-:Y:S01]  /*14940*/  STL.64 [R1+0x90], R8 ;  /* 0x0000900801007387 */ /* 0x000fe20000100a00 */
[----:B------:R-:W-:-:S03]  /*14950*/  IMAD.MOV.U32 R28, RZ, RZ, R11 ;  /* 0x000000ffff1c7224 */ /* 0x000fc600078e000b */
[----:B------:R-:W-:Y:S04]  /*14960*/  STL [R1+0x98], R10 ;  /* 0x0000980a01007387 */ /* 0x000fe80000100800 */
[----:B------:R-:W-:Y:S04]  /*14970*/  STL.64 [R1+0x970], R6 ;  /* 0x0009700601007387 */ /* 0x000fe80000100a00 */
[----:B------:R-:W-:Y:S04]  /*14980*/  STL.64 [R1+0x968], R4 ;  /* 0x0009680401007387 */ /* 0x000fe80000100a00 */
[----:B------:R0:W-:Y:S04]  /*14990*/  STL [R1+0x850], R28 ;  /* 0x0008501c01007387 */ /* 0x0001e80000100800 */
[----:B--2---:R-:W1:Y:S04]  /*149a0*/  LDSM.16.MT88.4 R8, [R18+0x8800] ;  /* 0x008800001208783b */ /* 0x004e680000004200 */
[----:B0-----:R-:W2:Y:S04]  /*149b0*/  LDL R28, [R1+0x5b8] ;  /* 0x0005b800011c7983 */ /* 0x001ea80000100800 */
[----:B-1----:R0:W-:Y:S04]  /*149c0*/  STL.64 [R1+0x940], R10 ;  /* 0x0009400a01007387 */ /* 0x0021e80000100a00 */
[----:B------:R1:W-:Y:S01]  /*149d0*/  STL.64 [R1+0x938], R8 ;  /* 0x0009380801007387 */ /* 0x0003e20000100a00 */
[----:B0-----:R-:W-:-:S02]  /*149e0*/  IMAD.MOV.U32 R10, RZ, RZ, R15 ;  /* 0x000000ffff0a7224 */ /* 0x001fc400078e000f */
[----:B------:R-:W-:Y:S02]  /*149f0*/  IMAD.MOV.U32 R11, RZ, RZ, R14 ;  /* 0x000000ffff0b7224 */ /* 0x000fe400078e000e */
[----:B-1----:R-:W-:Y:S02]  /*14a00*/  IMAD.MOV.U32 R8, RZ, RZ, R21 ;  /* 0x000000ffff087224 */ /* 0x002fe400078e0015 */
[----:B------:R-:W-:Y:S01]  /*14a10*/  IMAD.MOV.U32 R9, RZ, RZ, R20 ;  /* 0x000000ffff097224 */ /* 0x000fe200078e0014 */
[----:B------:R0:W-:Y:S02]  /*14a20*/  STL.64 [R1+0x950], R10 ;  /* 0x0009500a01007387 */ /* 0x0001e40000100a00 */
[----:B0-----:R-:W-:Y:S02]  /*14a30*/  IMAD.MOV.U32 R10, RZ, RZ, R13 ;  /* 0x000000ffff0a7224 */ /* 0x001fe400078e000d */
[----:B------:R-:W-:Y:S02]  /*14a40*/  IMAD.MOV.U32 R11, RZ, RZ, R12 ;  /* 0x000000ffff0b7224 */ /* 0x000fe400078e000c */
[----:B------:R-:W-:Y:S04]  /*14a50*/  LDSM.16.MT88.4 R12, [R19+0x8800] ;  /* 0x00880000130c783b */ /* 0x000fe80000004200 */
[----:B------:R-:W-:Y:S04]  /*14a60*/  STL.64 [R1+0x948], R8 ;  /* 0x0009480801007387 */ /* 0x000fe80000100a00 */
[----:B--2---:R-:W0:Y:S04]  /*14a70*/  LDSM.16.M88.4 R20, [R28] ;  /* 0x000000001c14783b */ /* 0x004e280000000200 */
[----:B------:R-:W1:Y:S04]  /*14a80*/  LDSM.16.M88.4 R4, [R28+0x1000] ;  /* 0x001000001c04783b */ /* 0x000e680000000200 */
[----:B0-----:R0:W-:Y:S04]  /*14a90*/  STL.64 [R1+0x960], R22 ;  /* 0x0009601601007387 */ /* 0x0011e80000100a00 */
[----:B------:R2:W-:Y:S01]  /*14aa0*/  STL.64 [R1+0x958], R20 ;  /* 0x0009581401007387 */ /* 0x0005e20000100a00 */
[----:B0-----:R-:W-:-:S02]  /*14ab0*/  IMAD.MOV.U32 R22, RZ, RZ, R2 ;  /* 0x000000ffff167224 */ /* 0x001fc400078e0002 */
[----:B------:R-:W-:Y:S01]  /*14ac0*/  IMAD.MOV.U32 R23, RZ, RZ, R3 ;  /* 0x000000ffff177224 */ /* 0x000fe200078e0003 */
[----:B--2---:R-:W2:Y:S01]  /*14ad0*/  LDL.LU R20, [R1+0x50] ;  /* 0x0000500001147983 */ /* 0x004ea20000300800 */
[----:B------:R-:W-:-:S03]  /*14ae0*/  IMAD.MOV.U32 R21, RZ, RZ, R0 ;  /* 0x000000ffff157224 */ /* 0x000fc600078e0000 */
[----:B------:R-:W4:Y:S04]  /*14af0*/  LDL.LU R0, [R1+0x980] ;  /* 0x0009800001007983 */ /* 0x000f280000300800 */
[----:B------:R-:W2:Y:S04]  /*14b00*/  LDL.LU R2, [R1+0x97c] ;  /* 0x00097c0001027983 */ /* 0x000ea80000300800 */
[----:B------:R-:W2:Y:S04]  /*14b10*/  LDL.LU R3, [R1+0x978] ;  /* 0x0009780001037983 */ /* 0x000ea80000300800 */
[----:B------:R-:W-:Y:S04]  /*14b20*/  STL.64 [R1+0x930], R14 ;  /* 0x0009300e01007387 */ /* 0x000fe80000100a00 */
[----:B------:R0:W-:Y:S04]  /*14b30*/  STL.64 [R1+0x928], R12 ;  /* 0x0009280c01007387 */ /* 0x0001e80000100a00 */
[----:B0-----:R-:W2:Y:S04]  /*14b40*/  LDL.LU R12, [R1+0x130] ;  /* 0x00013000010c7983 */ /* 0x001ea80000300800 */
[----:B------:R-:W2:Y:S04]  /*14b50*/  LDL.LU R13, [R1+0x134] ;  /* 0x00013400010d7983 */ /* 0x000ea80000300800 */
[----:B------:R-:W2:Y:S04]  /*14b60*/  LDL.LU R14, [R1+0x138] ;  /* 0x00013800010e7983 */ /* 0x000ea80000300800 */
[----:B------:R-:W2:Y:S04]  /*14b70*/  LDL.LU R15, [R1+0x13c] ;  /* 0x00013c00010f7983 */ /* 0x000ea80000300800 */
[----:B------:R0:W-:Y:S04]  /*14b80*/  STL.64 [R1+0x910], R18 ;  /* 0x0009101201007387 */ /* 0x0001e80000100a00 */
[----:B------:R-:W2:Y:S04]  /*14b90*/  LDL.LU R16, [R1+0xf0] ;  /* 0x0000f00001107983 */ /* 0x000ea80000300800 */
[----:B------:R-:W2:Y:S04]  /*14ba0*/  LDL.LU R17, [R1+0xf4] ;  /* 0x0000f40001117983 */ /* 0x000ea80000300800 */
[----:B0-----:R-:W2:Y:S04]  /*14bb0*/  LDL.LU R18, [R1+0xf8] ;  /* 0x0000f80001127983 */ /* 0x001ea80000300800 */
[----:B------:R-:W2:Y:S01]  /*14bc0*/  LDL.LU R19, [R1+0xfc] ;  /* 0x0000fc0001137983 */ /* 0x000ea20000300800 */
[----:B-1----:R-:W-:-:S02]  /*14bd0*/  IMAD.MOV.U32 R24, RZ, RZ, R4 ;  /* 0x000000ffff187224 */ /* 0x002fc400078e0004 */
[----:B------:R-:W-:Y:S01]  /*14be0*/  IMAD.MOV.U32 R25, RZ, RZ, R5 ;  /* 0x000000ffff197224 */ /* 0x000fe200078e0005 */
[----:B--2---:R-:W-:Y:S04]  /*14bf0*/  STL.64 [R1+0x920], R18 ;  /* 0x0009201201007387 */ /* 0x004fe80000100a00 */
[----:B------:R0:W-:Y:S04]  /*14c00*/  STL.64 [R1+0x918], R16 ;  /* 0x0009181001007387 */ /* 0x0001e80000100a00 */
[----:B0-----:R-:W2:Y:S04]  /*14c10*/  LDL.LU R16, [R1+0xd0] ;  /* 0x0000d00001107983 */ /* 0x001ea80000300800 */
[----:B------:R-:W2:Y:S04]  /*14c20*/  LDL.LU R17, [R1+0xd4] ;  /* 0x0000d40001117983 */ /* 0x000ea80000300800 */
[----:B------:R-:W2:Y:S04]  /*14c30*/  LDL.LU R18, [R1+0xd8] ;  /* 0x0000d80001127983 */ /* 0x000ea80000300800 */
[----:B------:R-:W2:Y:S04]  /*14c40*/  LDL.LU R19, [R1+0xdc] ;  /* 0x0000dc0001137983 */ /* 0x000ea80000300800 */
[----:B------:R0:W-:Y:S04]  /*14c50*/  STL.64 [R1+0x8], R6 ;  /* 0x0000080601007387 */ /* 0x0001e80000100a00 */
[----:B0-----:R-:W2:Y:S04]  /*14c60*/  LDL.LU.64 R6, [R1+0x970] ;  /* 0x0009700001067983 */ /* 0x001ea80000300a00 */
[----:B------:R-:W2:Y:S02]  /*14c70*/  LDL.LU.64 R4, [R1+0x968] ;  /* 0x0009680001047983 */ /* 0x000ea40000300a00 */
[C---:B--2---:R-:W-:Y:S02]  /*14c80*/  HMMA.16816.F32 R8, R4.reuse, R10, R20 ;  /* 0x0000000a0408723c */ /* 0x044fe40000001814 */
[----:B------:R-:W2:Y:S04]  /*14c90*/  LDL.LU.64 R22, [R1+0x960] ;  /* 0x0009600001167983 */ /* 0x000ea80000300a00 */
[----:B------:R-:W2:Y:S11]  /*14ca0*/  LDL.LU.64 R20, [R1+0x958] ;  /* 0x0009580001147983 */ /* 0x000eb60000300a00 */
[----:B------:R-:W-:Y:S06]  /*14cb0*/  @!UPT UIADD3 URZ, URZ, URZ, URZ ;  /* 0x0000003f3f3ff290 */ /* 0x000fec000fffe03f */
[----:B------:R-:W-:Y:S04]  /*14cc0*/  STL.64 [R1+0xb0], R8 ;  /* 0x0000b00801007387 */ /* 0x000fe80000100a00 */
[----:B------:R0:W-:Y:S04]  /*14cd0*/  STL.64 [R1+0xb8], R10 ;  /* 0x0000b80a01007387 */ /* 0x0001e80000100a00 */
[----:B0-----:R-:W2:Y:S04]  /*14ce0*/  LDL.LU.64 R10, [R1+0x950] ;  /* 0x00095000010a7983 */ /* 0x001ea80000300a00 */
[----:B------:R-:W2:Y:S02]  /*14cf0*/  LDL.LU.64 R8, [R1+0x948] ;  /* 0x0009480001087983 */ /* 0x000ea40000300a00 */
[----:B--2---:R-:W-:Y:S02]  /*14d00*/  HMMA.16816.F32 R4, R4, R26, R8 ;  /* 0x0000001a0404723c */ /* 0x004fe40000001808 */
[----:B------:R-:W2:Y:S04]  /*14d10*/  LDL.LU.64 R10, [R1+0x940] ;  /* 0x00094000010a7983 */ /* 0x000ea80000300a00 */
[----:B------:R-:W2:Y:S11]  /*14d20*/  LDL.LU.64 R8, [R1+0x938] ;  /* 0x0009380001087983 */ /* 0x000eb60000300a00 */
[----:B------:R-:W-:Y:S06]  /*14d30*/  @!UPT UIADD3 URZ, URZ, URZ, URZ ;  /* 0x0000003f3f3ff290 */ /* 0x000fec000fffe03f */
[----:B------:R0:W-:Y:S04]  /*14d40*/  STL.64 [R1+0xa0], R4 ;  /* 0x0000a00401007387 */ /* 0x0001e80000100a00 */
[----:B------:R1:W-:Y:S04]  /*14d50*/  STL.64 [R1+0xa8], R6 ;  /* 0x0000a80601007387 */ /* 0x0003e80000100a00 */
[----:B0-----:R-:W3:Y:S04]  /*14d60*/  LDL.LU R4, [R1+0xc0] ;  /* 0x0000c00001047983 */ /* 0x001ee80000300800 */
[----:B------:R-:W3:Y:S04]  /*14d70*/  LDL.LU R5, [R1+0xc4] ;  /* 0x0000c40001057983 */ /* 0x000ee80000300800 */
[----:B-1----:R-:W3:Y:S04]  /*14d80*/  LDL.LU R6, [R1+0xc8] ;  /* 0x0000c80001067983 */ /* 0x002ee80000300800 */
[----:B------:R-:W3:Y:S01]  /*14d90*/  LDL.LU R7, [R1+0xcc] ;  /* 0x0000cc0001077983 */ /* 0x000ee20000300800 */
[-C--:B--2---:R-:W-:Y:S11]  /*14da0*/  HMMA.16816.F32 R12, R8, R20.reuse, R12 ;  /* 0x00000014080c723c */ /* 0x084ff6000000180c */
[----:B------:R-:W-:Y:S11]  /*14db0*/  @!UPT UIADD3 URZ, URZ, URZ, URZ ;  /* 0x0000003f3f3ff290 */ /* 0x000ff6000fffe03f */
[----:B------:R-:W-:Y:S01]  /*14dc0*/  @!UPT UIADD3 URZ, URZ, URZ, URZ ;  /* 0x0000003f3f3ff290 */ /* 0x000fe2000fffe03f */
[----:B------:R-:W-:Y:S04]  /*14dd0*/  STL.64 [R1+0x20], R12 ;  /* 0x0000200c01007387 */ /* 0x000fe80000100a00 */
[----:B------:R0:W-:Y:S04]  /*14de0*/  STL.64 [R1+0x28], R14 ;  /* 0x0000280e01007387 */ /* 0x0001e80000100a00 */
[----:B0-----:R-:W2:Y:S04]  /*14df0*/  LDL.LU.64 R14, [R1+0x930] ;  /* 0x00093000010e7983 */ /* 0x001ea80000300a00 */
[----:B------:R-:W2:Y:S02]  /*14e00*/  LDL.LU.64 R12, [R1+0x928] ;  /* 0x00092800010c7983 */ /* 0x000ea40000300a00 */
[----:B--2---:R-:W-:Y:S11]  /*14e10*/  HMMA.16816.F32 R16, R12, R20, R16 ;  /* 0x000000140c10723c */ /* 0x004ff60000001810 */
[----:B------:R-:W-:Y:S11]  /*14e20*/  @!UPT UIADD3 URZ, URZ, URZ, URZ ;  /* 0x0000003f3f3ff290 */ /* 0x000ff6000fffe03f */
[----:B------:R-:W-:Y:S01]  /*14e30*/  @!UPT UIADD3 URZ, URZ, URZ, URZ ;  /* 0x0000003f3f3ff290 */ /* 0x000fe2000fffe03f */
[----:B------:R-:W-:Y:S04]  /*14e40*/  STL.64 [R1+0x10], R16 ;  /* 0x0000101001007387 */ /* 0x000fe80000100a00 */
[----:B------:R0:W-:Y:S04]  /*14e50*/  STL.64 [R1+0x18], R18 ;  /* 0x0000181201007387 */ /* 0x0001e80000100a00 */
[----:B0-----:R-:W2:Y:S04]  /*14e60*/  LDL.LU.64 R18, [R1+0x920] ;  /* 0x0009200001127983 */ /* 0x001ea80000300a00 */
[----:B------:R-:W2:Y:S02]  /*14e70*/  LDL.LU.64 R16, [R1+0x918] ;  /* 0x0009180001107983 */ /* 0x000ea40000300a00 */
[-C--:B--2---:R-:W-:Y:S11]  /*14e80*/  HMMA.16816.F32 R16, R8, R24.reuse, R16 ;  /* 0x000000180810723c */ /* 0x084ff60000001810 */
[----:B------:R-:W-:Y:S11]  /*14e90*/  @!UPT UIADD3 URZ, URZ, URZ, URZ ;  /* 0x0000003f3f3ff290 */ /* 0x000ff6000fffe03f */
[----:B------:R-:W-:Y:S02]  /*14ea0*/  @!UPT UIADD3 URZ, URZ, URZ, URZ ;  /* 0x0000003f3f3ff290 */ /* 0x000fe4000fffe03f */
[----:B------:R-:W-:Y:S02]  /*14eb0*/  IMAD.MOV.U32 R21, RZ, RZ, R18 ;  /* 0x000000ffff157224 */ /* 0x000fe400078e0012 */
[----:B------:R-:W-:Y:S01]  /*14ec0*/  IMAD.MOV.U32 R20, RZ, RZ, R19 ;  /* 0x000000ffff147224 */ /* 0x000fe200078e0013 */
[----:B------:R-:W-:Y:S04]  /*14ed0*/  STL.64 [R1+0x40], R16 ;  /* 0x0000401001007387 */ /* 0x000fe80000100a00 */
[----:B------:R-:W2:Y:S04]  /*14ee0*/  LDL.LU.64 R18, [R1+0x910] ;  /* 0x0009100001127983 */ /* 0x000ea80000300a00 */
[----:B------:R-:W-:Y:S04]  /*14ef0*/  STL.64 [R1+0x8f8], R22 ;  /* 0x0008f81601007387 */ /* 0x000fe80000100a00 */
[----:B------:R0:W-:Y:S04]  /*14f00*/  STL.64 [R1+0x8f0], R20 ;  /* 0x0008f01401007387 */ /* 0x0001e80000100a00 */
[----:B0-----:R-:W2:Y:S04]  /*14f10*/  LDL.LU R20, [R1+0x120] ;  /* 0x0001200001147983 */ /* 0x001ea80000300800 */
[----:B------:R-:W2:Y:S04]  /*14f20*/  LDL.LU R21, [R1+0x124] ;  /* 0x0001240001157983 */ /* 0x000ea80000300800 */
[----:B------:R-:W2:Y:S04]  /*14f30*/  LDL.LU R22, [R1+0x128] ;  /* 0x0001280001167983 */ /* 0x000ea80000300800 */
[----:B------:R-:W2:Y:S01]  /*14f40*/  LDL.LU R23, [R1+0x12c] ;  /* 0x00012c0001177983 */ /* 0x000ea20000300800 */
[----:B---3--:R-:W-:Y:S03]  /*14f50*/  HMMA.16816.F32 R4, R12, R24, R4 ;  /* 0x000000180c04723c */ /* 0x008fe60000001804 */
[----:B------:R-:W-:Y:S04]  /*14f60*/  LDSM.16.M88.4 R24, [R28+0x2000] ;  /* 0x002000001c18783b */ /* 0x000fe80000000200 */
[----:B--2---:R-:W-:Y:S04]  /*14f70*/  STL.64 [R1+0x908], R22 ;  /* 0x0009081601007387 */ /* 0x004fe80000100a00 */
[----:B------:R0:W-:Y:S04]  /*14f80*/  STL.64 [R1+0x900], R20 ;  /* 0x0009001401007387 */ /* 0x0001e80000100a00 */
[----:B0-----:R-:W2:Y:S01]  /*14f90*/  LDL.LU R20, [R1+0x80] ;  /* 0x0000800001147983 */ /* 0x001ea20000300800 */
[----:B------:R-:W-:-:S02]  /*14fa0*/  IMAD.MOV.U32 R21, RZ, RZ, R3 ;  /* 0x000000ffff157224 */ /* 0x000fc400078e0003 */
[----:B------:R-:W-:-:S05]  /*14fb0*/  IMAD.MOV.U32 R22, RZ, RZ, R2 ;  /* 0x000000ffff167224 */ /* 0x000fca00078e0002 */
[----:B------:R-:W-:Y:S01]  /*14fc0*/  STL [R1+0x30], R4 ;  /* 0x0000300401007387 */ /* 0x000fe20000100800 */
[----:B----4-:R-:W-:Y:S02]  /*14fd0*/  IMAD.MOV.U32 R23, RZ, RZ, R0 ;  /* 0x000000ffff177224 */ /* 0x010fe400078e0000 */
[----:B------:R-:W-:Y:S02]  /*14fe0*/  IMAD.MOV.U32 R3, RZ, RZ, R5 ;  /* 0x000000ffff037224 */ /* 0x000fe400078e0005 */
[----:B------:R-:W-:Y:S02]  /*14ff0*/  IMAD.MOV.U32 R2, RZ, RZ, R6 ;  /* 0x000000ffff027224 */ /* 0x000fe400078e0006 */
[----:B------:R-:W-:Y:S02]  /*15000*/  IMAD.MOV.U32 R0, RZ, RZ, R7 ;  /* 0x000000ffff007224 */ /* 0x000fe400078e0007 */
[----:B------:R-:W-:Y:S04]  /*15010*/  LDSM.16.MT88.4 R4, [R18+0x8c00] ;  /* 0x008c00001204783b */ /* 0x000fe80000004200 */
[----:B------:R-:W0:Y:S04]  /*15020*/  LDSM.16.MT88.4 R16, [R19+0x8c00] ;  /* 0x008c00001310783b */ /* 0x000e280000004200 */
[----:B0-----:R-:W-:Y:S04]  /*15030*/  STL.64 [R1+0x8e8], R18 ;  /* 0x0008e81201007387 */ /* 0x001fe80000100a00 */
[----:B------:R0:W-:Y:S04]  /*15040*/  STL.64 [R1+0x8e0], R16 ;  /* 0x0008e01001007387 */ /* 0x0001e80000100a00 */
[----:B0-----:R-:W3:Y:S04]  /*15050*/  LDL.LU R16, [R1+0x20] ;  /* 0x0000200001107983 */ /* 0x001ee80000300800 */
[----:B------:R-:W3:Y:S04]  /*15060*/  LDL.LU R17, [R1+0x24] ;  /* 0x0000240001117983 */ /* 0x000ee80000300800 */
[----:B------:R-:W3:Y:S04]  /*15070*/  LDL.LU R18, [R1+0x28] ;  /* 0x0000280001127983 */ /* 0x000ee80000300800 */
[----:B------:R-:W3:Y:S01]  /*15080*/  LDL.LU R19, [R1+0x2c] ;  /* 0x00002c0001137983 */ /* 0x000ee20000300800 */
        /* <DEDUP_REMOVED lines=9> */
[----:B0-----:R-:W4:Y:S04]  /*15120*/  LDL.LU R8, [R1+0x10] ;  /* 0x0000100001087983 */ /* 0x001f280000300800 */
[----:B------:R-:W4:Y:S04]  /*15130*/  LDL.LU R9, [R1+0x14] ;  /* 0x0000140001097983 */ /* 0x000f280000300800 */
[----:B------:R-:W4:Y:S04]  /*15140*/  LDL.LU R10, [R1+0x18] ;  /* 0x00001800010a7983 */ /* 0x000f280000300800 */
[----:B------:R-:W4:Y:S01]  /*15150*/  LDL.LU R11, [R1+0x1c] ;  /* 0x00001c00010b7983 */ /* 0x000f220000300800 */
[----:B--2---:R-:W-:Y:S11]  /*15160*/  HMMA.16816.F32 R20, R12, R24, R20 ;  /* 0x000000180c14723c */ /* 0x004ff60000001814 */
[----:B------:R-:W-:Y:S11]  /*15170*/  @!UPT UIADD3 URZ, URZ, URZ, URZ ;  /* 0x0000003f3f3ff290 */ /* 0x000ff6000fffe03f */
[----:B------:R-:W-:Y:S01]  /*15180*/  @!UPT UIADD3 URZ, URZ, URZ, URZ ;  /* 0x0000003f3f3ff290 */ /* 0x000fe2000fffe03f */
[----:B------:R-:W-:Y:S04]  /*15190*/  STL.64 [R1+0x70], R20 ;  /* 0x0000701401007387 */ /* 0x000fe80000100a00 */
[----:B------:R0:W-:Y:S04]  /*151a0*/  STL.64 [R1+0x78], R22 ;  /* 0x0000781601007387 */ /* 0x0001e80000100a00 */
[----:B0-----:R-:W3:Y:S04]  /*151b0*/  LDL.LU.64 R22, [R1+0x8f8] ;  /* 0x0008f80001167983 */ /* 0x001ee80000300a00 */
[----:B------:R-:W2:Y:S04]  /*151c0*/  LDL.LU.64 R20, [R1+0x8f0] ;  /* 0x0008f00001147983 */ /* 0x000ea80000300a00 */
[----:B------:R0:W-:Y:S04]  /*151d0*/  STL.64 [R1+0x8c8], R26 ;  /* 0x0008c81a01007387 */ /* 0x0001e80000100a00 */
[----:B------:R-:W2:Y:S04]  /*151e0*/  LDL.LU R24, [R1+0x160] ;  /* 0x0001600001187983 */ /* 0x000ea80000300800 */
[----:B------:R-:W2:Y:S04]  /*151f0*/  LDL.LU R25, [R1+0x164] ;  /* 0x0001640001197983 */ /* 0x000ea80000300800 */
[----:B0-----:R-:W2:Y:S04]  /*15200*/  LDL.LU R26, [R1+0x168] ;  /* 0x00016800011a7983 */ /* 0x001ea80000300800 */
[----:B------:R-:W2:Y:S01]  /*15210*/  LDL.LU R27, [R1+0x16c] ;  /* 0x00016c00011b7983 */ /* 0x000ea20000300800 */
[-C--:B---3--:R-:W-:Y:S11]  /*15220*/  HMMA.16816.F32 R16, R4, R22.reuse, R16 ;  /* 0x000000160410723c */ /* 0x088ff60000001810 */
        /* <DEDUP_REMOVED lines=8> */
[----:B0-----:R-:W3:Y:S04]  /*152b0*/  LDL.LU R4, [R1+0x110] ;  /* 0x0001100001047983 */ /* 0x001ee80000300800 */
[----:B------:R-:W3:Y:S04]  /*152c0*/  LDL.LU R5, [R1+0x114] ;  /* 0x0001140001057983 */ /* 0x000ee80000300800 */
[----:B------:R-:W3:Y:S04]  /*152d0*/  LDL.LU R6, [R1+0x118] ;  /* 0x0001180001067983 */ /* 0x000ee80000300800 */
[----:B------:R-:W3:Y:S01]  /*152e0*/  LDL.LU R7, [R1+0x11c] ;  /* 0x00011c0001077983 */ /* 0x000ee20000300800 */
[----:B----4-:R-:W-:Y:S11]  /*152f0*/  HMMA.16816.F32 R8, R16, R22, R8 ;  /* 0x000000161008723c */ /* 0x010ff60000001808 */
[----:B------:R-:W-:Y:S11]  /*15300*/  @!UPT UIADD3 URZ, URZ, URZ, URZ ;  /* 0x0000003f3f3ff290 */ /* 0x000ff6000fffe03f */
[----:B------:R-:W-:Y:S01]  /*15310*/  @!UPT UIADD3 URZ, URZ, URZ, URZ ;  /* 0x0000003f3f3ff290 */ /* 0x000fe2000fffe03f */
[----:B------:R-:W-:Y:S04]  /*15320*/  STL.64 [R1+0x120], R8 ;  /* 0x0001200801007387 */ /* 0x000fe80000100a00 */
[----:B------:R0:W-:Y:S04]  /*15330*/  STL.64 [R1+0x128], R10 ;  /* 0x0001280a01007387 */ /* 0x0001e80000100a00 */
[----:B0-----:R-:W4:Y:S04]  /*15340*/  LDL.LU.64 R10, [R1+0x8d8] ;  /* 0x0008d800010a7983 */ /* 0x001f280000300a00 */
[----:B------:R-:W4:Y:S04]  /*15350*/  LDL.LU.64 R8, [R1+0x8d0] ;  /* 0x0008d00001087983 */ /* 0x000f280000300a00 */
[----:B------:R2:W-:Y:S02]  /*15360*/  STL.64 [R1+0x8b0], R18 ;  /* 0x0008b01201007387 */ /* 0x0005e40000100a00 */
[----:B--2---:R-:W-:-:S02]  /*15370*/  IMAD.MOV.U32 R18, RZ, RZ, R21 ;  /* 0x000000ffff127224 */ /* 0x004fc400078e0015 */
[----:B------:R-:W-:Y:S02]  /*15380*/  IMAD.MOV.U32 R19, RZ, RZ, R20 ;  /* 0x000000ffff137224 */ /* 0x000fe400078e0014 */
[----:B------:R-:W4:Y:S04]  /*15390*/  LDSM.16.M88.4 R20, [R28+0x3000] ;  /* 0x003000001c14783b */ /* 0x000f280000000200 */
[----:B------:R0:W-:Y:S04]  /*153a0*/  STL.64 [R1+0x8a8], R16 ;  /* 0x0008a81001007387 */ /* 0x0001e80000100a00 */
[----:B0-----:R-:W2:Y:S04]  /*153b0*/  LDL.LU R16, [R1+0x40] ;  /* 0x0000400001107983 */ /* 0x001ea80000300800 */
[----:B------:R-:W2:Y:S01]  /*153c0*/  LDL.LU R17, [R1+0x44] ;  /* 0x0000440001117983 */ /* 0x000ea20000300800 */
[-C--:B----4-:R-:W-:Y:S11]  /*153d0*/  HMMA.16816.F32 R24, R8, R20.reuse, R24 ;  /* 0x000000140818723c */ /* 0x090ff60000001818 */
[----:B------:R-:W-:Y:S11]  /*153e0*/  @!UPT UIADD3 URZ, URZ, URZ, URZ ;  /* 0x0000003f3f3ff290 */ /* 0x000ff6000fffe03f */
[----:B------:R-:W-:Y:S01]  /*153f0*/  @!UPT UIADD3 URZ, URZ, URZ, URZ ;  /* 0x0000003f3f3ff290 */ /* 0x000fe2000fffe03f */
[----:B------:R-:W-:Y:S01]  /*15400*/  STL [R1+0x60], R24 ;  /* 0x0000601801007387 */ /* 0x000fe20000100800 */
[----:B------:R-:W-:Y:S02]  /*15410*/  IMAD.MOV.U32 R28, RZ, RZ, R25 ;  /* 0x000000ffff1c7224 */ /* 0x000fe400078e0019 */
[----:B------:R-:W-:Y:S01]  /*15420*/  IMAD.MOV.U32 R25, RZ, RZ, R27 ;  /* 0x000000ffff197224 */ /* 0x000fe200078e001b */
[----:B------:R0:W-:Y:S04]  /*15430*/  STL [R1+0x68], R26 ;  /* 0x0000681a01007387 */ /* 0x0001e80000100800 */
[----:B0-----:R-:W4:Y:S01]  /*15440*/  LDL.LU.64 R26, [R1+0x8c8] ;  /* 0x0008c800011a7983 */ /* 0x001f220000300a00 */
[----:B---3--:R-:W-:Y:S03]  /*15450*/  HMMA.16816.F32 R4, R12, R20, R4 ;  /* 0x000000140c04723c */ /* 0x008fe60000001804 */
[----:B------:R0:W-:Y:S04]  /*15460*/  STL.64 [R1+0x8a0], R10 ;  /* 0x0008a00a01007387 */ /* 0x0001e80000100a00 */
[----:B------:R1:W-:Y:S01]  /*15470*/  STL.64 [R1+0x898], R8 ;  /* 0x0008980801007387 */ /* 0x0003e20000100a00 */
[----:B0-----:R-:W-:-:S02]  /*15480*/  IMAD.MOV.U32 R10, RZ, RZ, R2 ;  /* 0x000000ffff0a7224 */ /* 0x001fc400078e0002 */
[----:B------:R-:W-:Y:S01]  /*15490*/  IMAD.MOV.U32 R11, RZ, RZ, R0 ;  /* 0x000000ffff0b7224 */ /* 0x000fe200078e0000 */
[----:B-1----:R-:W3:Y:S01]  /*154a0*/  LDL.LU R8, [R1+0x30] ;  /* 0x0000300001087983 */ /* 0x002ee20000300800 */
[----:B------:R-:W-:Y:S11]  /*154b0*/  IMAD.MOV.U32 R9, RZ, RZ, R3 ;  /* 0x000000ffff097224 */ /* 0x000ff600078e0003 */
[----:B------:R-:W-:Y:S01]  /*154c0*/  @!UPT UIADD3 URZ, URZ, URZ, URZ ;  /* 0x0000003f3f3ff290 */ /* 0x000fe2000fffe03f */
[----:B------:R-:W-:Y:S02]  /*154d0*/  IMAD.MOV.U32 R2, RZ, RZ, R6 ;  /* 0x000000ffff027224 */ /* 0x000fe400078e0006 */
[----:B------:R-:W-:Y:S02]  /*154e0*/  IMAD.MOV.U32 R0, RZ, RZ, R7 ;  /* 0x000000ffff007224 */ /* 0x000fe400078e0007 */
[----:B------:R-:W-:Y:S01]  /*154f0*/  IMAD.MOV.U32 R24, RZ, RZ, R4 ;  /* 0x000000ffff187224 */ /* 0x000fe200078e0004 */
[----:B------:R-:W2:Y:S01]  /*15500*/  LDL.LU.64 R6, [R1+0x8c0] ;  /* 0x0008c00001067983 */ /* 0x000ea20000300a00 */
[----:B------:R-:W-:-:S03]  /*15510*/  IMAD.MOV.U32 R3, RZ, RZ, R5 ;  /* 0x000000ffff037224 */ /* 0x000fc600078e0005 */
[----:B------:R-:W2:Y:S04]  /*15520*/  LDL.LU.64 R4, [R1+0x8b8] ;  /* 0x0008b80001047983 */ /* 0x000ea80000300a00 */
[----:B------:R-:W-:Y:S04]  /*15530*/  STL.64 [R1+0x890], R14 ;  /* 0x0008900e01007387 */ /* 0x000fe80000100a00 */
[----:B------:R0:W-:Y:S04]  /*15540*/  STL.64 [R1+0x888], R12 ;  /* 0x0008880c01007387 */ /* 0x0001e80000100a00 */
[----:B0-----:R-:W2:Y:S04]  /*15550*/  LDL.LU R12, [R1+0x150] ;  /* 0x00015000010c7983 */ /* 0x001ea80000300800 */
[----:B------:R-:W2:Y:S04]  /*15560*/  LDL.LU R13, [R1+0x154] ;  /* 0x00015400010d7983 */ /* 0x000ea80000300800 */
[----:B------:R-:W2:Y:S04]  /*15570*/  LDL.LU R14, [R1+0x158] ;  /* 0x00015800010e7983 */ /* 0x000ea80000300800 */
[----:B------:R-:W2:Y:S04]  /*15580*/  LDL.LU R15, [R1+0x15c] ;  /* 0x00015c00010f7983 */ /* 0x000ea80000300800 */
[----:B----4-:R0:W-:Y:S04]  /*15590*/  STL.64 [R1+0x870], R26 ;  /* 0x0008701a01007387 */ /* 0x0101e80000100a00 */
[----:B------:R-:W-:Y:S04]  /*155a0*/  STL.64 [R1+0x868], R24 ;  /* 0x0008681801007387 */ /* 0x000fe80000100a00 */
[----:B0-----:R-:W2:Y:S04]  /*155b0*/  LDL.LU R26, [R1+0x8] ;  /* 0x00000800011a7983 */ /* 0x001ea80000300800 */
[----:B------:R-:W2:Y:S04]  /*155c0*/  LDL.LU R27, [R1+0xc] ;  /* 0x00000c00011b7983 */ /* 0x000ea80000300800 */
[----:B------:R-:W4:Y:S04]  /*155d0*/  LDL.LU R20, [R1+0x490] ;  /* 0x0004900001147983 */ /* 0x000f280000300800 */
[----:B------:R-:W3:Y:S01]  /*155e0*/  LDL R21, [R1+0x5b8] ;  /* 0x0005b80001157983 */ /* 0x000ee20000100800 */
[-C--:B--2---:R-:W-:Y:S11]  /*155f0*/  HMMA.16816.F32 R16, R4, R26.reuse, R16 ;  /* 0x0000001a0410723c */ /* 0x084ff60000001810 */
        /* <DEDUP_REMOVED lines=8> */
[----:B0-----:R-:W2:Y:S04]  /*15680*/  LDL.LU R4, [R1+0x100] ;  /* 0x0001000001047983 */ /* 0x001ea80000300800 */
[----:B------:R-:W2:Y:S04]  /*15690*/  LDL.LU R5, [R1+0x104] ;  /* 0x0001040001057983 */ /* 0x000ea80000300800 */
[----:B------:R-:W2:Y:S04]  /*156a0*/  LDL.LU R6, [R1+0x108] ;  /* 0x0001080001067983 */ /* 0x000ea80000300800 */
[----:B------:R-:W2:Y:S01]  /*156b0*/  LDL.LU R7, [R1+0x10c] ;  /* 0x00010c0001077983 */ /* 0x000ea20000300800 */
[----:B---3--:R-:W-:Y:S03]  /*156c0*/  HMMA.16816.F32 R24, R16, R26, R8 ;  /* 0x0000001a1018723c */ /* 0x008fe60000001808 */
[----:B------:R-:W3:Y:S04]  /*156d0*/  LDL.LU.64 R10, [R1+0x8a0] ;  /* 0x0008a000010a7983 */ /* 0x000ee80000300a00 */
[----:B------:R-:W3:Y:S04]  /*156e0*/  LDL.LU.64 R8, [R1+0x898] ;  /* 0x0008980001087983 */ /* 0x000ee80000300a00 */
[----:B------:R-:W-:Y:S04]  /*156f0*/  STL.64 [R1+0x860], R18 ;  /* 0x0008601201007387 */ /* 0x000fe80000100a00 */
[----:B------:R0:W-:Y:S08]  /*15700*/  STL.64 [R1+0x858], R16 ;  /* 0x0008581001007387 */ /* 0x0001f00000100a00 */
[----:B------:R-:W-:Y:S04]  /*15710*/  STL.64 [R1+0xf0], R24 ;  /* 0x0000f01801007387 */ /* 0x000fe80000100a00 */
[----:B------:R-:W-:Y:S04]  /*15720*/  STL.64 [R1+0xf8], R26 ;  /* 0x0000f81a01007387 */ /* 0x000fe80000100a00 */
[----:B------:R-:W1:Y:S04]  /*15730*/  LDSM.16.M88.4 R24, [R21+0x4000] ;  /* 0x004000001518783b */ /* 0x000e680000000200 */
[----:B0-----:R-:W2:Y:S04]  /*15740*/  LDL.LU R16, [R1+0x80] ;  /* 0x0000800001107983 */ /* 0x001ea80000300800 */
[----:B------:R-:W2:Y:S04]  /*15750*/  LDL.LU R17, [R1+0x84] ;  /* 0x0000840001117983 */ /* 0x000ea80000300800 */
[----:B------:R-:W2:Y:S04]  /*15760*/  LDL.LU R18, [R1+0x88] ;  /* 0x0000880001127983 */ /* 0x000ea80000300800 */
[----:B------:R-:W2:Y:S04]  /*15770*/  LDL.LU R19, [R1+0x8c] ;  /* 0x00008c0001137983 */ /* 0x000ea80000300800 */
[----:B-1----:R-:W-:Y:S01]  /*15780*/  STL.64 [R1+0x18], R26 ;  /* 0x0000181a01007387 */ /* 0x002fe20000100a00 */
[-C--:B---3--:R-:W-:Y:S11]  /*15790*/  HMMA.16816.F32 R12, R8, R24.reuse, R12 ;  /* 0x00000018080c723c */ /* 0x088ff6000000180c */
[----:B------:R-:W-:Y:S11]  /*157a0*/  @!UPT UIADD3 URZ, URZ, URZ, URZ ;  /* 0x0000003f3f3ff290 */ /* 0x000ff6000fffe03f */
[----:B------:R-:W-:Y:S01]  /*157b0*/  @!UPT UIADD3 URZ, URZ, URZ, URZ ;  /* 0x0000003f3f3ff290 */ /* 0x000fe2000fffe03f */
        /* <DEDUP_REMOVED lines=8> */
[----:B------:R-:W-:Y:S04]  /*15840*/  STL.64 [R1+0x30], R24 ;  /* 0x0000301801007387 */ /* 0x000fe80000100a00 */
[----:B------:R0:W-:Y:S04]  /*15850*/  STL.64 [R1+0x38], R26 ;  /* 0x0000381a01007387 */ /* 0x0001e80000100a00 */
[----:B0-----:R-:W2:Y:S04]  /*15860*/  LDL.LU.64 R26, [R1+0x870] ;  /* 0x00087000011a7983 */ /* 0x001ea80000300a00 */
[----:B------:R-:W3:Y:S04]  /*15870*/  LDL.LU.64 R24, [R1+0x868] ;  /* 0x0008680001187983 */ /* 0x000ee80000300a00 */
[----:B------:R-:W-:Y:S04]  /*15880*/  STL.64 [R1+0x848], R14 ;  /* 0x0008480e01007387 */ /* 0x000fe80000100a00 */
        /* <DEDUP_REMOVED lines=11> */
[----:B------:R-:W3:Y:S04]  /*15940*/  LDL.LU.64 R16, [R1+0x858] ;  /* 0x0008580001107983 */ /* 0x000ee80000300a00 */
[----:B------:R-:W-:Y:S04]  /*15950*/  STL.64 [R1+0x828], R6 ;  /* 0x0008280601007387 */ /* 0x000fe80000100a00 */
[----:B------:R0:W-:Y:S04]  /*15960*/  STL.64 [R1+0x820], R4 ;  /* 0x0008200401007387 */ /* 0x0001e80000100a00 */
[----:B0-----:R-:W4:Y:S04]  /*15970*/  LDL.LU R4, [R1+0x70] ;  /* 0x0000700001047983 */ /* 0x001f280000300800 */
[----:B------:R-:W4:Y:S04]  /*15980*/  LDL.LU R5, [R1+0x74] ;  /* 0x0000740001057983 */ /* 0x000f280000300800 */
[----:B------:R-:W4:Y:S04]  /*15990*/  LDL.LU R6, [R1+0x78] ;  /* 0x0000780001067983 */ /* 0x000f280000300800 */
[----:B------:R-:W4:Y:S04]  /*159a0*/  LDL.LU R7, [R1+0x7c] ;  /* 0x00007c0001077983 */ /* 0x000f280000300800 */
[----:B--2---:R-:W-:Y:S04]  /*159b0*/  STL.64 [R1+0x818], R18 ;  /* 0x0008181201007387 */ /* 0x004fe80000100a00 */
[----:B---3--:R0:W-:Y:S01]  /*159c0*/  STL.64 [R1+0x810], R16 ;  /* 0x0008101001007387 */ /* 0x0081e20000100a00 */
[----:B----4-:R-:W-:Y:S07]  /*159d0*/  HMMA.16816.F32 R4, R16, R26, R4 ;  /* 0x0000001a1004723c */ /* 0x010fee0000001804 */
[----:B0-----:R-:W-:Y:S11]  /*159e0*/  IMAD.MOV.U32 R17, RZ, RZ, R28 ;  /* 0x000000ffff117224 */ /* 0x001ff600078e001c */
[----:B------:R-:W-:Y:S05]  /*159f0*/  @!UPT UIADD3 URZ, URZ, URZ, URZ ;  /* 0x0000003f3f3ff290 */ /* 0x000fea000fffe03f */
[----:B------:R-:W-:Y:S04]  /*15a00*/  STL.64 [R1+0xd0], R4 ;  /* 0x0000d00401007387 */ /* 0x000fe80000100a00 */
[----:B------:R-:W-:Y:S04]  /*15a10*/  STL.64 [R1+0xd8], R6 ;  /* 0x0000d80601007387 */ /* 0x000fe80000100a00 */
[----:B------:R-:W2:Y:S04]  /*15a20*/  LDL.LU R16, [R1+0x60] ;  /* 0x0000600001107983 */ /* 0x000ea80000300800 */
[----:B------:R-:W3:Y:S04]  /*15a30*/  LDL.LU R28, [R1+0x850] ;  /* 0x00085000011c7983 */ /* 0x000ee80000300800 */
[----:B------:R-:W4:Y:S04]  /*15a40*/  LDL.LU R18, [R1+0x68] ;  /* 0x0000680001127983 */ /* 0x000f280000300800 */
[----:B------:R-:W0:Y:S01]  /*15a50*/  LDSM.16.M88.4 R4, [R21+0x5000] ;  /* 0x005000001504783b */ /* 0x000e220000000200 */
[----:B------:R-:W-:Y:S01]  /*15a60*/  IMAD.MOV.U32 R19, RZ, RZ, R25 ;  /* 0x000000ffff137224 */ /* 0x000fe200078e0019 */
[----:B0-----:R-:W-:Y:S04]  /*15a70*/  HMMA.16816.F32 R12, R8, R4, R12 ;  /* 0x00000004080c723c */ /* 0x001fe8000000180c */
[----:B----4-:R3:W-:Y:S04]  /*15a80*/  STL.64 [R1+0x838], R18 ;  /* 0x0008381201007387 */ /* 0x0107e80000100a00 */
[----:B--2---:R0:W-:Y:S01]  /*15a90*/  STL.64 [R1+0x830], R16 ;  /* 0x0008301001007387 */ /* 0x0041e20000100a00 */
[----:B---3--:R-:W-:-:S02]  /*15aa0*/  IMAD.MOV.U32 R19, RZ, RZ, R28 ;  /* 0x000000ffff137224 */ /* 0x008fc400078e001c */
[----:B------:R-:W-:Y:S01]  /*15ab0*/  IMAD.MOV.U32 R28, RZ, RZ, R7 ;  /* 0x000000ffff1c7224 */ /* 0x000fe200078e0007 */
[----:B0-----:R-:W2:Y:S04]  /*15ac0*/  LDL.LU R16, [R1+0x90] ;  /* 0x0000900001107983 */ /* 0x001ea80000300800 */
[----:B------:R-:W2:Y:S04]  /*15ad0*/  LDL.LU R17, [R1+0x94] ;  /* 0x0000940001117983 */ /* 0x000ea80000300800 */
[----:B------:R-:W2:Y:S04]  /*15ae0*/  LDL.LU R18, [R1+0x98] ;  /* 0x0000980001127983 */ /* 0x000ea80000300800 */
[----:B------:R-:W-:Y:S04]  /*15af0*/  STL [R1+0x798], R28 ;  /* 0x0007981c01007387 */ /* 0x000fe80000100800 */
[----:B------:R-:W-:Y:S04]  /*15b00*/  STL [R1+0x8], R6 ;  /* 0x0000080601007387 */ /* 0x000fe80000100800 */
[----:B------:R-:W-:Y:S04]  /*15b10*/  STL.64 [R1+0x80], R12 ;  /* 0x0000800c01007387 */ /* 0x000fe80000100a00 */
[----:B------:R0:W-:Y:S04]  /*15b20*/  STL.64 [R1+0x88], R14 ;  /* 0x0000880e01007387 */ /* 0x0001e80000100a00 */
[----:B0-----:R-:W2:Y:S04]  /*15b30*/  LDL.LU.64 R14, [R1+0x848] ;  /* 0x00084800010e7983 */ /* 0x001ea80000300a00 */
[----:B------:R-:W2:Y:S01]  /*15b40*/  LDL.LU.64 R12, [R1+0x840] ;  /* 0x00084000010c7983 */ /* 0x000ea20000300a00 */
[----:B------:R-:W-:-:S02]  /*15b50*/  IMAD.MOV.U32 R26, RZ, RZ, R2 ;  /* 0x000000ffff1a7224 */ /* 0x000fc400078e0002 */
[----:B------:R-:W-:Y:S02]  /*15b60*/  IMAD.MOV.U32 R28, RZ, RZ, R29 ;  /* 0x000000ffff1c7224 */ /* 0x000fe400078e001d */
[----:B------:R-:W-:Y:S02]  /*15b70*/  IMAD.MOV.U32 R25, RZ, RZ, R3 ;  /* 0x000000ffff197224 */ /* 0x000fe400078e0003 */
[----:B------:R-:W-:Y:S01]  /*15b80*/  IMAD.MOV.U32 R27, RZ, RZ, R0 ;  /* 0x000000ffff1b7224 */ /* 0x000fe200078e0000 */
[----:B--2---:R-:W-:Y:S01]  /*15b90*/  HMMA.16816.F32 R4, R12, R4, R16 ;  /* 0x000000040c04723c */ /* 0x004fe20000001810 */
[----:B------:R-:W2:Y:S04]  /*15ba0*/  LDL.LU.64 R18, [R1+0x838] ;  /* 0x0008380001127983 */ /* 0x000ea80000300a00 */
[----:B------:R-:W2:Y:S11]  /*15bb0*/  LDL.LU.64 R16, [R1+0x830] ;  /* 0x0008300001107983 */ /* 0x000eb60000300a00 */
[----:B------:R-:W-:Y:S08]  /*15bc0*/  @!UPT UIADD3 URZ, URZ, URZ, URZ ;  /* 0x0000003f3f3ff290 */ /* 0x000ff0000fffe03f */
[----:B------:R-:W-:Y:S02]  /*15bd0*/  IMAD.MOV.U32 R2, RZ, RZ, R6 ;  /* 0x000000ffff027224 */ /* 0x000fe400078e0006 */
[----:B------:R-:W-:Y:S02]  /*15be0*/  IMAD.MOV.U32 R29, RZ, RZ, R7 ;  /* 0x000000ffff1d7224 */ /* 0x000fe400078e0007 */
[----:B------:R-:W-:Y:S01]  /*15bf0*/  IMAD.MOV.U32 R0, RZ, RZ, R4 ;  /* 0x000000ffff007224 */ /* 0x000fe200078e0004 */
[----:B------:R-:W2:Y:S01]  /*15c00*/  LDL.LU.64 R6, [R1+0x828] ;  /* 0x0008280001067983 */ /* 0x000ea20000300a00 */
[----:B------:R-:W-:-:S03]  /*15c10*/  IMAD.MOV.U32 R3, RZ, RZ, R5 ;  /* 0x000000ffff037224 */ /* 0x000fc600078e0005 */
[----:B------:R-:W2:Y:S04]  /*15c20*/  LDL.LU.64 R4, [R1+0x820] ;  /* 0x0008200001047983 */ /* 0x000ea80000300a00 */
[----:B------:R-:W-:Y:S04]  /*15c30*/  STL [R1+0x7c8], R29 ;  /* 0x0007c81d01007387 */ /* 0x000fe80000100800 */
[----:B------:R-:W-:Y:S04]  /*15c40*/  STL [R1+0x7a0], R2 ;  /* 0x0007a00201007387 */ /* 0x000fe80000100800 */
[----:B------:R-:W-:Y:S04]  /*15c50*/  STL [R1+0x79c], R3 ;  /* 0x00079c0301007387 */ /* 0x000fe80000100800 */
[----:B------:R-:W-:Y:S01]  /*15c60*/  STL [R1+0x794], R0 ;  /* 0x0007940001007387 */ /* 0x000fe20000100800 */
        /* <DEDUP_REMOVED lines=9> */
[----:B0-----:R-:W3:Y:S04]  /*15d00*/  LDL.LU R4, [R1+0xb0] ;  /* 0x0000b00001047983 */ /* 0x001ee80000300800 */
[----:B------:R-:W3:Y:S04]  /*15d10*/  LDL.LU R5, [R1+0xb4] ;  /* 0x0000b40001057983 */ /* 0x000ee80000300800 */
[----:B------:R-:W3:Y:S04]  /*15d20*/  LDL.LU R6, [R1+0xb8] ;  /* 0x0000b80001067983 */ /* 0x000ee80000300800 */
[----:B------:R-:W3:Y:S01]  /*15d30*/  LDL.LU R7, [R1+0xbc] ;  /* 0x0000bc0001077983 */ /* 0x000ee20000300800 */
[----:B--2---:R-:W-:Y:S03]  /*15d40*/  HMMA.16816.F32 R24, R16, R22, R24 ;  /* 0x000000161018723c */ /* 0x004fe60000001818 */
[----:B------:R-:W-:Y:S04]  /*15d50*/  STL.64 [R1+0x7f8], R18 ;  /* 0x0007f81201007387 */ /* 0x000fe80000100a00 */
[----:B------:R0:W-:Y:S11]  /*15d60*/  STL.64 [R1+0x7f0], R16 ;  /* 0x0007f01001007387 */ /* 0x0001f60000100a00 */
[----:B------:R-:W-:Y:S05]  /*15d70*/  @!UPT UIADD3 URZ, URZ, URZ, URZ ;  /* 0x0000003f3f3ff290 */ /* 0x000fea000fffe03f */
[----:B------:R-:W-:Y:S04]  /*15d80*/  STL.64 [R1+0xc0], R24 ;  /* 0x0000c01801007387 */ /* 0x000fe80000100a00 */
[----:B------:R-:W-:Y:S04]  /*15d90*/  STL.64 [R1+0xc8], R26 ;  /* 0x0000c81a01007387 */ /* 0x000fe80000100a00 */
[----:B0-----:R-:W2:Y:S04]  /*15da0*/  LDL.LU R16, [R1+0x140] ;  /* 0x0001400001107983 */ /* 0x001ea80000300800 */
[----:B------:R-:W2:Y:S04]  /*15db0*/  LDL.LU R17, [R1+0x144] ;  /* 0x0001440001117983 */ /* 0x000ea80000300800 */
[----:B------:R-:W2:Y:S04]  /*15dc0*/  LDL.LU R18, [R1+0x148] ;  /* 0x0001480001127983 */ /* 0x000ea80000300800 */
[----:B------:R-:W2:Y:S04]  /*15dd0*/  LDL.LU R19, [R1+0x14c] ;  /* 0x00014c0001137983 */ /* 0x000ea80000300800 */
[----:B------:R-:W3:Y:S01]  /*15de0*/  LDSM.16.M88.4 R24, [R21+0x6000] ;  /* 0x006000001518783b */ /* 0x000ee20000000200 */
[----:B------:R-:W-:Y:S01]  /*15df0*/  IMAD.MOV.U32 R2, RZ, RZ, R20 ;  /* 0x000000ffff027224 */ /* 0x000fe200078e0014 */
[-C--:B---3--:R-:W-:Y:S11]  /*15e00*/  HMMA.16816.F32 R4, R12, R24.reuse, R4 ;  /* 0x000000180c04723c */ /* 0x088ff60000001804 */
[----:B------:R-:W-:Y:S11]  /*15e10*/  @!UPT UIADD3 URZ, URZ, URZ, URZ ;  /* 0x0000003f3f3ff290 */ /* 0x000ff6000fffe03f */
[----:B------:R-:W-:Y:S02]  /*15e20*/  @!UPT UIADD3 URZ, URZ, URZ, URZ ;  /* 0x0000003f3f3ff290 */ /* 0x000fe4000fffe03f */
[----:B------:R-:W-:Y:S02]  /*15e30*/  IMAD.MOV.U32 R0, RZ, RZ, R7 ;  /* 0x000000ffff007224 */ /* 0x000fe400078e0007 */
[----:B------:R-:W-:Y:S01]  /*15e40*/  IMAD.MOV.U32 R3, RZ, RZ, R5 ;  /* 0x000000ffff037224 */ /* 0x000fe200078e0005 */
[----:B--2---:R-:W-:Y:S11]  /*15e50*/  HMMA.16816.F32 R16, R8, R24, R16 ;  /* 0x000000180810723c */ /* 0x004ff60000001810 */
[----:B------:R-:W-:Y:S11]  /*15e60*/  @!UPT UIADD3 URZ, URZ, URZ, URZ ;  /* 0x0000003f3f3ff290 */ /* 0x000ff6000fffe03f */
[----:B------:R-:W-:Y:S02]  /*15e70*/  @!UPT UIADD3 URZ, URZ, URZ, URZ ;  /* 0x0000003f3f3ff290 */ /* 0x000fe4000fffe03f */
[----:B------:R-:W-:Y:S02]  /*15e80*/  IMAD.MOV.U32 R29, RZ, RZ, R16 ;  /* 0x000000ffff1d7224 */ /* 0x000fe400078e0010 */
[----:B------:R-:W-:Y:S01]  /*15e90*/  IMAD.MOV.U32 R23, RZ, RZ, R17 ;  /* 0x000000ffff177224 */ /* 0x000fe200078e0011 */
[----:B------:R-:W2:Y:S01]  /*15ea0*/  LDL.LU R16, [R1+0x50] ;  /* 0x0000500001107983 */ /* 0x000ea20000300800 */
[----:B------:R-:W-:Y:S02]  /*15eb0*/  IMAD.MOV.U32 R22, RZ, RZ, R18 ;  /* 0x000000ffff167224 */ /* 0x000fe400078e0012 */
[----:B------:R-:W-:Y:S01]  /*15ec0*/  IMAD.MOV.U32 R20, RZ, RZ, R19 ;  /* 0x000000ffff147224 */ /* 0x000fe200078e0013 */
[----:B------:R-:W2:Y:S04]  /*15ed0*/  LDL.LU R17, [R1+0x54] ;  /* 0x0000540001117983 */ /* 0x000ea80000300800 */
[----:B------:R-:W2:Y:S04]  /*15ee0*/  LDL.LU R18, [R1+0x58] ;  /* 0x0000580001127983 */ /* 0x000ea80000300800 */
[----:B------:R-:W2:Y:S04]  /*15ef0*/  LDL.LU R19, [R1+0x5c] ;  /* 0x00005c0001137983 */ /* 0x000ea80000300800 */
[----:B------:R-:W-:Y:S04]  /*15f00*/  STL.64 [R1+0x7e8], R22 ;  /* 0x0007e81601007387 */ /* 0x000fe80000100a00 */
[----:B------:R0:W-:Y:S04]  /*15f10*/  STL.64 [R1+0x7e0], R20 ;  /* 0x0007e01401007387 */ /* 0x0001e80000100a00 */
[----:B0-----:R-:W3:Y:S04]  /*15f20*/  LDL.LU R20, [R1+0x30] ;  /* 0x0000300001147983 */ /* 0x001ee80000300800 */
[----:B------:R-:W3:Y:S04]  /*15f30*/  LDL.LU R21, [R1+0x34] ;  /* 0x0000340001157983 */ /* 0x000ee80000300800 */
[----:B------:R-:W3:Y:S04]  /*15f40*/  LDL.LU R22, [R1+0x38] ;  /* 0x0000380001167983 */ /* 0x000ee80000300800 */
[----:B------:R-:W3:Y:S04]  /*15f50*/  LDL.LU R23, [R1+0x3c] ;  /* 0x00003c0001177983 */ /* 0x000ee80000300800 */
[----:B------:R0:W-:Y:S04]  /*15f60*/  STL.64 [R1+0x7d8], R10 ;  /* 0x0007d80a01007387 */ /* 0x0001e80000100a00 */
[----:B------:R1:W-:Y:S04]  /*15f70*/  STL.64 [R1+0x7d0], R8 ;  /* 0x0007d00801007387 */ /* 0x0003e80000100a00 */
[----:B0-----:R-:W2:Y:S01]  /*15f80*/  LDL.LU R10, [R1+0x18] ;  /* 0x00001800010a7983 */ /* 0x001ea20000300800 */
[----:B-1----:R-:W-:-:S03]  /*15f90*/  IMAD.MOV.U32 R9, RZ, RZ, R28 ;  /* 0x000000ffff097224 */ /* 0x002fc600078e001c */
[----:B------:R-:W2:Y:S01]  /*15fa0*/  LDL.LU R11, [R1+0x1c] ;  /* 0x00001c00010b7983 */ /* 0x000ea20000300800 */
[----:B------:R-:W-:Y:S02]  /*15fb0*/  IMAD.MOV.U32 R8, RZ, RZ, R2 ;  /* 0x000000ffff087224 */ /* 0x000fe400078e0002 */
[----:B------:R-:W-:Y:S02]  /*15fc0*/  IMAD.MOV.U32 R28, RZ, RZ, R6 ;  /* 0x000000ffff1c7224 */ /* 0x000fe400078e0006 */
[----:B------:R-:W-:Y:S01]  /*15fd0*/  IMAD.MOV.U32 R2, RZ, RZ, R4 ;  /* 0x000000ffff027224 */ /* 0x000fe200078e0004 */
[----:B------:R-:W2:Y:S04]  /*15fe0*/  LDL.LU.64 R6, [R1+0x808] ;  /* 0x0008080001067983 */ /* 0x000ea80000300a00 */
[----:B------:R-:W2:Y:S01]  /*15ff0*/  LDL.LU.64 R4, [R1+0x800] ;  /* 0x0008000001047983 */ /* 0x000ea20000300a00 */
[----:B------:R-:W-:-:S03]  /*16000*/  IMAD.MOV.U32 R24, RZ, RZ, R8 ;  /* 0x000000ffff187224 */ /* 0x000fc600078e0008 */
[----:B------:R-:W-:Y:S01]  /*16010*/  STL.64 [R1+0x7c0], R14 ;  /* 0x0007c00e01007387 */ /* 0x000fe20000100a00 */
[----:B------:R-:W-:-:S03]  /*16020*/  IMAD.MOV.U32 R25, RZ, RZ, R9 ;  /* 0x000000ffff197224 */ /* 0x000fc600078e0009 */
[----:B------:R0:W-:Y:S04]  /*16030*/  STL.64 [R1+0x7b8], R12 ;  /* 0x0007b80c01007387 */ /* 0x0001e80000100a00 */
[----:B0-----:R-:W4:Y:S04]  /*16040*/  LDL.LU R12, [R1+0x170] ;  /* 0x00017000010c7983 */ /* 0x001f280000300800 */
[----:B------:R-:W4:Y:S04]  /*16050*/  LDL.LU R13, [R1+0x174] ;  /* 0x00017400010d7983 */ /* 0x000f280000300800 */
[----:B------:R-:W4:Y:S04]  /*16060*/  LDL.LU R14, [R1+0x178] ;  /* 0x00017800010e7983 */ /* 0x000f280000300800 */
[----:B------:R-:W4:Y:S04]  /*16070*/  LDL.LU R15, [R1+0x17c] ;  /* 0x00017c00010f7983 */ /* 0x000f280000300800 */
[----:B------:R-:W-:Y:S04]  /*16080*/  STL.64 [R1+0x788], R26 ;  /* 0x0007881a01007387 */ /* 0x000fe80000100a00 */
[----:B------:R0:W-:Y:S04]  /*16090*/  STL.64 [R1+0x780], R24 ;  /* 0x0007801801007387 */ /* 0x0001e80000100a00 */
[----:B0-----:R-:W3:Y:S04]  /*160a0*/  LDL.LU R24, [R1+0x80] ;  /* 0x0000800001187983 */ /* 0x001ee80000300800 */
[----:B------:R-:W3:Y:S04]  /*160b0*/  LDL.LU R25, [R1+0x84] ;  /* 0x0000840001197983 */ /* 0x000ee80000300800 */
[----:B------:R-:W3:Y:S04]  /*160c0*/  LDL.LU R26, [R1+0x88] ;  /* 0x00008800011a7983 */ /* 0x000ee80000300800 */
[----:B------:R-:W3:Y:S01]  /*160d0*/  LDL.LU R27, [R1+0x8c] ;  /* 0x00008c00011b7983 */ /* 0x000ee20000300800 */
[-C--:B--2---:R-:W-:Y:S03]  /*160e0*/  HMMA.16816.F32 R16, R4, R10.reuse, R16 ;  /* 0x0000000a0410723c */ /* 0x084fe60000001810 */
[----:B---3--:R-:W-:Y:S04]  /*160f0*/  STL.64 [R1+0x7b0], R26 ;  /* 0x0007b01a01007387 */ /* 0x008fe80000100a00 */
[----:B------:R0:W-:Y:S04]  /*16100*/  STL.64 [R1+0x7a8], R24 ;  /* 0x0007a81801007387 */ /* 0x0001e80000100a00 */
[----:B0-----:R-:W2:Y:S04]  /*16110*/  LDL.LU R24, [R1+0xa0] ;  /* 0x0000a00001187983 */ /* 0x001ea80000300800 */
[----:B------:R-:W2:Y:S04]  /*16120*/  LDL.LU R25, [R1+0xa4] ;  /* 0x0000a40001197983 */ /* 0x000ea80000300800 */
[----:B------:R-:W2:Y:S04]  /*16130*/  LDL.LU R26, [R1+0xa8] ;  /* 0x0000a800011a7983 */ /* 0x000ea80000300800 */
[----:B------:R-:W2:Y:S04]  /*16140*/  LDL.LU R27, [R1+0xac] ;  /* 0x0000ac00011b7983 */ /* 0x000ea80000300800 */
[----:B------:R-:W-:Y:S04]  /*16150*/  STL.64 [R1+0x110], R16 ;  /* 0x0001101001007387 */ /* 0x000fe80000100a00 */
[----:B------:R0:W-:Y:S04]  /*16160*/  STL.64 [R1+0x118], R18 ;  /* 0x0001181201007387 */ /* 0x0001e80000100a00 */
[----:B0-----:R-:W3:Y:S04]  /*16170*/  LDL.LU.64 R18, [R1+0x7f8] ;  /* 0x0007f80001127983 */ /* 0x001ee80000300a00 */
[----:B------:R-:W3:Y:S02]  /*16180*/  LDL.LU.64 R16, [R1+0x7f0] ;  /* 0x0007f00001107983 */ /* 0x000ee40000300a00 */
[----:B---3--:R-:W-:Y:S02]  /*16190*/  HMMA.16816.F32 R8, R16, R10, R20 ;  /* 0x0000000a1008723c */ /* 0x008fe40000001814 */
[----:B------:R-:W3:Y:S04]  /*161a0*/  LDL.LU.64 R22, [R1+0x7e8] ;  /* 0x0007e80001167983 */ /* 0x000ee80000300a00 */
[----:B------:R-:W2:Y:S11]  /*161b0*/  LDL.LU.64 R20, [R1+0x7e0] ;  /* 0x0007e00001147983 */ /* 0x000eb60000300a00 */
[----:B------:R-:W-:Y:S06]  /*161c0*/  @!UPT UIADD3 URZ, URZ, URZ, URZ ;  /* 0x0000003f3f3ff290 */ /* 0x000fec000fffe03f */
[----:B------:R-:W-:Y:S04]  /*161d0*/  STL.64 [R1+0xe0], R8 ;  /* 0x0000e00801007387 */ /* 0x000fe80000100a00 */
[----:B------:R0:W-:Y:S04]  /*161e0*/  STL.64 [R1+0xe8], R10 ;  /* 0x0000e80a01007387 */ /* 0x0001e80000100a00 */
[----:B0-----:R-:W4:Y:S04]  /*161f0*/  LDL.LU.64 R10, [R1+0x7d8] ;  /* 0x0007d800010a7983 */ /* 0x001f280000300a00 */
[----:B------:R-:W4:Y:S04]  /*16200*/  LDL.LU.64 R8, [R1+0x7d0] ;  /* 0x0007d00001087983 */ /* 0x000f280000300a00 */
[----:B------:R-:W-:Y:S04]  /*16210*/  STL.64 [R1+0x778], R18 ;  /* 0x0007781201007387 */ /* 0x000fe80000100a00 */
[----:B------:R0:W-:Y:S02]  /*16220*/  STL.64 [R1+0x770], R16 ;  /* 0x0007701001007387 */ /* 0x0001e40000100a00 */
[----:B0-----:R-:W-:-:S02]  /*16230*/  IMAD.MOV.U32 R16, RZ, RZ, R29 ;  /* 0x000000ffff107224 */ /* 0x001fc400078e001d */
[----:B------:R-:W4:Y:S01]  /*16240*/  LDL.LU R29, [R1+0x7c8] ;  /* 0x0007c800011d7983 */ /* 0x000f220000300800 */
[----:B---3--:R-:W-:Y:S02]  /*16250*/  IMAD.MOV.U32 R17, RZ, RZ, R23 ;  /* 0x000000ffff117224 */ /* 0x008fe400078e0017 */
[----:B------:R-:W-:Y:S02]  /*16260*/  IMAD.MOV.U32 R18, RZ, RZ, R22 ;  /* 0x000000ffff127224 */ /* 0x000fe400078e0016 */
[----:B--2---:R-:W-:Y:S02]  /*16270*/  IMAD.MOV.U32 R19, RZ, RZ, R20 ;  /* 0x000000ffff137224 */ /* 0x004fe400078e0014 */
[----:B------:R-:W4:Y:S02]  /*16280*/  LDSM.16.M88.4 R20, [R21+0x7000] ;  /* 0x007000001514783b */ /* 0x000f240000000200 */
[-C--:B----4-:R-:W-:Y:S02]  /*16290*/  HMMA.16816.F32 R8, R8, R20.reuse, R12 ;  /* 0x000000140808723c */ /* 0x090fe4000000180c */
[----:B------:R-:W2:Y:S04]  /*162a0*/  LDL.LU.64 R14, [R1+0x7c0] ;  /* 0x0007c000010e7983 */ /* 0x000ea80000300a00 */
[----:B------:R-:W2:Y:S02]  /*162b0*/  LDL.LU.64 R12, [R1+0x7b8] ;  /* 0x0007b800010c7983 */ /* 0x000ea40000300a00 */
[----:B--2---:R-:W-:Y:S02]  /*162c0*/  HMMA.16816.F32 R12, R12, R20, R24 ;  /* 0x000000140c0c723c */ /* 0x004fe40000001818 */
[----:B------:R-:W2:Y:S04]  /*162d0*/  LDL.LU.64 R26, [R1+0x7b0] ;  /* 0x0007b000011a7983 */ /* 0x000ea80000300a00 */
[----:B------:R-:W2:Y:S11]  /*162e0*/  LDL.LU.64 R24, [R1+0x7a8] ;  /* 0x0007a80001187983 */ /* 0x000eb60000300a00 */
[----:B------:R-:W-:Y:S06]  /*162f0*/  @!UPT UIADD3 URZ, URZ, URZ, URZ ;  /* 0x0000003f3f3ff290 */ /* 0x000fec000fffe03f */
[----:B------:R0:W-:Y:S04]  /*16300*/  STL.64 [R1+0x738], R14 ;  /* 0x0007380e01007387 */ /* 0x0001e80000100a00 */
[----:B------:R1:W-:Y:S01]  /*16310*/  STL.64 [R1+0x730], R12 ;  /* 0x0007300c01007387 */ /* 0x0003e20000100a00 */
[----:B0-----:R-:W-:Y:S02]  /*16320*/  IMAD.MOV.U32 R14, RZ, RZ, R28 ;  /* 0x000000ffff0e7224 */ /* 0x001fe400078e001c */
[----:B------:R-:W-:Y:S02]  /*16330*/  IMAD.MOV.U32 R15, RZ, RZ, R0 ;  /* 0x000000ffff0f7224 */ /* 0x000fe400078e0000 */
[----:B-1----:R-:W-:Y:S02]  /*16340*/  IMAD.MOV.U32 R12, RZ, RZ, R2 ;  /* 0x000000ffff0c7224 */ /* 0x002fe400078e0002 */
[----:B------:R-:W3:Y:S01]  /*16350*/  LDL.LU R2, [R1+0x7a0] ;  /* 0x0007a00001027983 */ /* 0x000ee20000300800 */
[----:B------:R-:W-:-:S03]  /*16360*/  IMAD.MOV.U32 R13, RZ, RZ, R3 ;  /* 0x000000ffff0d7224 */ /* 0x000fc600078e0003 */
[----:B------:R-:W4:Y:S04]  /*16370*/  LDL.LU R3, [R1+0x79c] ;  /* 0x00079c0001037983 */ /* 0x000f280000300800 */
[----:B------:R-:W2:Y:S04]  /*16380*/  LDL.LU R28, [R1+0x798] ;  /* 0x00079800011c7983 */ /* 0x000ea80000300800 */
[----:B------:R-:W3:Y:S04]  /*16390*/  LDL.LU R0, [R1+0x794] ;  /* 0x0007940001007983 */ /* 0x000ee80000300800 */
[----:B------:R-:W-:Y:S04]  /*163a0*/  STL.64 [R1+0x748], R14 ;  /* 0x0007480e01007387 */ /* 0x000fe80000100a00 */
[----:B------:R0:W-:Y:S04]  /*163b0*/  STL.64 [R1+0x740], R12 ;  /* 0x0007400c01007387 */ /* 0x0001e80000100a00 */
[----:B0-----:R-:W3:Y:S04]  /*163c0*/  LDL.LU R12, [R1+0x2a0] ;  /* 0x0002a000010c7983 */ /* 0x001ee80000300800 */
[----:B------:R-:W3:Y:S04]  /*163d0*/  LDL.LU R13, [R1+0x48c] ;  /* 0x00048c00010d7983 */ /* 0x000ee80000300800 */
[----:B------:R-:W3:Y:S01]  /*163e0*/  LDL.LU R14, [R1+0x8] ;  /* 0x00000800010e7983 */ /* 0x000ee20000300800 */
[----:B--2---:R-:W-:-:S03]  /*163f0*/  IMAD.MOV.U32 R15, RZ, RZ, R28 ;  /* 0x000000ffff0f7224 */ /* 0x004fc600078e001c */
[----:B------:R-:W2:Y:S04]  /*16400*/  LDL.LU R28, [R1+0x790] ;  /* 0x00079000011c7983 */ /* 0x000ea80000300800 */
[----:B------:R-:W2:Y:S04]  /*16410*/  LDL.LU R20, [R1+0x594] ;  /* 0x0005940001147983 */ /* 0x000ea80000300800 */
[----:B------:R-:W2:Y:S01]  /*16420*/  LDL.LU R21, [R1+0x478] ;  /* 0x0004780001157983 */ /* 0x000ea20000300800 */
[C---:B---3--:R-:W-:Y:S11]  /*16430*/  HMMA.16816.F32 R24, R4.reuse, R14, R24 ;  /* 0x0000000e0418723c */ /* 0x048ff60000001818 */
[----:B------:R-:W-:Y:S11]  /*16440*/  @!UPT UIADD3 URZ, URZ, URZ, URZ ;  /* 0x0000003f3f3ff290 */ /* 0x000ff6000fffe03f */
[----:B------:R-:W-:Y:S01]  /*16450*/  @!UPT UIADD3 URZ, URZ, URZ, URZ ;  /* 0x0000003f3f3ff290 */ /* 0x000fe2000fffe03f */
[----:B------:R-:W-:Y:S04]  /*16460*/  STL.64 [R1+0x100], R24 ;  /* 0x0001001801007387 */ /* 0x000fe80000100a00 */
[----:B------:R0:W-:Y:S04]  /*16470*/  STL.64 [R1+0x108], R26 ;  /* 0x0001081a01007387 */ /* 0x0001e80000100a00 */
[----:B0-----:R-:W3:Y:S04]  /*16480*/  LDL.LU.64 R26, [R1+0x788] ;  /* 0x00078800011a7983 */ /* 0x001ee80000300a00 */
[----:B------:R-:W2:Y:S01]  /*16490*/  LDL.LU.64 R24, [R1+0x780] ;  /* 0x0007800001187983 */ /* 0x000ea20000300a00 */
[C---:B---3--:R-:W-:Y:S11]  /*164a0*/  HMMA.16816.F32 R16, R4.reuse, R26, R16 ;  /* 0x0000001a0410723c */ /* 0x048ff60000001810 */
[----:B------:R-:W-:Y:S11]  /*164b0*/  @!UPT UIADD3 URZ, URZ, URZ, URZ ;  /* 0x0000003f3f3ff290 */ /* 0x000ff6000fffe03f */
[----:B------:R-:W-:Y:S01]  /*164c0*/  @!UPT UIADD3 URZ, URZ, URZ, URZ ;  /* 0x0000003f3f3ff290 */ /* 0x000fe2000fffe03f */
[----:B------:R-:W-:Y:S04]  /*164d0*/  STL.64 [R1+0x140], R16 ;  /* 0x0001401001007387 */ /* 0x000fe80000100a00 */
[----:B------:R0:W-:Y:S04]  /*164e0*/  STL.64 [R1+0x148], R18 ;  /* 0x0001481201007387 */ /* 0x0001e80000100a00 */
[----:B0-----:R-:W3:Y:S04]  /*164f0*/  LDL.LU.64 R18, [R1+0x778] ;  /* 0x0007780001127983 */ /* 0x001ee80000300a00 */
[----:B------:R-:W3:Y:S01]  /*16500*/  LDL.LU.64 R16, [R1+0x770] ;  /* 0x0007700001107983 */ /* 0x000ee20000300a00 */
[----:B------:R-:W-:Y:S03]  /*16510*/  HMMA.16816.F32 R4, R4, R22, R8 ;  /* 0x000000160404723c */ /* 0x000fe60000001808 */
[----:B------:R0:W-:Y:S04]  /*16520*/  STL.64 [R1+0x758], R26 ;  /* 0x0007581a01007387 */ /* 0x0001e80000100a00 */
[----:B--2---:R1:W-:Y:S01]  /*16530*/  STL.64 [R1+0x750], R24 ;  /* 0x0007501801007387 */ /* 0x0043e20000100a00 */
[----:B------:R-:W-:-:S02]  /*16540*/  IMAD.MOV.U32 R8, RZ, RZ, R12 ;  /* 0x000000ffff087224 */ /* 0x000fc400078e000c */
[----:B0-----:R-:W-:Y:S02]  /*16550*/  IMAD.MOV.U32 R26, RZ, RZ, R2 ;  /* 0x000000ffff1a7224 */ /* 0x001fe400078e0002 */
[----:B------:R-:W-:Y:S02]  /*16560*/  IMAD.MOV.U32 R27, RZ, RZ, R29 ;  /* 0x000000ffff1b7224 */ /* 0x000fe400078e001d */
[----:B-1----:R-:W-:Y:S02]  /*16570*/  IMAD.MOV.U32 R24, RZ, RZ, R0 ;  /* 0x000000ffff187224 */ /* 0x002fe400078e0000 */
[----:B----4-:R-:W-:Y:S01]  /*16580*/  IMAD.MOV.U32 R25, RZ, RZ, R3 ;  /* 0x000000ffff197224 */ /* 0x010fe200078e0003 */
[----:B------:R0:W5:Y:S01]  /*16590*/  LDL.LU R0, [R1+0x76c] ;  /* 0x00076c0001007983 */ /* 0x0001620000300800 */
[----:B------:R-:W-:-:S03]  /*165a0*/  IMAD.MOV.U32 R10, RZ, RZ, R13 ;  /* 0x000000ffff0a7224 */ /* 0x000fc600078e000d */
[----:B------:R-:W2:Y:S04]  /*165b0*/  LDL.LU R3, [R1+0x768] ;  /* 0x0007680001037983 */ /* 0x000ea80000300800 */
[----:B------:R0:W5:Y:S04]  /*165c0*/  LDL.LU R2, [R1+0x764] ;  /* 0x0007640001027983 */ /* 0x0001680000300800 */
[----:B------:R-:W4:Y:S04]  /*165d0*/  LDL.LU R29, [R1+0x760] ;  /* 0x00076000011d7983 */ /* 0x000f280000300800 */
[----:B------:R1:W-:Y:S04]  /*165e0*/  STL.64 [R1+0x170], R4 ;  /* 0x0001700401007387 */ /* 0x0003e80000100a00 */
[----:B------:R0:W-:Y:S04]  /*165f0*/  STL.64 [R1+0x178], R6 ;  /* 0x0001780601007387 */ /* 0x0001e80000100a00 */
[----:B-1----:R-:W2:Y:S04]  /*16600*/  LDL.LU R4, [R1+0x2a4] ;  /* 0x0002a40001047983 */ /* 0x002ea80000300800 */
[----:B------:R-:W2:Y:S04]  /*16610*/  LDL.LU R5, [R1+0x59c] ;  /* 0x00059c0001057983 */ /* 0x000ea80000300800 */
[----:B0-----:R-:W2:Y:S04]  /*16620*/  LDL.LU R6, [R1+0x2a8] ;  /* 0x0002a80001067983 */ /* 0x001ea80000300800 */
[----:B------:R-:W2:Y:S01]  /*16630*/  LDL.LU R7, [R1+0x5a0] ;  /* 0x0005a00001077983 */ /* 0x000ea20000300800 */
[C---:B---3--:R-:W-:Y:S03]  /*16640*/  HMMA.16816.F32 R12, R16.reuse, R14, R24 ;  /* 0x0000000e100c723c */ /* 0x048fe60000001818 */
[----:B------:R-:W3:Y:S04]  /*16650*/  LDL.LU.64 R26, [R1+0x758] ;  /* 0x00075800011a7983 */ /* 0x000ee80000300a00 */
[----:B------:R-:W2:Y:S11]  /*16660*/  LDL.LU.64 R24, [R1+0x750] ;  /* 0x0007500001187983 */ /* 0x000eb60000300a00 */
[----:B------:R-:W-:Y:S05]  /*16670*/  @!UPT UIADD3 URZ, URZ, URZ, URZ ;  /* 0x0000003f3f3ff290 */ /* 0x000fea000fffe03f */
[----:B------:R-:W-:Y:S04]  /*16680*/  STL.64 [R1+0x90], R12 ;  /* 0x0000900c01007387 */ /* 0x000fe80000100a00 */
[----:B------:R0:W-:Y:S04]  /*16690*/  STL.64 [R1+0x98], R14 ;  /* 0x0000980e01007387 */ /* 0x0001e80000100a00 */
[----:B0-----:R-:W3:Y:S04]  /*166a0*/  LDL.LU.64 R14, [R1+0x748] ;  /* 0x00074800010e7983 */ /* 0x001ee80000300a00 */
[----:B------:R-:W3:Y:S02]  /*166b0*/  LDL.LU.64 R12, [R1+0x740] ;  /* 0x00074000010c7983 */ /* 0x000ee40000300a00 */
[----:B---3--:R-:W-:Y:S11]  /*166c0*/  HMMA.16816.F32 R12, R16, R26, R12 ;  /* 0x0000001a100c723c */ /* 0x008ff6000000180c */
[----:B------:R-:W-:Y:S11]  /*166d0*/  @!UPT UIADD3 URZ, URZ, URZ, URZ ;  /* 0x0000003f3f3ff290 */ /* 0x000ff6000fffe03f */
[----:B------:R-:W-:Y:S01]  /*166e0*/  @!UPT UIADD3 URZ, URZ, URZ, URZ ;  /* 0x0000003f3f3ff290 */ /* 0x000fe2000fffe03f */
[----:B------:R-:W-:Y:S01]  /*166f0*/  STL.64 [R1+0xa0], R12 ;  /* 0x0000a00c01007387 */ /* 0x000fe20000100a00 */
[----:B------:R-:W-:Y:S02]  /*16700*/  IMAD.MOV.U32 R9, RZ, RZ, R15 ;  /* 0x000000ffff097224 */ /* 0x000fe400078e000f */
[----:B------:R-:W-:Y:S01]  /*16710*/  IMAD.MOV.U32 R11, RZ, RZ, R12 ;  /* 0x000000ffff0b7224 */ /* 0x000fe200078e000c */
[----:B------:R0:W-:Y:S04]  /*16720*/  STL.64 [R1+0xa8], R14 ;  /* 0x0000a80e01007387 */ /* 0x0001e80000100a00 */
[----:B0-----:R-:W3:Y:S04]  /*16730*/  LDL.LU.64 R14, [R1+0x738] ;  /* 0x00073800010e7983 */ /* 0x001ee80000300a00 */
[----:B------:R-:W3:Y:S01]  /*16740*/  LDL.LU.64 R12, [R1+0x730] ;  /* 0x00073000010c7983 */ /* 0x000ee20000300a00 */
[----:B--2---:R-:W-:Y:S01]  /*16750*/  LOP3.LUT R5, R5, R4, RZ, 0x3c, !PT ;  /* 0x0000000405057212 */ /* 0x004fe200078e3cff */
[----:B------:R-:W-:-:S02]  /*16760*/  IMAD.MOV.U32 R26, RZ, RZ, R10 ;  /* 0x000000ffff1a7224 */ /* 0x000fc400078e000a */
[----:B------:R-:W-:Y:S01]  /*16770*/  IMAD.MOV.U32 R10, RZ, RZ, R24 ;  /* 0x000000ffff0a7224 */ /* 0x000fe200078e0018 */
[C---:B------:R-:W-:Y:S01]  /*16780*/  LOP3.LUT R4, R5.reuse, R4, RZ, 0x3c, !PT ;  /* 0x0000000405047212 */ /* 0x040fe200078e3cff */
[----:B------:R-:W-:Y:S02]  /*16790*/  IMAD.MOV.U32 R24, RZ, RZ, R25 ;  /* 0x000000ffff187224 */ /* 0x000fe400078e0019 */
[----:B------:R-:W-:Y:S01]  /*167a0*/  IMAD.MOV.U32 R25, RZ, RZ, c[0x0][0x18c] ;  /* 0x00006300ff197624 */ /* 0x000fe200078e00ff */
[----:B------:R-:W-:-:S03]  /*167b0*/  LOP3.LUT R5, R5, R4, RZ, 0x3c, !PT ;  /* 0x0000000405057212 */ /* 0x000fc600078e3cff */
[----:B------:R-:W-:Y:S02]  /*167c0*/  IMAD.SHL.U32 R25, R25, 0x40, RZ ;  /* 0x0000004019197824 */ /* 0x000fe400078e00ff */
[----:B------:R-:W-:Y:S02]  /*167d0*/  IMAD.MOV.U32 R27, RZ, RZ, R8 ;  /* 0x000000ffff1b7224 */ /* 0x000fe400078e0008 */
[----:B------:R-:W-:Y:S01]  /*167e0*/  IMAD.WIDE R4, R25, 0x2, R4 ;  /* 0x0000000219047825 */ /* 0x000fe200078e0204 */
[----:B---3--:R-:W-:Y:S11]  /*167f0*/  HMMA.16816.F32 R12, R16, R22, R12 ;  /* 0x00000016100c723c */ /* 0x008ff6000000180c */
[----:B------:R-:W-:Y:S11]  /*16800*/  @!UPT UIADD3 URZ, URZ, URZ, URZ ;  /* 0x0000003f3f3ff290 */ /* 0x000ff6000fffe03f */
[----:B------:R-:W-:Y:S01]  /*16810*/  @!UPT UIADD3 URZ, URZ, URZ, URZ ;  /* 0x0000003f3f3ff290 */ /* 0x000fe2000fffe03f */
[----:B------:R0:W-:Y:S04]  /*16820*/  STL.64 [R1+0xb0], R12 ;  /* 0x0000b00c01007387 */ /* 0x0001e80000100a00 */
[----:B------:R1:W-:Y:S01]  /*16830*/  STL.64 [R1+0xb8], R14 ;  /* 0x0000b80e01007387 */ /* 0x0003e20000100a00 */
[----:B------:R-:W-:-:S03]  /*16840*/  IMAD.MOV.U32 R8, RZ, RZ, R15 ;  /* 0x000000ffff087224 */ /* 0x000fc600078e000f */
[----:B0-----:R-:W2:Y:S04]  /*16850*/  LDL.LU R12, [R1+0x58c] ;  /* 0x00058c00010c7983 */ /* 0x001ea80000300800 */
[----:B------:R-:W3:Y:S04]  /*16860*/  LDL.LU R19, [R1+0x298] ;  /* 0x0002980001137983 */ /* 0x000ee80000300800 */
[----:B------:R-:W2:Y:S04]  /*16870*/  LDL.LU R22, [R1+0x47c] ;  /* 0x00047c0001167983 */ /* 0x000ea80000300800 */
[----:B------:R-:W2:Y:S04]  /*16880*/  LDL.LU R17, [R1+0x470] ;  /* 0x0004700001117983 */ /* 0x000ea80000300800 */
[----:B-1----:R-:W2:Y:S04]  /*16890*/  LDL.LU R14, [R1+0x590] ;  /* 0x00059000010e7983 */ /* 0x002ea80000300800 */
[----:B------:R-:W2:Y:S04]  /*168a0*/  LDL.LU R23, [R1+0x480] ;  /* 0x0004800001177983 */ /* 0x000ea80000300800 */
[----:B------:R-:W2:Y:S04]  /*168b0*/  LDL.LU R16, [R1+0x44c] ;  /* 0x00044c0001107983 */ /* 0x000ea80000300800 */
[----:B------:R-:W2:Y:S04]  /*168c0*/  LDL.LU R15, [R1+0x584] ;  /* 0x00058400010f7983 */ /* 0x000ea80000300800 */
[----:B------:R-:W2:Y:S04]  /*168d0*/  LDL.LU R18, [R1+0x46c] ;  /* 0x00046c0001127983 */ /* 0x000ea80000300800 */
[----:B------:R-:W2:Y:S04]  /*168e0*/  LDL.LU R13, [R1+0x488] ;  /* 0x00048800010d7983 */ /* 0x000ea80000300800 */
[----:B------:R0:W-:Y:S04]  /*168f0*/  STL [R1+0x59c], R4 ;  /* 0x00059c0401007387 */ /* 0x0001e80000100800 */
[----:B------:R1:W-:Y:S04]  /*16900*/  STL [R1+0x2a4], R5 ;  /* 0x0002a40501007387 */ /* 0x0003e80000100800 */
[----:B0-----:R-:W2:Y:S04]  /*16910*/  LDL.LU R4, [R1+0x1a8] ;  /* 0x0001a80001047983 */ /* 0x001ea80000300800 */
[----:B-1----:R-:W2:Y:S02]  /*16920*/  LDL.LU R5, [R1+0x498] ;  /* 0x0004980001057983 */ /* 0x002ea40000300800 */
[----:B--2---:R-:W-:-:S04]  /*16930*/  LOP3.LUT R5, R5, R4, RZ, 0x3c, !PT ;  /* 0x0000000405057212 */ /* 0x004fc800078e3cff */
[----:B------:R-:W-:-:S04]  /*16940*/  LOP3.LUT R4, R5, R4, RZ, 0x3c, !PT ;  /* 0x0000000405047212 */ /* 0x000fc800078e3cff */
[----:B------:R-:W-:-:S05]  /*16950*/  LOP3.LUT R5, R5, R4, RZ, 0x3c, !PT ;  /* 0x0000000405057212 */ /* 0x000fca00078e3cff */
[----:B------:R-:W-:-:S05]  /*16960*/  IMAD.WIDE R4, R25, 0x2, R4 ;  /* 0x0000000219047825 */ /* 0x000fca00078e0204 */
[----:B------:R0:W-:Y:S04]  /*16970*/  STL [R1+0x498], R4 ;  /* 0x0004980401007387 */ /* 0x0001e80000100800 */
[----:B------:R1:W-:Y:S04]  /*16980*/  STL [R1+0x1a8], R5 ;  /* 0x0001a80501007387 */ /* 0x0003e80000100800 */
[----:B0-----:R-:W2:Y:S04]  /*16990*/  LDL.LU R4, [R1+0x1ac] ;  /* 0x0001ac0001047983 */ /* 0x001ea80000300800 */
[----:B-1----:R-:W2:Y:S01]  /*169a0*/  LDL.LU R5, [R1+0x49c] ;  /* 0x00049c0001057983 */ /* 0x002ea20000300800 */
[----:B------:R-:W-:-:S04]  /*169b0*/  LOP3.LUT R7, R7, R6, RZ, 0x3c, !PT ;  /* 0x0000000607077212 */ /* 0x000fc800078e3cff */
[----:B------:R-:W-:-:S04]  /*169c0*/  LOP3.LUT R6, R7, R6, RZ, 0x3c, !PT ;  /* 0x0000000607067212 */ /* 0x000fc800078e3cff */
[----:B------:R-:W-:-:S05]  /*169d0*/  LOP3.LUT R7, R7, R6, RZ, 0x3c, !PT ;  /* 0x0000000607077212 */ /* 0x000fca00078e3cff */
[----:B------:R-:W-:-:S05]  /*169e0*/  IMAD.WIDE R6, R25, 0x2, R6 ;  /* 0x0000000219067825 */ /* 0x000fca00078e0206 */
[----:B------:R0:W-:Y:S04]  /*169f0*/  STL [R1+0x5a0], R6 ;  /* 0x0005a00601007387 */ /* 0x0001e80000100800 */
[----:B------:R1:W-:Y:S01]  /*16a00*/  STL [R1+0x2a8], R7 ;  /* 0x0002a80701007387 */ /* 0x0003e20000100800 */
[----:B0-----:R-:W-:Y:S02]  /*16a10*/  IMAD.MOV.U32 R6, RZ, RZ, R3 ;  /* 0x000000ffff067224 */ /* 0x001fe400078e0003 */
[----:B-1----:R-:W-:Y:S02]  /*16a20*/  IMAD.MOV.U32 R7, RZ, RZ, R28 ;  /* 0x000000ffff077224 */ /* 0x002fe400078e001c */
[----:B------:R-:W3:Y:S04]  /*16a30*/  LDL.LU R28, [R1+0x72c] ;  /* 0x00072c00011c7983 */ /* 0x000ee80000300800 */
[----:B------:R-:W3:Y:S01]  /*16a40*/  LDL.LU R3, [R1+0x728] ;  /* 0x0007280001037983 */ /* 0x000ee20000300800 */
        /* <DEDUP_REMOVED lines=8> */
[----:B------:R-:W-:-:S05]  /*16ad0*/  IMAD.WIDE R6, R25, 0x2, R6 ;  /* 0x0000000219067825 */ /* 0x000fca00078e0206 */
[----:B------:R0:W-:Y:S04]  /*16ae0*/  STL [R1+0x5a4], R6 ;  /* 0x0005a40601007387 */ /* 0x0001e80000100800 */
[----:B------:R1:W-:Y:S04]  /*16af0*/  STL [R1+0x2ac], R7 ;  /* 0x0002ac0701007387 */ /* 0x0003e80000100800 */
[----:B0-----:R-:W3:Y:S04]  /*16b00*/  LDL.LU R6, [R1+0x2b0] ;  /* 0x0002b00001067983 */ /* 0x001ee80000300800 */
[----:B-1----:R-:W3:Y:S01]  /*16b10*/  LDL.LU R7, [R1+0x4a4] ;  /* 0x0004a40001077983 */ /* 0x002ee20000300800 */
        /* <DEDUP_REMOVED lines=8> */
[----:B---3--:R-:W-:-:S04]  /*16ba0*/  LOP3.LUT R7, R7, R6, RZ, 0x3c, !PT ;  /* 0x0000000607077212 */ /* 0x008fc800078e3cff */
[----:B------:R-:W-:-:S04]  /*16bb0*/  LOP3.LUT R6, R7, R6, RZ, 0x3c, !PT ;  /* 0x0000000607067212 */ /* 0x000fc800078e3cff */
[----:B------:R-:W-:-:S05]  /*16bc0*/  LOP3.LUT R7, R7, R6, RZ, 0x3c, !PT ;  /* 0x0000000607077212 */ /* 0x000fca00078e3cff */
[----:B------:R-:W-:-:S05]  /*16bd0*/  IMAD.WIDE R6, R25, 0x2, R6 ;  /* 0x0000000219067825 */ /* 0x000fca00078e0206 */
[----:B------:R4:W-:Y:S04]  /*16be0*/  STL [R1+0x4a4], R6 ;  /* 0x0004a40601007387 */ /* 0x0009e80000100800 */
[----:B------:R0:W-:Y:S01]  /*16bf0*/  STL [R1+0x2b0], R7 ;  /* 0x0002b00701007387 */ /* 0x0001e20000100800 */
[----:B----4-:R-:W-:-:S03]  /*16c00*/  IMAD.MOV.U32 R6, RZ, RZ, R29 ;  /* 0x000000ffff067224 */ /* 0x010fc600078e001d */
[----:B0-----:R-:W3:Y:S04]  /*16c10*/  LDL.LU R7, [R1+0x2b8] ;  /* 0x0002b80001077983 */ /* 0x001ee80000300800 */
[----:B------:R-:W4:Y:S01]  /*16c20*/  LDL.LU R29, [R1+0x724] ;  /* 0x00072400011d7983 */ /* 0x000f220000300800 */
        /* <DEDUP_REMOVED lines=8> */
[----:B---3--:R-:W-:-:S05]  /*16cb0*/  IMAD.WIDE R6, R25, 0x2, R6 ;  /* 0x0000000219067825 */ /* 0x008fca00078e0206 */
        /* <DEDUP_REMOVED lines=233> */
[----:B----4-:R-:W-:Y:S02]  /*17b50*/  IMAD.MOV.U32 R7, RZ, RZ, R29 ;  /* 0x000000ffff077224 */ /* 0x010fe400078e001d */
[----:B------:R-:W3:Y:S04]  /*17b60*/  LDL.LU R29, [R1+0x6f4] ;  /* 0x0006f400011d7983 */ /* 0x000ee80000300800 */
[----:B------:R-:W4:Y:S01]  /*17b70*/  LDL.LU R28, [R1+0x6f0] ;  /* 0x0006f000011c7983 */ /* 0x000f220000300800 */
[----:B------:R-:W-:Y:S01]  /*17b80*/  IMAD.WIDE R6, R25, 0x2, R6 ;  /* 0x0000000219067825 */ /* 0x000fe200078e0206 */
[----:B--2---:R-:W-:-:S04]  /*17b90*/  LOP3.LUT R5, R5, R4, RZ, 0x3c, !PT ;  /* 0x0000000405057212 */ /* 0x004fc800078e3cff */
[----:B------:R-:W-:-:S04]  /*17ba0*/  LOP3.LUT R4, R5, R4, RZ, 0x3c, !PT ;  /* 0x0000000405047212 */ /* 0x000fc800078e3cff */
[----:B------:R-:W-:-:S05]  /*17bb0*/  LOP3.LUT R5, R5, R4, RZ, 0x3c, !PT ;  /* 0x0000000405057212 */ /* 0x000fca00078e3cff */
[----:B------:R-:W-:-:S05]  /*17bc0*/  IMAD.WIDE R4, R25, 0x2, R4 ;  /* 0x0000000219047825 */ /* 0x000fca00078e0204 */
[----:B------:R0:W-:Y:S04]  /*17bd0*/  STL [R1+0x334], R4 ;  /* 0x0003340401007387 */ /* 0x0001e80000100800 */
[----:B------:R1:W-:Y:S04]  /*17be0*/  STL [R1+0x1f4], R5 ;  /* 0x0001f40501007387 */ /* 0x0003e80000100800 */
[----:B0-----:R-:W2:Y:S04]  /*17bf0*/  LDL.LU R4, [R1+0x1f8] ;  /* 0x0001f80001047983 */ /* 0x001ea80000300800 */
[----:B-1----:R-:W2:Y:S04]  /*17c00*/  LDL.LU R5, [R1+0x33c] ;  /* 0x00033c0001057983 */ /* 0x002ea80000300800 */
        /* <DEDUP_REMOVED lines=8> */
[----:B------:R0:W-:Y:S01]  /*17c90*/  STL [R1+0x33c], R4 ;  /* 0x00033c0401007387 */ /* 0x0001e20000100800 */
[----:B---3--:R-:W-:-:S03]  /*17ca0*/  LOP3.LUT R7, R7, R6, RZ, 0x3c, !PT ;  /* 0x0000000607077212 */ /* 0x008fc600078e3cff */
[----:B------:R1:W-:Y:S01]  /*17cb0*/  STL [R1+0x1f8], R5 ;  /* 0x0001f80501007387 */ /* 0x0003e20000100800 */
[----:B------:R-:W-:-:S03]  /*17cc0*/  LOP3.LUT R6, R7, R6, RZ, 0x3c, !PT ;  /* 0x0000000607067212 */ /* 0x000fc600078e3cff */
[----:B0-----:R-:W2:Y:S01]  /*17cd0*/  LDL.LU R4, [R1+0x1fc] ;  /* 0x0001fc0001047983 */ /* 0x001ea20000300800 */
[----:B------:R-:W-:-:S03]  /*17ce0*/  LOP3.LUT R7, R7, R6, RZ, 0x3c, !PT ;  /* 0x0000000607077212 */ /* 0x000fc600078e3cff */
[----:B-1----:R-:W2:Y:S02]  /*17cf0*/  LDL.LU R5, [R1+0x344] ;  /* 0x0003440001057983 */ /* 0x002ea40000300800 */
[----:B------:R-:W-:-:S05]  /*17d00*/  IMAD.WIDE R6, R25, 0x2, R6 ;  /* 0x0000000219067825 */ /* 0x000fca00078e0206 */
[----:B------:R-:W-:Y:S04]  /*17d10*/  STL [R1+0x4ec], R6 ;  /* 0x0004ec0601007387 */ /* 0x000fe80000100800 */
[----:B------:R0:W-:Y:S04]  /*17d20*/  STL [R1+0x340], R7 ;  /* 0x0003400701007387 */ /* 0x0001e80000100800 */
[----:B0-----:R-:W3:Y:S01]  /*17d30*/  LDL.LU R7, [R1+0x4f0] ;  /* 0x0004f00001077983 */ /* 0x001ee20000300800 */
[----:B--2---:R-:W-:-:S04]  /*17d40*/  LOP3.LUT R5, R5, R4, RZ, 0x3c, !PT ;  /* 0x0000000405057212 */ /* 0x004fc800078e3cff */
[----:B------:R-:W-:-:S04]  /*17d50*/  LOP3.LUT R4, R5, R4, RZ, 0x3c, !PT ;  /* 0x0000000405047212 */ /* 0x000fc800078e3cff */
[----:B------:R-:W-:-:S05]  /*17d60*/  LOP3.LUT R5, R5, R4, RZ, 0x3c, !PT ;  /* 0x0000000405057212 */ /* 0x000fca00078e3cff */
[----:B------:R-:W-:-:S04]  /*17d70*/  IMAD.WIDE R4, R25, 0x2, R4 ;  /* 0x0000000219047825 */ /* 0x000fc800078e0204 */
[----:B---3--:R-:W-:Y:S02]  /*17d80*/  IMAD.MOV.U32 R6, RZ, RZ, R7 ;  /* 0x000000ffff067224 */ /* 0x008fe400078e0007 */
[----:B------:R-:W-:Y:S02]  /*17d90*/  IMAD.MOV.U32 R7, RZ, RZ, R3 ;  /* 0x000000ffff077224 */ /* 0x000fe400078e0003 */
[----:B------:R-:W2:Y:S04]  /*17da0*/  LDL.LU R3, [R1+0x6ec] ;  /* 0x0006ec0001037983 */ /* 0x000ea80000300800 */
[----:B------:R0:W-:Y:S04]  /*17db0*/  STL [R1+0x344], R4 ;  /* 0x0003440401007387 */ /* 0x0001e80000100800 */
[----:B------:R1:W-:Y:S04]  /*17dc0*/  STL [R1+0x1fc], R5 ;  /* 0x0001fc0501007387 */ /* 0x0003e80000100800 */
[----:B0-----:R-:W3:Y:S04]  /*17dd0*/  LDL.LU R4, [R1+0x200] ;  /* 0x0002000001047983 */ /* 0x001ee80000300800 */
[----:B-1----:R-:W3:Y:S01]  /*17de0*/  LDL.LU R5, [R1+0x34c] ;  /* 0x00034c0001057983 */ /* 0x002ee20000300800 */
        /* <DEDUP_REMOVED lines=18> */
[----:B------:R0:W-:Y:S01]  /*17f10*/  STL [R1+0x350], R7 ;  /* 0x0003500701007387 */ /* 0x0001e20000100800 */
[----:B----4-:R-:W-:Y:S02]  /*17f20*/  IMAD.MOV.U32 R6, RZ, RZ, R28 ;  /* 0x000000ffff067224 */ /* 0x010fe400078e001c */
[----:B0-----:R-:W-:Y:S02]  /*17f30*/  IMAD.MOV.U32 R7, RZ, RZ, R29 ;  /* 0x000000ffff077224 */ /* 0x001fe400078e001d */
[----:B------:R-:W2:Y:S04]  /*17f40*/  LDL.LU R29, [R1+0x6e8] ;  /* 0x0006e800011d7983 */ /* 0x000ea80000300800 */
[----:B------:R-:W4:Y:S01]  /*17f50*/  LDL.LU R28, [R1+0x6e4] ;  /* 0x0006e400011c7983 */ /* 0x000f220000300800 */
[----:B------:R-:W-:Y:S01]  /*17f60*/  IMAD.WIDE R6, R25, 0x2, R6 ;  /* 0x0000000219067825 */ /* 0x000fe200078e0206 */
[----:B---3--:R-:W-:-:S04]  /*17f70*/  LOP3.LUT R5, R5, R4, RZ, 0x3c, !PT ;  /* 0x0000000405057212 */ /* 0x008fc800078e3cff */
[----:B------:R-:W-:-:S04]  /*17f80*/  LOP3.LUT R4, R5, R4, RZ, 0x3c, !PT ;  /* 0x0000000405047212 */ /* 0x000fc800078e3cff */
[----:B------:R-:W-:-:S05]  /*17f90*/  LOP3.LUT R5, R5, R4, RZ, 0x3c, !PT ;  /* 0x0000000405057212 */ /* 0x000fca00078e3cff */
[----:B------:R-:W-:-:S05]  /*17fa0*/  IMAD.WIDE R4, R25, 0x2, R4 ;  /* 0x0000000219047825 */ /* 0x000fca00078e0204 */
[----:B------:R0:W-:Y:S04]  /*17fb0*/  STL [R1+0x354], R4 ;  /* 0x0003540401007387 */ /* 0x0001e80000100800 */
[----:B------:R1:W-:Y:S04]  /*17fc0*/  STL [R1+0x204], R5 ;  /* 0x0002040501007387 */ /* 0x0003e80000100800 */
[----:B0-----:R-:W3:Y:S04]  /*17fd0*/  LDL.LU R4, [R1+0x208] ;  /* 0x0002080001047983 */ /* 0x001ee80000300800 */
[----:B-1----:R-:W3:Y:S04]  /*17fe0*/  LDL.LU R5, [R1+0x35c] ;  /* 0x00035c0001057983 */ /* 0x002ee80000300800 */
        /* <DEDUP_REMOVED lines=8> */
[----:B------:R0:W-:Y:S01]  /*18070*/  STL [R1+0x35c], R4 ;  /* 0x00035c0401007387 */ /* 0x0001e20000100800 */
[----:B--2---:R-:W-:-:S03]  /*18080*/  LOP3.LUT R7, R7, R6, RZ, 0x3c, !PT ;  /* 0x0000000607077212 */ /* 0x004fc600078e3cff */
        /* <DEDUP_REMOVED lines=227> */
[----:B------:R-:W2:Y:S02]  /*18ec0*/  LDL.LU R29, [R1+0x6b8] ;  /* 0x0006b800011d7983 */ /* 0x000ea40000300800 */
[----:B------:R-:W-:-:S02]  /*18ed0*/  IMAD.WIDE R6, R25, 0x2, R6 ;  /* 0x0000000219067825 */ /* 0x000fc400078e0206 */
[----:B------:R-:W4:Y:S01]  /*18ee0*/  LDL.LU R28, [R1+0x6b4] ;  /* 0x0006b400011c7983 */ /* 0x000f220000300800 */
[----:B---3--:R-:W-:-:S04]  /*18ef0*/  LOP3.LUT R5, R5, R4, RZ, 0x3c, !PT ;  /* 0x0000000405057212 */ /* 0x008fc800078e3cff */
[----:B------:R-:W-:-:S04]  /*18f00*/  LOP3.LUT R4, R5, R4, RZ, 0x3c, !PT ;  /* 0x0000000405047212 */ /* 0x000fc800078e3cff */
[----:B------:R-:W-:-:S05]  /*18f10*/  LOP3.LUT R5, R5, R4, RZ, 0x3c, !PT ;  /* 0x0000000405057212 */ /* 0x000fca00078e3cff */
[----:B------:R-:W-:-:S05]  /*18f20*/  IMAD.WIDE R4, R25, 0x2, R4 ;  /* 0x0000000219047825 */ /* 0x000fca00078e0204 */
[----:B------:R-:W-:Y:S04]  /*18f30*/  STL [R1+0x3d4], R4 ;  /* 0x0003d40401007387 */ /* 0x000fe80000100800 */
[----:B------:R0:W-:Y:S04]  /*18f40*/  STL [R1+0x244], R5 ;  /* 0x0002440501007387 */ /* 0x0001e80000100800 */
[----:B0-----:R-:W3:Y:S04]  /*18f50*/  LDL.LU R5, [R1+0x248] ;  /* 0x0002480001057983 */ /* 0x001ee80000300800 */
[----:B------:R0:W-:Y:S04]  /*18f60*/  STL [R1+0x538], R6 ;  /* 0x0005380601007387 */ /* 0x0001e80000100800 */
[----:B------:R1:W-:Y:S04]  /*18f70*/  STL [R1+0x3d8], R7 ;  /* 0x0003d80701007387 */ /* 0x0003e80000100800 */
[----:B0-----:R-:W2:Y:S04]  /*18f80*/  LDL.LU R6, [R1+0x3e0] ;  /* 0x0003e00001067983 */ /* 0x001ea80000300800 */
[----:B-1----:R-:W2:Y:S01]  /*18f90*/  LDL.LU R7, [R1+0x53c] ;  /* 0x00053c0001077983 */ /* 0x002ea20000300800 */
[----:B----4-:R-:W-:-:S03]  /*18fa0*/  IMAD.MOV.U32 R4, RZ, RZ, R28 ;  /* 0x000000ffff047224 */ /* 0x010fc600078e001c */
[----:B------:R-:W4:Y:S01]  /*18fb0*/  LDL.LU R28, [R1+0x6b0] ;  /* 0x0006b000011c7983 */ /* 0x000f220000300800 */
[----:B---3--:R-:W-:-:S05]  /*18fc0*/  IMAD.WIDE R4, R25, 0x2, R4 ;  /* 0x0000000219047825 */ /* 0x008fca00078e0204 */
[----:B------:R0:W-:Y:S04]  /*18fd0*/  STL [R1+0x3dc], R4 ;  /* 0x0003dc0401007387 */ /* 0x0001e80000100800 */
[----:B------:R1:W-:Y:S04]  /*18fe0*/  STL [R1+0x248], R5 ;  /* 0x0002480501007387 */ /* 0x0003e80000100800 */
[----:B0-----:R-:W3:Y:S01]  /*18ff0*/  LDL.LU R4, [R1+0x24c] ;  /* 0x00024c0001047983 */ /* 0x001ee20000300800 */
[----:B--2---:R-:W-:-:S03]  /*19000*/  LOP3.LUT R7, R7, R6, RZ, 0x3c, !PT ;  /* 0x0000000607077212 */ /* 0x004fc600078e3cff */
[----:B-1----:R-:W3:Y:S01]  /*19010*/  LDL.LU R5, [R1+0x3e4] ;  /* 0x0003e40001057983 */ /* 0x002ee20000300800 */
[----:B------:R-:W-:-:S04]  /*19020*/  LOP3.LUT R6, R7, R6, RZ, 0x3c, !PT ;  /* 0x0000000607067212 */ /* 0x000fc800078e3cff */
[----:B------:R-:W-:-:S05]  /*19030*/  LOP3.LUT R7, R7, R6, RZ, 0x3c, !PT ;  /* 0x0000000607077212 */ /* 0x000fca00078e3cff */
[----:B------:R-:W-:-:S05]  /*19040*/  IMAD.WIDE R6, R25, 0x2, R6 ;  /* 0x0000000219067825 */ /* 0x000fca00078e0206 */
[----:B------:R-:W-:Y:S04]  /*19050*/  STL [R1+0x53c], R6 ;  /* 0x00053c0601007387 */ /* 0x000fe80000100800 */
[----:B------:R0:W-:Y:S04]  /*19060*/  STL [R1+0x3e0], R7 ;  /* 0x0003e00701007387 */ /* 0x0001e80000100800 */
[----:B0-----:R-:W2:Y:S01]  /*19070*/  LDL.LU R7, [R1+0x540] ;  /* 0x0005400001077983 */ /* 0x001ea20000300800 */
[----:B---3--:R-:W-:-:S04]  /*19080*/  LOP3.LUT R5, R5, R4, RZ, 0x3c, !PT ;  /* 0x0000000405057212 */ /* 0x008fc800078e3cff */
[----:B------:R-:W-:-:S04]  /*19090*/  LOP3.LUT R4, R5, R4, RZ, 0x3c, !PT ;  /* 0x0000000405047212 */ /* 0x000fc800078e3cff */
[----:B------:R-:W-:-:S05]  /*190a0*/  LOP3.LUT R5, R5, R4, RZ, 0x3c, !PT ;  /* 0x0000000405057212 */ /* 0x000fca00078e3cff */
[----:B------:R-:W-:-:S04]  /*190b0*/  IMAD.WIDE R4, R25, 0x2, R4 ;  /* 0x0000000219047825 */ /* 0x000fc800078e0204 */
[----:B--2---:R-:W-:Y:S02]  /*190c0*/  IMAD.MOV.U32 R6, RZ, RZ, R7 ;  /* 0x000000ffff067224 */ /* 0x004fe400078e0007 */
[----:B------:R-:W-:Y:S02]  /*190d0*/  IMAD.MOV.U32 R7, RZ, RZ, R3 ;  /* 0x000000ffff077224 */ /* 0x000fe400078e0003 */
[----:B------:R-:W2:Y:S04]  /*190e0*/  LDL.LU R3, [R1+0x6ac] ;  /* 0x0006ac0001037983 */ /* 0x000ea80000300800 */
[----:B------:R0:W-:Y:S04]  /*190f0*/  STL [R1+0x3e4], R4 ;  /* 0x0003e40401007387 */ /* 0x0001e80000100800 */
[----:B------:R4:W-:Y:S04]  /*19100*/  STL [R1+0x24c], R5 ;  /* 0x00024c0501007387 */ /* 0x0009e80000100800 */
[----:B0-----:R-:W3:Y:S01]  /*19110*/  LDL.LU R4, [R1+0x250] ;  /* 0x0002500001047983 */ /* 0x001ee20000300800 */
[----:B----4-:R-:W-:-:S02]  /*19120*/  IMAD.MOV.U32 R5, RZ, RZ, R28 ;  /* 0x000000ffff057224 */ /* 0x010fc400078e001c */
[----:B------:R-:W-:Y:S01]  /*19130*/  IMAD.WIDE R6, R25, 0x2, R6 ;  /* 0x0000000219067825 */ /* 0x000fe200078e0206 */
[----:B------:R-:W4:Y:S04]  /*19140*/  LDL.LU R28, [R1+0x6a8] ;  /* 0x0006a800011c7983 */ /* 0x000f280000300800 */
        /* <DEDUP_REMOVED lines=18> */
[----:B0-----:R-:W-:Y:S02]  /*19270*/  IMAD.MOV.U32 R6, RZ, RZ, R3 ;  /* 0x000000ffff067224 */ /* 0x001fe400078e0003 */
[----:B-1----:R-:W-:Y:S02]  /*19280*/  IMAD.MOV.U32 R7, RZ, RZ, R29 ;  /* 0x000000ffff077224 */ /* 0x002fe400078e001d */
[----:B------:R-:W2:Y:S04]  /*19290*/  LDL.LU R29, [R1+0x6a4] ;  /* 0x0006a400011d7983 */ /* 0x000ea80000300800 */
[----:B------:R-:W2:Y:S01]  /*192a0*/  LDL.LU R3, [R1+0x6a0] ;  /* 0x0006a00001037983 */ /* 0x000ea20000300800 */
[----:B---3--:R-:W-:-:S04]  /*192b0*/  LOP3.LUT R5, R5, R4, RZ, 0x3c, !PT ;  /* 0x0000000405057212 */ /* 0x008fc800078e3cff */
[----:B------:R-:W-:-:S04]  /*192c0*/  LOP3.LUT R4, R5, R4, RZ, 0x3c, !PT ;  /* 0x0000000405047212 */ /* 0x000fc800078e3cff */
[----:B------:R-:W-:-:S05]  /*192d0*/  LOP3.LUT R5, R5, R4, RZ, 0x3c, !PT ;  /* 0x0000000405057212 */ /* 0x000fca00078e3cff */
[----:B------:R-:W-:-:S05]  /*192e0*/  IMAD.WIDE R4, R25, 0x2, R4 ;  /* 0x0000000219047825 */ /* 0x000fca00078e0204 */
[----:B------:R0:W-:Y:S04]  /*192f0*/  STL [R1+0x3f4], R4 ;  /* 0x0003f40401007387 */ /* 0x0001e80000100800 */
[----:B------:R4:W-:Y:S04]  /*19300*/  STL [R1+0x254], R5 ;  /* 0x0002540501007387 */ /* 0x0009e80000100800 */
[----:B0-----:R-:W3:Y:S01]  /*19310*/  LDL.LU R4, [R1+0x258] ;  /* 0x0002580001047983 */ /* 0x001ee20000300800 */
[----:B----4-:R-:W-:Y:S02]  /*19320*/  IMAD.MOV.U32 R5, RZ, RZ, R28 ;  /* 0x000000ffff057224 */ /* 0x010fe400078e001c */
        /* <DEDUP_REMOVED lines=150> */
[----:B------:R-:W2:Y:S02]  /*19c90*/  LDL.LU R29, [R1+0x668] ;  /* 0x00066800011d7983 */ /* 0x000ea40000300800 */
[----:B------:R-:W-:-:S02]  /*19ca0*/  IMAD.WIDE R6, R25, 0x2, R6 ;  /* 0x0000000219067825 */ /* 0x000fc400078e0206 */
[----:B------:R-:W2:Y:S01]  /*19cb0*/  LDL.LU R3, [R1+0x664] ;  /* 0x0006640001037983 */ /* 0x000ea20000300800 */
[----:B---3--:R-:W-:-:S04]  /*19cc0*/  LOP3.LUT R5, R5, R4, RZ, 0x3c, !PT ;  /* 0x0000000405057212 */ /* 0x008fc800078e3cff */
[----:B------:R-:W-:-:S04]  /*19cd0*/  LOP3.LUT R4, R5, R4, RZ, 0x3c, !PT ;  /* 0x0000000405047212 */ /* 0x000fc800078e3cff */
[----:B------:R-:W-:-:S05]  /*19ce0*/  LOP3.LUT R5, R5, R4, RZ, 0x3c, !PT ;  /* 0x0000000405057212 */ /* 0x000fca00078e3cff */
[----:B------:R-:W-:-:S05]  /*19cf0*/  IMAD.WIDE R4, R25, 0x2, R4 ;  /* 0x0000000219047825 */ /* 0x000fca00078e0204 */
[----:B------:R4:W-:Y:S04]  /*19d00*/  STL [R1+0x444], R4 ;  /* 0x0004440401007387 */ /* 0x0009e80000100800 */
[----:B------:R-:W-:Y:S01]  /*19d10*/  STL [R1+0x27c], R5 ;  /* 0x00027c0501007387 */ /* 0x000fe20000100800 */
[----:B----4-:R-:W-:-:S03]  /*19d20*/  IMAD.MOV.U32 R4, RZ, RZ, R28 ;  /* 0x000000ffff047224 */ /* 0x010fc600078e001c */
[----:B------:R-:W3:Y:S04]  /*19d30*/  LDL.LU R28, [R1+0x660] ;  /* 0x00066000011c7983 */ /* 0x000ee80000300800 */
[----:B------:R0:W-:Y:S04]  /*19d40*/  STL [R1+0x570], R6 ;  /* 0x0005700601007387 */ /* 0x0001e80000100800 */
[----:B------:R1:W-:Y:S04]  /*19d50*/  STL [R1+0x448], R7 ;  /* 0x0004480701007387 */ /* 0x0003e80000100800 */
[----:B0-----:R-:W4:Y:S04]  /*19d60*/  LDL.LU R6, [R1+0x450] ;  /* 0x0004500001067983 */ /* 0x001f280000300800 */
[----:B-1----:R-:W4:Y:S01]  /*19d70*/  LDL.LU R7, [R1+0x574] ;  /* 0x0005740001077983 */ /* 0x002f220000300800 */
[----:B------:R-:W-:-:S05]  /*19d80*/  IMAD.MOV.U32 R5, RZ, RZ, R16 ;  /* 0x000000ffff057224 */ /* 0x000fca00078e0010 */
[----:B------:R-:W-:-:S04]  /*19d90*/  LOP3.LUT R5, R5, R4, RZ, 0x3c, !PT ;  /* 0x0000000405057212 */ /* 0x000fc800078e3cff */
[----:B------:R-:W-:-:S04]  /*19da0*/  LOP3.LUT R4, R5, R4, RZ, 0x3c, !PT ;  /* 0x0000000405047212 */ /* 0x000fc800078e3cff */
[----:B------:R-:W-:Y:S01]  /*19db0*/  LOP3.LUT R5, R5, R4, RZ, 0x3c, !PT ;  /* 0x0000000405057212 */ /* 0x000fe200078e3cff */
[----:B------:R-:W-:-:S04]  /*19dc0*/  IMAD.MOV.U32 R16, RZ, RZ, R18 ;  /* 0x000000ffff107224 */ /* 0x000fc800078e0012 */
[----:B------:R-:W-:-:S04]  /*19dd0*/  IMAD.WIDE R4, R25, 0x2, R4 ;  /* 0x0000000219047825 */ /* 0x000fc800078e0204 */
[----:B------:R-:W-:Y:S02]  /*19de0*/  IMAD.MOV.U32 R18, RZ, RZ, R15 ;  /* 0x000000ffff127224 */ /* 0x000fe400078e000f */
[----:B------:R-:W2:Y:S04]  /*19df0*/  LDL.LU R15, [R1+0x57c] ;  /* 0x00057c00010f7983 */ /* 0x000ea80000300800 */
[----:B------:R0:W-:Y:S04]  /*19e00*/  STL [R1+0x44c], R4 ;  /* 0x00044c0401007387 */ /* 0x0001e80000100800 */
[----:B------:R1:W-:Y:S04]  /*19e10*/  STL [R1+0x280], R5 ;  /* 0x0002800501007387 */ /* 0x0003e80000100800 */
[----:B0-----:R-:W2:Y:S04]  /*19e20*/  LDL.LU R4, [R1+0x284] ;  /* 0x0002840001047983 */ /* 0x001ea80000300800 */
[----:B-1----:R-:W2:Y:S01]  /*19e30*/  LDL.LU R5, [R1+0x454] ;  /* 0x0004540001057983 */ /* 0x002ea20000300800 */
[----:B----4-:R-:W-:-:S04]  /*19e40*/  LOP3.LUT R7, R7, R6, RZ, 0x3c, !PT ;  /* 0x0000000607077212 */ /* 0x010fc800078e3cff */
[----:B------:R-:W-:-:S04]  /*19e50*/  LOP3.LUT R6, R7, R6, RZ, 0x3c, !PT ;  /* 0x0000000607067212 */ /* 0x000fc800078e3cff */
[----:B------:R-:W-:-:S05]  /*19e60*/  LOP3.LUT R7, R7, R6, RZ, 0x3c, !PT ;  /* 0x0000000607077212 */ /* 0x000fca00078e3cff */
[----:B------:R-:W-:-:S05]  /*19e70*/  IMAD.WIDE R6, R25, 0x2, R6 ;  /* 0x0000000219067825 */ /* 0x000fca00078e0206 */
[----:B------:R-:W-:Y:S04]  /*19e80*/  STL [R1+0x574], R6 ;  /* 0x0005740601007387 */ /* 0x000fe80000100800 */
[----:B------:R0:W-:Y:S04]  /*19e90*/  STL [R1+0x450], R7 ;  /* 0x0004500701007387 */ /* 0x0001e80000100800 */
[----:B0-----:R-:W4:Y:S01]  /*19ea0*/  LDL.LU R7, [R1+0x578] ;  /* 0x0005780001077983 */ /* 0x001f220000300800 */
[----:B--2---:R-:W-:-:S04]  /*19eb0*/  LOP3.LUT R5, R5, R4, RZ, 0x3c, !PT ;  /* 0x0000000405057212 */ /* 0x004fc800078e3cff */
[----:B------:R-:W-:-:S04]  /*19ec0*/  LOP3.LUT R4, R5, R4, RZ, 0x3c, !PT ;  /* 0x0000000405047212 */ /* 0x000fc800078e3cff */
[----:B------:R-:W-:-:S05]  /*19ed0*/  LOP3.LUT R5, R5, R4, RZ, 0x3c, !PT ;  /* 0x0000000405057212 */ /* 0x000fca00078e3cff */
[----:B------:R-:W-:-:S04]  /*19ee0*/  IMAD.WIDE R4, R25, 0x2, R4 ;  /* 0x0000000219047825 */ /* 0x000fc800078e0204 */
[----:B----4-:R-:W-:Y:S02]  /*19ef0*/  IMAD.MOV.U32 R6, RZ, RZ, R7 ;  /* 0x000000ffff067224 */ /* 0x010fe400078e0007 */
[----:B------:R-:W-:Y:S02]  /*19f00*/  IMAD.MOV.U32 R7, RZ, RZ, R29 ;  /* 0x000000ffff077224 */ /* 0x000fe400078e001d */
[----:B------:R-:W2:Y:S04]  /*19f10*/  LDL.LU R29, [R1+0x65c] ;  /* 0x00065c00011d7983 */ /* 0x000ea80000300800 */
[----:B------:R0:W-:Y:S04]  /*19f20*/  STL [R1+0x454], R4 ;  /* 0x0004540401007387 */ /* 0x0001e80000100800 */
[----:B------:R3:W-:Y:S04]  /*19f30*/  STL [R1+0x284], R5 ;  /* 0x0002840501007387 */ /* 0x0007e80000100800 */
[----:B0-----:R-:W4:Y:S01]  /*19f40*/  LDL.LU R4, [R1+0x288] ;  /* 0x0002880001047983 */ /* 0x001f220000300800 */
[----:B------:R-:W-:-:S04]  /*19f50*/  IMAD.WIDE R6, R25, 0x2, R6 ;  /* 0x0000000219067825 */ /* 0x000fc800078e0206 */
[----:B---3--:R-:W-:Y:S02]  /*19f60*/  IMAD.MOV.U32 R5, RZ, RZ, R28 ;  /* 0x000000ffff057224 */ /* 0x008fe400078e001c */
[----:B------:R-:W3:Y:S04]  /*19f70*/  LDL.LU R28, [R1+0x658] ;  /* 0x00065800011c7983 */ /* 0x000ee80000300800 */
[----:B------:R-:W-:Y:S04]  /*19f80*/  STL [R1+0x578], R6 ;  /* 0x0005780601007387 */ /* 0x000fe80000100800 */
[----:B------:R0:W-:Y:S04]  /*19f90*/  STL [R1+0x458], R7 ;  /* 0x0004580701007387 */ /* 0x0001e80000100800 */
[----:B0-----:R-:W2:Y:S01]  /*19fa0*/  LDL.LU R7, [R1+0x460] ;  /* 0x0004600001077983 */ /* 0x001ea20000300800 */
[----:B------:R-:W-:-:S02]  /*19fb0*/  IMAD.MOV.U32 R6, RZ, RZ, R15 ;  /* 0x000000ffff067224 */ /* 0x000fc400078e000f */
[----:B------:R-:W-:Y:S02]  /*19fc0*/  IMAD.MOV.U32 R15, RZ, RZ, R27 ;  /* 0x000000ffff0f7224 */ /* 0x000fe400078e001b */
[----:B------:R-:W-:Y:S01]  /*19fd0*/  IMAD.MOV.U32 R27, RZ, RZ, R10 ;  /* 0x000000ffff1b7224 */ /* 0x000fe200078e000a */
[----:B----4-:R-:W-:-:S04]  /*19fe0*/  LOP3.LUT R5, R5, R4, RZ, 0x3c, !PT ;  /* 0x0000000405057212 */ /* 0x010fc800078e3cff */
[----:B------:R-:W-:-:S04]  /*19ff0*/  LOP3.LUT R4, R5, R4, RZ, 0x3c, !PT ;  /* 0x0000000405047212 */ /* 0x000fc800078e3cff */
[----:B------:R-:W-:-:S05]  /*1a000*/  LOP3.LUT R5, R5, R4, RZ, 0x3c, !PT ;  /* 0x0000000405057212 */ /* 0x000fca00078e3cff */
[----:B------:R-:W-:-:S05]  /*1a010*/  IMAD.WIDE R4, R25, 0x2, R4 ;  /* 0x0000000219047825 */ /* 0x000fca00078e0204 */
[----:B------:R0:W-:Y:S04]  /*1a020*/  STL [R1+0x45c], R4 ;  /* 0x00045c0401007387 */ /* 0x0001e80000100800 */
[----:B------:R1:W-:Y:S04]  /*1a030*/  STL [R1+0x288], R5 ;  /* 0x0002880501007387 */ /* 0x0003e80000100800 */
[----:B0-----:R-:W4:Y:S04]  /*1a040*/  LDL.LU R4, [R1+0x28c] ;  /* 0x00028c0001047983 */ /* 0x001f280000300800 */
[----:B-1----:R-:W4:Y:S01]  /*1a050*/  LDL.LU R5, [R1+0x464] ;  /* 0x0004640001057983 */ /* 0x002f220000300800 */
[----:B--2---:R-:W-:-:S03]  /*1a060*/  IMAD.WIDE R6, R25, 0x2, R6 ;  /* 0x0000000219067825 */ /* 0x004fc600078e0206 */
[----:B------:R-:W2:Y:S04]  /*1a070*/  LDL.LU R10, [R1+0x474] ;  /* 0x00047400010a7983 */ /* 0x000ea80000300800 */
[----:B------:R0:W-:Y:S04]  /*1a080*/  STL [R1+0x57c], R6 ;  /* 0x00057c0601007387 */ /* 0x0001e80000100800 */
[----:B------:R1:W-:Y:S01]  /*1a090*/  STL [R1+0x460], R7 ;  /* 0x0004600701007387 */ /* 0x0003e20000100800 */
[----:B0-----:R-:W-:Y:S02]  /*1a0a0*/  IMAD.MOV.U32 R6, RZ, RZ, R29 ;  /* 0x000000ffff067224 */ /* 0x001fe400078e001d */
[----:B-1----:R-:W-:-:S02]  /*1a0b0*/  IMAD.MOV.U32 R7, RZ, RZ, R3 ;  /* 0x000000ffff077224 */ /* 0x002fc400078e0003 */
[----:B------:R0:W5:Y:S04]  /*1a0c0*/  LDL.LU R3, [R1+0x654] ;  /* 0x0006540001037983 */ /* 0x0001680000300800 */
[----:B------:R-:W2:Y:S01]  /*1a0d0*/  LDL.LU R29, [R1+0x650] ;  /* 0x00065000011d7983 */ /* 0x000ea20000300800 */
[----:B------:R-:W-:Y:S01]  /*1a0e0*/  IMAD.WIDE R6, R25, 0x2, R6 ;  /* 0x0000000219067825 */ /* 0x000fe200078e0206 */
[----:B----4-:R-:W-:-:S04]  /*1a0f0*/  LOP3.LUT R5, R5, R4, RZ, 0x3c, !PT ;  /* 0x0000000405057212 */ /* 0x010fc800078e3cff */
[----:B------:R-:W-:-:S04]  /*1a100*/  LOP3.LUT R4, R5, R4, RZ, 0x3c, !PT ;  /* 0x0000000405047212 */ /* 0x000fc800078e3cff */
[----:B------:R-:W-:-:S05]  /*1a110*/  LOP3.LUT R5, R5, R4, RZ, 0x3c, !PT ;  /* 0x0000000405057212 */ /* 0x000fca00078e3cff */
[----:B------:R-:W-:-:S05]  /*1a120*/  IMAD.WIDE R4, R25, 0x2, R4 ;  /* 0x0000000219047825 */ /* 0x000fca00078e0204 */
[----:B------:R1:W-:Y:S04]  /*1a130*/  STL [R1+0x464], R4 ;  /* 0x0004640401007387 */ /* 0x0003e80000100800 */
[----:B------:R3:W-:Y:S01]  /*1a140*/  STL [R1+0x28c], R5 ;  /* 0x00028c0501007387 */ /* 0x0007e20000100800 */
[----:B-1----:R-:W-:Y:S02]  /*1a150*/  IMAD.MOV.U32 R4, RZ, RZ, R16 ;  /* 0x000000ffff047224 */ /* 0x002fe400078e0010 */
[----:B---3--:R-:W-:Y:S02]  /*1a160*/  IMAD.MOV.U32 R5, RZ, RZ, R28 ;  /* 0x000000ffff057224 */ /* 0x008fe400078e001c */
[----:B------:R-:W3:Y:S04]  /*1a170*/  LDL.LU R28, [R1+0x64c] ;  /* 0x00064c00011c7983 */ /* 0x000ee80000300800 */
[----:B------:R1:W-:Y:S01]  /*1a180*/  STL [R1+0x580], R6 ;  /* 0x0005800601007387 */ /* 0x0003e20000100800 */
[----:B------:R-:W-:-:S03]  /*1a190*/  IMAD.WIDE R4, R25, 0x2, R4 ;  /* 0x0000000219047825 */ /* 0x000fc600078e0204 */
[----:B------:R4:W-:Y:S01]  /*1a1a0*/  STL [R1+0x468], R7 ;  /* 0x0004680701007387 */ /* 0x0009e20000100800 */
[----:B-1----:R-:W-:Y:S02]  /*1a1b0*/  IMAD.MOV.U32 R6, RZ, RZ, R18 ;  /* 0x000000ffff067224 */ /* 0x002fe400078e0012 */
[----:B----4-:R-:W-:Y:S01]  /*1a1c0*/  IMAD.MOV.U32 R7, RZ, RZ, R17 ;  /* 0x000000ffff077224 */ /* 0x010fe200078e0011 */
[----:B------:R-:W-:Y:S03]  /*1a1d0*/  STL [R1+0x46c], R4 ;  /* 0x00046c0401007387 */ /* 0x000fe60000100800 */
[----:B------:R-:W-:Y:S01]  /*1a1e0*/  IMAD.WIDE R6, R25, 0x2, R6 ;  /* 0x0000000219067825 */ /* 0x000fe200078e0206 */
[----:B------:R2:W-:Y:S04]  /*1a1f0*/  STL [R1+0x290], R5 ;  /* 0x0002900501007387 */ /* 0x0005e80000100800 */
[----:B------:R1:W-:Y:S04]  /*1a200*/  STL [R1+0x584], R6 ;  /* 0x0005840601007387 */ /* 0x0003e80000100800 */
[----:B------:R4:W-:Y:S01]  /*1a210*/  STL [R1+0x470], R7 ;  /* 0x0004700701007387 */ /* 0x0009e20000100800 */
[----:B--2---:R-:W-:-:S03]  /*1a220*/  IMAD.MOV.U32 R5, RZ, RZ, R29 ;  /* 0x000000ffff057224 */ /* 0x004fc600078e001d */
[----:B------:R-:W2:Y:S01]  /*1a230*/  LDL.LU R29, [R1+0x648] ;  /* 0x00064800011d7983 */ /* 0x000ea20000300800 */
[----:B------:R-:W-:Y:S02]  /*1a240*/  IMAD.MOV.U32 R4, RZ, RZ, R10 ;  /* 0x000000ffff047224 */ /* 0x000fe400078e000a */
[----:B-1----:R-:W-:Y:S02]  /*1a250*/  IMAD.MOV.U32 R6, RZ, RZ, R24 ;  /* 0x000000ffff067224 */ /* 0x002fe400078e0018 */
[----:B------:R-:W-:-:S04]  /*1a260*/  IMAD.WIDE R4, R25, 0x2, R4 ;  /* 0x0000000219047825 */ /* 0x000fc800078e0204 */
[----:B----4-:R-:W-:Y:S01]  /*1a270*/  IMAD.MOV.U32 R7, RZ, RZ, R21 ;  /* 0x000000ffff077224 */ /* 0x010fe200078e0015 */
[----:B------:R1:W-:Y:S03]  /*1a280*/  STL [R1+0x474], R4 ;  /* 0x0004740401007387 */ /* 0x0003e60000100800 */
[----:B------:R-:W-:Y:S01]  /*1a290*/  IMAD.WIDE R6, R25, 0x2, R6 ;  /* 0x0000000219067825 */ /* 0x000fe200078e0206 */
[----:B------:R-:W4:Y:S04]  /*1a2a0*/  LDL.LU R21, [R1+0x494] ;  /* 0x0004940001157983 */ /* 0x000f280000300800 */
[----:B------:R-:W4:Y:S04]  /*1a2b0*/  LDL.LU R24, [R1+0x598] ;  /* 0x0005980001187983 */ /* 0x000f280000300800 */
[----:B------:R0:W-:Y:S01]  /*1a2c0*/  STL [R1+0x294], R5 ;  /* 0x0002940501007387 */ /* 0x0001e20000100800 */
[----:B-1----:R-:W-:-:S03]  /*1a2d0*/  IMAD.MOV.U32 R4, RZ, RZ, R22 ;  /* 0x000000ffff047224 */ /* 0x002fc600078e0016 */
[----:B------:R1:W-:Y:S04]  /*1a2e0*/  STL [R1+0x588], R6 ;  /* 0x0005880601007387 */ /* 0x0003e80000100800 */
[----:B------:R1:W-:Y:S01]  /*1a2f0*/  STL [R1+0x478], R7 ;  /* 0x0004780701007387 */ /* 0x0003e20000100800 */
[----:B0-----:R-:W-:-:S03]  /*1a300*/  IMAD.MOV.U32 R5, RZ, RZ, R19 ;  /* 0x000000ffff057224 */ /* 0x001fc600078e0013 */
[----:B------:R-:W4:Y:S01]  /*1a310*/  LDL.LU R10, [R1+0x1a4] ;  /* 0x0001a400010a7983 */ /* 0x000f220000300800 */
[----:B------:R-:W-:-:S04]  /*1a320*/  IMAD.WIDE R4, R25, 0x2, R4 ;  /* 0x0000000219047825 */ /* 0x000fc800078e0204 */
[----:B-1----:R-:W-:Y:S02]  /*1a330*/  IMAD.MOV.U32 R6, RZ, RZ, R12 ;  /* 0x000000ffff067224 */ /* 0x002fe400078e000c */
[----:B------:R-:W-:Y:S01]  /*1a340*/  IMAD.MOV.U32 R7, RZ, RZ, R23 ;  /* 0x000000ffff077224 */ /* 0x000fe200078e0017 */
[----:B------:R-:W-:Y:S03]  /*1a350*/  STL [R1+0x47c], R4 ;  /* 0x00047c0401007387 */ /* 0x000fe60000100800 */
[----:B------:R-:W-:Y:S01]  /*1a360*/  IMAD.WIDE R6, R25, 0x2, R6 ;  /* 0x0000000219067825 */ /* 0x000fe200078e0206 */
[----:B------:R3:W-:Y:S04]  /*1a370*/  STL [R1+0x298], R5 ;  /* 0x0002980501007387 */ /* 0x0007e80000100800 */
[----:B------:R0:W-:Y:S04]  /*1a380*/  STL [R1+0x58c], R6 ;  /* 0x00058c0601007387 */ /* 0x0001e80000100800 */
[----:B------:R1:W-:Y:S01]  /*1a390*/  STL [R1+0x480], R7 ;  /* 0x0004800701007387 */ /* 0x0003e20000100800 */
[----:B---3--:R-:W-:-:S03]  /*1a3a0*/  IMAD.MOV.U32 R5, RZ, RZ, R28 ;  /* 0x000000ffff057224 */ /* 0x008fc600078e001c */
[----:B------:R-:W3:Y:S01]  /*1a3b0*/  LDL.LU R28, [R1+0x644] ;  /* 0x00064400011c7983 */ /* 0x000ee20000300800 */
[----:B--2---:R-:W-:-:S03]  /*1a3c0*/  IMAD.MOV.U32 R4, RZ, RZ, R29 ;  /* 0x000000ffff047224 */ /* 0x004fc600078e001d */
[----:B------:R-:W3:Y:S01]  /*1a3d0*/  LDL.LU R29, [R1+0x640] ;  /* 0x00064000011d7983 */ /* 0x000ee20000300800 */
[----:B------:R-:W-:-:S04]  /*1a3e0*/  IMAD.WIDE R4, R25, 0x2, R4 ;  /* 0x0000000219047825 */ /* 0x000fc800078e0204 */
[----:B0-----:R-:W-:Y:S02]  /*1a3f0*/  IMAD.MOV.U32 R6, RZ, RZ, R14 ;  /* 0x000000ffff067224 */ /* 0x001fe400078e000e */
[----:B-1----:R-:W-:Y:S01]  /*1a400*/  IMAD.MOV.U32 R7, RZ, RZ, R13 ;  /* 0x000000ffff077224 */ /* 0x002fe200078e000d */
[----:B------:R0:W-:Y:S03]  /*1a410*/  STL [R1+0x484], R4 ;  /* 0x0004840401007387 */ /* 0x0001e60000100800 */
[----:B------:R-:W-:Y:S01]  /*1a420*/  IMAD.WIDE R6, R25, 0x2, R6 ;  /* 0x0000000219067825 */ /* 0x000fe200078e0206 */
[----:B------:R1:W-:Y:S03]  /*1a430*/  STL [R1+0x29c], R5 ;  /* 0x00029c0501007387 */ /* 0x0003e60000100800 */
[----:B0-----:R-:W-:-:S02]  /*1a440*/  IMAD.MOV.U32 R4, RZ, RZ, R26 ;  /* 0x000000ffff047224 */ /* 0x001fc400078e001a */
[----:B-1----:R-:W-:Y:S01]  /*1a450*/  IMAD.MOV.U32 R5, RZ, RZ, R15 ;  /* 0x000000ffff057224 */ /* 0x002fe200078e000f */
[----:B------:R0:W-:Y:S03]  /*1a460*/  STL [R1+0x590], R6 ;  /* 0x0005900601007387 */ /* 0x0001e60000100800 */
[----:B------:R-:W-:Y:S01]  /*1a470*/  IMAD.WIDE R4, R25, 0x2, R4 ;  /* 0x0000000219047825 */ /* 0x000fe200078e0204 */
[----:B------:R1:W-:Y:S01]  /*1a480*/  STL [R1+0x488], R7 ;  /* 0x0004880701007387 */ /* 0x0003e20000100800 */
[----:B----4-:R-:W-:-:S03]  /*1a490*/  IADD3 R10, R10, -0x1, RZ ;  /* 0xffffffff0a0a7810 */ /* 0x010fc60007ffe0ff */
[----:B------:R2:W-:Y:S01]  /*1a4a0*/  STL [R1+0x48c], R4 ;  /* 0x00048c0401007387 */ /* 0x0005e20000100800 */
[----:B0-----:R-:W-:Y:S01]  /*1a4b0*/  IMAD.MOV.U32 R6, RZ, RZ, R20 ;  /* 0x000000ffff067224 */ /* 0x001fe200078e0014 */
[----:B------:R-:W-:Y:S01]  /*1a4c0*/  ISETP.NE.U32.AND P0, PT, R10, RZ, PT ;  /* 0x000000ff0a00720c */ /* 0x000fe20003f05070 */
[----:B-1----:R-:W-:Y:S01]  /*1a4d0*/  IMAD.MOV.U32 R7, RZ, RZ, R27 ;  /* 0x000000ffff077224 */ /* 0x002fe200078e001b */
[----:B------:R0:W-:Y:S01]  /*1a4e0*/  STL [R1+0x2a0], R5 ;  /* 0x0002a00501007387 */ /* 0x0001e20000100800 */
[----:B------:R-:W-:Y:S02]  /*1a4f0*/  IMAD.MOV.U32 R20, RZ, RZ, c[0x0][0x188] ;  /* 0x00006200ff147624 */ /* 0x000fe400078e00ff */
[----:B------:R-:W-:-:S04]  /*1a500*/  IMAD.WIDE R6, R25, 0x2, R6 ;  /* 0x0000000219067825 */ /* 0x000fc800078e0206 */
[----:B--2---:R-:W-:Y:S02]  /*1a510*/  IMAD.MOV.U32 R4, RZ, RZ, R24 ;  /* 0x000000ffff047224 */ /* 0x004fe400078e0018 */
[----:B0-----:R-:W-:Y:S02]  /*1a520*/  IMAD.MOV.U32 R5, RZ, RZ, R21 ;  /* 0x000000ffff057224 */ /* 0x001fe400078e0015 */
[----:B------:R-:W-:Y:S01]  /*1a530*/  IMAD.SHL.U32 R12, R20, 0x40, RZ ;  /* 0x00000040140c7824 */ /* 0x000fe200078e00ff */
[----:B------:R-:W-:Y:S01]  /*1a540*/  STL [R1+0x594], R6 ;  /* 0x0005940601007387 */ /* 0x000fe20000100800 */
[----:B------:R-:W-:Y:S01]  /*1a550*/  IMAD.WIDE R4, R25, 0x2, R4 ;  /* 0x0000000219047825 */ /* 0x000fe200078e0204 */
[----:B------:R-:W-:Y:S02]  /*1a560*/  UIADD3 UR4, UR4, -0x40, URZ ;  /* 0xffffffc004047890 */ /* 0x000fe4000fffe03f */
[----:B------:R3:W-:Y:S04]  /*1a570*/  STL [R1+0x490], R7 ;  /* 0x0004900701007387 */ /* 0x0007e80000100800 */
[----:B------:R-:W-:Y:S04]  /*1a580*/  STL [R1+0x1a4], R10 ;  /* 0x0001a40a01007387 */ /* 0x000fe80000100800 */
[----:B------:R0:W-:Y:S04]  /*1a590*/  STL [R1+0x598], R4 ;  /* 0x0005980401007387 */ /* 0x0001e80000100800 */
[----:B------:R1:W-:Y:S01]  /*1a5a0*/  STL [R1+0x494], R5 ;  /* 0x0004940501007387 */ /* 0x0003e20000100800 */
[----:B---3--:R-:W-:-:S04]  /*1a5b0*/  IMAD.WIDE R6, R12, 0x2, R28 ;  /* 0x000000020c067825 */ /* 0x008fc800078e021c */
[----:B0-----:R-:W-:Y:S02]  /*1a5c0*/  IMAD.MOV.U32 R4, RZ, RZ, R6 ;  /* 0x000000ffff047224 */ /* 0x001fe400078e0006 */
[----:B-1----:R-:W-:Y:S01]  /*1a5d0*/  IMAD.MOV.U32 R5, RZ, RZ, R7 ;  /* 0x000000ffff057224 */ /* 0x002fe200078e0007 */
[----:B------:R-:W-:Y:S01]  /*1a5e0*/  @!P0 CALL.REL.NOINC `(.L_x_2) ;  /* 0x0000001000008944 */ /* 0x000fe20003c00000 */
[----:B------:R-:W-:Y:S05]  /*1a5f0*/  BRA `(.L_x_3) ;  /* 0xffff2e7000007947 */ /* 0x000fea000383ffff */
.L_x_2:
[----:B------:R-:W2:Y:S04]  /*1a600*/  LDL.LU R7, [R1+0xa4] ;  /* 0x0000a40001077983 */ /* 0x000ea80000300800 */
[----:B--2---:R0:W-:Y:S04]  /*1a610*/  STL [R1+0x68c], R7 ;  /* 0x00068c0701007387 */ /* 0x0041e80000100800 */
[----:B0-----:R-:W2:Y:S04]  /*1a620*/  LDL.LU R7, [R1+0x128] ;  /* 0x0001280001077983 */ /* 0x001ea80000300800 */
        /* <DEDUP_REMOVED lines=13> */
[----:B------:R-:W2:Y:S01]  /*1a700*/  LDL.LU R6, [R1+0xe4] ;  /* 0x0000e40001067983 */ /* 0x000ea20000300800 */
[----:B0-----:R-:W-:-:S03]  /*1a710*/  IMAD.MOV.U32 R7, RZ, RZ, R9 ;  /* 0x000000ffff077224 */ /* 0x001fc600078e0009 */
        /* <DEDUP_REMOVED lines=16> */
[----:B--2---:R-:W-:Y:S04]  /*1a820*/  STL [R1+0x6c8], R6 ;  /* 0x0006c80601007387 */ /* 0x004fe80000100800 */
[----:B------:R-:W2:Y:S04]  /*1a830*/  LDL.LU R5, [R1+0xd4] ;  /* 0x0000d40001057983 */ /* 0x000ea80000300800 */
[----:B--2---:R0:W-:Y:S04]  /*1a840*/  STL [R1+0x684], R5 ;  /* 0x0006840501007387 */ /* 0x0041e80000100800 */
[----:B0-----:R-:W2:Y:S04]  /*1a850*/  LDL.LU R5, [R1+0x94] ;  /* 0x0000940001057983 */ /* 0x001ea80000300800 */
[----:B------:R0:W-:Y:S04]  /*1a860*/  STL [R1+0x67c], R11 ;  /* 0x00067c0b01007387 */ /* 0x0001e80000100800 */
[----:B0-----:R-:W3:Y:S04]  /*1a870*/  LDL.LU R11, [R1+0xf4] ;  /* 0x0000f400010b7983 */ /* 0x001ee80000300800 */
[----:B---3--:R0:W-:Y:S04]  /*1a880*/  STL [R1+0x680], R11 ;  /* 0x0006800b01007387 */ /* 0x0081e80000100800 */
[----:B0-----:R-:W3:Y:S04]  /*1a890*/  LDL.LU R11, [R1+0xc4] ;  /* 0x0000c400010b7983 */ /* 0x001ee80000300800 */
[----:B------:R-:W4:Y:S04]  /*1a8a0*/  LDL.LU R4, [R1+0x124] ;  /* 0x0001240001047983 */ /* 0x000f280000300800 */
[----:B------:R-:W2:Y:S04]  /*1a8b0*/  LDL.LU R10, [R1+0xe0] ;  /* 0x0000e000010a7983 */ /* 0x000ea80000300800 */
[----:B--2---:R0:W-:Y:S04]  /*1a8c0*/  STL [R1+0x678], R10 ;  /* 0x0006780a01007387 */ /* 0x0041e80000100800 */
[----:B0-----:R-:W2:Y:S04]  /*1a8d0*/  LDL.LU R10, [R1+0xb0] ;  /* 0x0000b000010a7983 */ /* 0x001ea80000300800 */
[----:B------:R-:W2:Y:S01]  /*1a8e0*/  LDL.LU R9, [R1+0xd0] ;  /* 0x0000d00001097983 */ /* 0x000ea20000300800 */
[----:B------:R-:W-:-:S03]  /*1a8f0*/  IMAD.MOV.U32 R6, RZ, RZ, R8 ;  /* 0x000000ffff067224 */ /* 0x000fc600078e0008 */
[----:B--2---:R0:W-:Y:S04]  /*1a900*/  STL [R1+0x674], R9 ;  /* 0x0006740901007387 */ /* 0x0041e80000100800 */
[----:B0-----:R-:W2:Y:S04]  /*1a910*/  LDL.LU R9, [R1+0x90] ;  /* 0x0000900001097983 */ /* 0x001ea80000300800 */
[----:B------:R-:W2:Y:S04]  /*1a920*/  LDL.LU R8, [R1+0x120] ;  /* 0x0001200001087983 */ /* 0x000ea80000300800 */
        /* <DEDUP_REMOVED lines=35> */
[----:B-----5:R-:W2:Y:S01]  /*1ab60*/  LDL.LU R3, [R1+0x164] ;  /* 0x0001640001037983 */ /* 0x020ea20000300800 */
[----:B------:R-:W-:-:S03]  /*1ab70*/  F2FP.PACK_AB R7, R6, R7 ;  /* 0x000000070607723e */ /* 0x000fc600000000ff */
[----:B--2---:R0:W-:Y:S04]  /*1ab80*/  STL [R1+0x640], R3 ;  /* 0x0006400301007387 */ /* 0x0041e80000100800 */
[----:B0-----:R-:W2:Y:S04]  /*1ab90*/  LDL.LU R3, [R1+0x154] ;  /* 0x0001540001037983 */ /* 0x001ea80000300800 */
        /* <DEDUP_REMOVED lines=11> */
[----:B0-----:R-:W2:Y:S02]  /*1ac50*/  LDL.LU R7, [R1+0x6c4] ;  /* 0x0006c40001077983 */ /* 0x001ea40000300800 */
[----:B--2---:R-:W-:-:S02]  /*1ac60*/  F2FP.PACK_AB R7, R6, R7 ;  /* 0x000000070607723e */ /* 0x004fc400000000ff */
        /* <DEDUP_REMOVED lines=25> */
[----:B------:R0:W-:Y:S04]  /*1ae00*/  STL [R1], R7 ;  /* 0x0000000701007387 */ /* 0x0001e80000100800 */
[----:B0-----:R-:W2:Y:S02]  /*1ae10*/  LDL.LU R7, [R1+0x68c] ;  /* 0x00068c0001077983 */ /* 0x001ea40000300800 */
[----:B--2---:R-:W-:-:S02]  /*1ae20*/  F2FP.PACK_AB R7, R6, R7 ;  /* 0x000000070607723e */ /* 0x004fc400000000ff */
[----:B------:R-:W2:Y:S02]  /*1ae30*/  LDL.LU R6, [R1+0x688] ;  /* 0x0006880001067983 */ /* 0x000ea40000300800 */
[----:B--2---:R-:W-:Y:S02]  /*1ae40*/  F2FP.PACK_AB R6, R5, R6 ;  /* 0x000000060506723e */ /* 0x004fe400000000ff */
[----:B------:R-:W3:Y:S02]  /*1ae50*/  LDL.LU R5, [R1+0x684] ;  /* 0x0006840001057983 */ /* 0x000ee40000300800 */
[----:B---3--:R-:W-:Y:S02]  /*1ae60*/  F2FP.PACK_AB R5, R11, R5 ;  /* 0x000000050b05723e */ /* 0x008fe400000000ff */
[----:B------:R-:W4:Y:S02]  /*1ae70*/  LDL.LU R11, [R1+0x680] ;  /* 0x00068000010b7983 */ /* 0x000f240000300800 */
[----:B----4-:R-:W-:-:S02]  /*1ae80*/  F2FP.PACK_AB R4, R11, R4 ;  /* 0x000000040b04723e */ /* 0x010fc400000000ff */
[----:B------:R-:W2:Y:S02]  /*1ae90*/  LDL.LU R11, [R1+0x67c] ;  /* 0x00067c00010b7983 */ /* 0x000ea40000300800 */
[----:B--2---:R-:W-:Y:S02]  /*1aea0*/  F2FP.PACK_AB R11, R10, R11 ;  /* 0x0000000b0a0b723e */ /* 0x004fe400000000ff */
[----:B------:R-:W2:Y:S02]  /*1aeb0*/  LDL.LU R10, [R1+0x678] ;  /* 0x00067800010a7983 */ /* 0x000ea40000300800 */
[----:B--2---:R-:W-:Y:S02]  /*1aec0*/  F2FP.PACK_AB R10, R9, R10 ;  /* 0x0000000a090a723e */ /* 0x004fe400000000ff */
[----:B------:R-:W2:Y:S02]  /*1aed0*/  LDL.LU R9, [R1+0x674] ;  /* 0x0006740001097983 */ /* 0x000ea40000300800 */
[----:B--2---:R-:W-:-:S02]  /*1aee0*/  F2FP.PACK_AB R9, R8, R9 ;  /* 0x000000090809723e */ /* 0x004fc400000000ff */
        /* <DEDUP_REMOVED lines=24> */
[----:B------:R-:W2:Y:S01]  /*1b070*/  LDL.LU R3, [R1+0x640] ;  /* 0x0006400001037983 */ /* 0x000ea20000300800 */
[----:B------:R-:W-:Y:S02]  /*1b080*/  F2FP.PACK_AB R27, R0, R27 ;  /* 0x0000001b001b723e */ /* 0x000fe400000000ff */
[----:B------:R-:W-:Y:S02]  /*1b090*/  F2FP.PACK_AB R26, R2, R26 ;  /* 0x0000001a021a723e */ /* 0x000fe400000000ff */
[----:B------:R-:W-:Y:S02]  /*1b0a0*/  F2FP.PACK_AB R25, R28, R25 ;  /* 0x000000191c19723e */ /* 0x000fe400000000ff */
[----:B------:R-:W-:Y:S02]  /*1b0b0*/  F2FP.PACK_AB R24, R29, R24 ;  /* 0x000000181d18723e */ /* 0x000fe400000000ff */
[----:B--2---:R-:W-:Y:S02]  /*1b0c0*/  F2FP.PACK_AB R20, R3, R20 ;  /* 0x000000140314723e */ /* 0x004fe400000000ff */
.L_x_1:
[----:B------:R-:W2:Y:S04]  /*1b0d0*/  LDL.LU R29, [R1+0x5bc] ;  /* 0x0005bc00011d7983 */ /* 0x000ea80000300800 */
[----:B------:R-:W1:Y:S02]  /*1b0e0*/  S2R R2, SR_TID.X ;  /* 0x0000000000027919 */ /* 0x000e640000002100 */
[----:B01----:R-:W-:-:S05]  /*1b0f0*/  IMAD.SHL.U32 R0, R2, 0x200, RZ ;  /* 0x0000020002007824 */ /* 0x003fca00078e00ff */
[----:B------:R-:W-:Y:S01]  /*1b100*/  LOP3.LUT R0, R0, 0x3000, RZ, 0xc0, !PT ;  /* 0x0000300000007812 */ /* 0x000fe200078ec0ff */
[C---:B------:R-:W-:Y:S01]  /*1b110*/  IMAD.SHL.U32 R3, R2.reuse, 0x4, RZ ;  /* 0x0000000402037824 */ /* 0x040fe200078e00ff */
[----:B------:R-:W-:Y:S01]  /*1b120*/  LOP3.LUT R28, R2, 0x3f, RZ, 0xc0, !PT ;  /* 0x0000003f021c7812 */ /* 0x000fe200078ec0ff */
[----:B------:R-:W-:Y:S01]  /*1b130*/  BAR.SYNC.DEFER_BLOCKING 0x0 ;  /* 0x0000000000007b1d */ /* 0x000fe20000010000 */
[----:B--2---:R-:W-:-:S05]  /*1b140*/  LOP3.LUT R0, R0, 0xc60, R29, 0xf8, !PT ;  /* 0x00000c6000007812 */ /* 0x004fca00078ef81d */
[----:B------:R-:W0:Y:S01]  /*1b150*/  S2R R29, SR_TID.X ;  /* 0x00000000001d7919 */ /* 0x000e220000002100 */
[----:B------:R-:W-:-:S05]  /*1b160*/  LOP3.LUT R0, R0, 0x70, R3, 0x78, !PT ;  /* 0x0000007000007812 */ /* 0x000fca00078e7803 */
[----:B------:R1:W-:Y:S04]  /*1b170*/  STS.128 [R0], R24 ;  /* 0x0000001800007388 */ /* 0x0003e80000000c00 */
[----:B------:R2:W-:Y:S01]  /*1b180*/  STS.128 [R0+0x200], R20 ;  /* 0x0002001400007388 */ /* 0x0005e20000000c00 */
[----:B0-----:R-:W-:-:S05]  /*1b190*/  IMAD.SHL.U32 R29, R29, 0x800, RZ ;  /* 0x000008001d1d7824 */ /* 0x001fca00078e00ff */
[----:B------:R-:W-:-:S05]  /*1b1a0*/  LOP3.LUT R29, R29, 0x3000, RZ, 0xc0, !PT ;  /* 0x000030001d1d7812 */ /* 0x000fca00078ec0ff */
[----:B------:R-:W-:Y:S02]  /*1b1b0*/  IMAD R29, R28, 0x10, R29 ;  /* 0x000000101c1d7824 */ /* 0x000fe400078e021d */
[----:B------:R-:W3:Y:S04]  /*1b1c0*/  LDL.LU R28, [R1+0x5c0] ;  /* 0x0005c000011c7983 */ /* 0x000ee80000300800 */
[----:B-1----:R-:W4:Y:S04]  /*1b1d0*/  LDL.LU R25, [R1+0x1a0] ;  /* 0x0001a00001197983 */ /* 0x002f280000300800 */
[----:B--2---:R-:W2:Y:S04]  /*1b1e0*/  LDL.LU R20, [R1+0x10] ;  /* 0x0000100001147983 */ /* 0x004ea80000300800 */
[----:B------:R-:W2:Y:S04]  /*1b1f0*/  LDL.LU R21, [R1+0x14] ;  /* 0x0000140001157983 */ /* 0x000ea80000300800 */
[----:B------:R-:W2:Y:S04]  /*1b200*/  LDL.LU R22, [R1+0x18] ;  /* 0x0000180001167983 */ /* 0x000ea80000300800 */
[----:B------:R-:W2:Y:S04]  /*1b210*/  LDL.LU R23, [R1+0x1c] ;  /* 0x00001c0001177983 */ /* 0x000ea80000300800 */
[----:B------:R0:W-:Y:S04]  /*1b220*/  STS.128 [R0+0x80], R16 ;  /* 0x0000801000007388 */ /* 0x0001e80000000c00 */
[----:B0-----:R-:W5:Y:S04]  /*1b230*/  LDL.LU R16, [R1] ;  /* 0x0000000001107983 */ /* 0x001f680000300800 */
[----:B------:R-:W5:Y:S04]  /*1b240*/  LDL.LU R17, [R1+0x4] ;  /* 0x0000040001117983 */ /* 0x000f680000300800 */
[----:B------:R-:W5:Y:S04]  /*1b250*/  LDL.LU R18, [R1+0x8] ;  /* 0x0000080001127983 */ /* 0x000f680000300800 */
[----:B------:R-:W5:Y:S04]  /*1b260*/  LDL.LU R19, [R1+0xc] ;  /* 0x00000c0001137983 */ /* 0x000f680000300800 */
[----:B------:R-:W0:Y:S04]  /*1b270*/  S2R R3, SR_TID.X ;  /* 0x0000000000037919 */ /* 0x000e280000002100 */
[----:B------:R4:W-:Y:S04]  /*1b280*/  STS.128 [R0+0x300], R4 ;  /* 0x0003000400007388 */ /* 0x0009e80000000c00 */
[----:B------:R-:W-:Y:S04]  /*1b290*/  STS.128 [R0+0x280], R12 ;  /* 0x0002800c00007388 */ /* 0x000fe80000000c00 */
[----:B------:R-:W-:Y:S01]  /*1b2a0*/  STS.128 [R0+0x100], R8 ;  /* 0x0001000800007388 */ /* 0x000fe20000000c00 */
[----:B0-----:R-:W-:-:S04]  /*1b2b0*/  SHF.R.U32.HI R24, RZ, 0x5, R3 ;  /* 0x00000005ff187819 */ /* 0x001fc80000011603 */
[----:B------:R-:W-:Y:S02]  /*1b2c0*/  SGXT.U32 R24, R24, 0x2 ;  /* 0x000000021818781a */ /* 0x000fe40000000000 */
[----:B------:R-:W-:-:S04]  /*1b2d0*/  LOP3.LUT R2, R2, 0x40, RZ, 0xc0, !PT ;  /* 0x0000004002027812 */ /* 0x000fc800078ec0ff */
[----:B------:R-:W-:-:S04]  /*1b2e0*/  SHF.R.U32.HI R2, RZ, 0x1, R2 ;  /* 0x00000001ff027819 */ /* 0x000fc80000011602 */
[----:B------:R-:W-:Y:S02]  /*1b2f0*/  LOP3.LUT R29, R29, R2, RZ, 0x3c, !PT ;  /* 0x000000021d1d7212 */ /* 0x000fe400078e3cff */
[C-C-:B----4-:R-:W-:Y:S02]  /*1b300*/  LOP3.LUT R4, R25.reuse, 0x18, R24.reuse, 0xfe, !PT ;  /* 0x0000001819047812 */ /* 0x150fe400078efe18 */
[----:B------:R-:W-:-:S03]  /*1b310*/  LOP3.LUT R3, R25, 0x1c, R24, 0xfe, !PT ;  /* 0x0000001c19037812 */ /* 0x000fc600078efe18 */
[----:B------:R0:W-:Y:S04]  /*1b320*/  STL [R1+0x34], R4 ;  /* 0x0000340401007387 */ /* 0x0001e80000100800 */
[----:B------:R1:W-:Y:S04]  /*1b330*/  STL [R1+0x38], R3 ;  /* 0x0000380301007387 */ /* 0x0003e80000100800 */
[----:B--2---:R-:W-:Y:S01]  /*1b340*/  STS.128 [R0+0x380], R20 ;  /* 0x0003801400007388 */ /* 0x004fe20000000c00 */
[C-C-:B0-----:R-:W-:Y:S02]  /*1b350*/  LOP3.LUT R4, R25.reuse, 0x24, R24.reuse, 0xfe, !PT ;  /* 0x0000002419047812 */ /* 0x141fe400078efe18 */
[C-C-:B-1----:R-:W-:Y:S01]  /*1b360*/  LOP3.LUT R3, R25.reuse, 0x28, R24.reuse, 0xfe, !PT ;  /* 0x0000002819037812 */ /* 0x142fe200078efe18 */
[----:B-----5:R0:W-:Y:S04]  /*1b370*/  STS.128 [R0+0x180], R16 ;  /* 0x0001801000007388 */ /* 0x0201e80000000c00 */
[----:B------:R-:W-:Y:S01]  /*1b380*/  BAR.SYNC.DEFER_BLOCKING 0x0 ;  /* 0x0000000000007b1d */ /* 0x000fe20000010000 */
[----:B0-----:R-:W-:-:S05]  /*1b390*/  LOP3.LUT R0, R25, 0x20, R24, 0xfe, !PT ;  /* 0x0000002019007812 */ /* 0x001fca00078efe18 */
[----:B------:R0:W-:Y:S04]  /*1b3a0*/  STL [R1+0x3c], R0 ;  /* 0x00003c0001007387 */ /* 0x0001e80000100800 */
[----:B------:R1:W-:Y:S04]  /*1b3b0*/  STL [R1+0x40], R4 ;  /* 0x0000400401007387 */ /* 0x0003e80000100800 */
[----:B------:R-:W-:Y:S01]  /*1b3c0*/  LDS.128 R12, [R29+0x400] ;  /* 0x000400001d0c7984 */ /* 0x000fe20000000c00 */
[----:B0-----:R-:W-:-:S03]  /*1b3d0*/  LOP3.LUT R0, R25, 0x2c, R24, 0xfe, !PT ;  /* 0x0000002c19007812 */ /* 0x001fc600078efe18 */
[----:B------:R0:W-:Y:S01]  /*1b3e0*/  STL [R1+0x44], R3 ;  /* 0x0000440301007387 */ /* 0x0001e20000100800 */
[----:B-1----:R-:W-:-:S03]  /*1b3f0*/  LOP3.LUT R4, R25, 0x30, R24, 0xfe, !PT ;  /* 0x0000003019047812 */ /* 0x002fc600078efe18 */
[----:B------:R1:W-:Y:S04]  /*1b400*/  STL [R1+0x4c], R0 ;  /* 0x00004c0001007387 */ /* 0x0003e80000100800 */
[----:B------:R2:W-:Y:S01]  /*1b410*/  STL [R1+0x50], R4 ;  /* 0x0000500401007387 */ /* 0x0005e20000100800 */
[C-C-:B0-----:R-:W-:Y:S02]  /*1b420*/  LOP3.LUT R3, R25.reuse, 0x34, R24.reuse, 0xfe, !PT ;  /* 0x0000003419037812 */ /* 0x141fe400078efe18 */
[----:B-1----:R-:W-:-:S03]  /*1b430*/  LOP3.LUT R0, R25, 0x38, R24, 0xfe, !PT ;  /* 0x0000003819007812 */ /* 0x002fc600078efe18 */
[----:B------:R0:W-:Y:S01]  /*1b440*/  STL [R1+0x54], R3 ;  /* 0x0000540301007387 */ /* 0x0001e20000100800 */
[----:B--2---:R-:W-:-:S03]  /*1b450*/  LOP3.LUT R4, R25, 0x3c, R24, 0xfe, !PT ;  /* 0x0000003c19047812 */ /* 0x004fc600078efe18 */
        /* <DEDUP_REMOVED lines=55> */
[----:B------:R-:W-:Y:S01]  /*1b7d0*/  STL [R1+0xcc], R4 ;  /* 0x0000cc0401007387 */ /* 0x000fe20000100800 */
[----:B0-----:R-:W-:-:S03]  /*1b7e0*/  LOP3.LUT R3, R29, 0x40, RZ, 0x3c, !PT ;  /* 0x000000401d037812 */ /* 0x001fc600078e3cff */
[----:B------:R-:W0:Y:S04]  /*1b7f0*/  LDS.128 R4, [R29] ;  /* 0x000000001d047984 */ /* 0x000e280000000c00 */
[----:B------:R-:W2:Y:S01]  /*1b800*/  LDS.128 R20, [R3] ;  /* 0x0000000003147984 */ /* 0x000ea20000000c00 */
[----:B-1----:R-:W-:-:S05]  /*1b810*/  LOP3.LUT R0, R25, 0xac, R24, 0xfe, !PT ;  /* 0x000000ac19007812 */ /* 0x002fca00078efe18 */
[----:B------:R1:W-:Y:S02]  /*1b820*/  STL [R1+0xd0], R0 ;  /* 0x0000d00001007387 */ /* 0x0003e40000100800 */
[C-C-:B-1----:R-:W-:Y:S02]  /*1b830*/  LOP3.LUT R0, R25.reuse, 0xb0, R24.reuse, 0xfe, !PT ;  /* 0x000000b019007812 */ /* 0x142fe400078efe18 */
[----:B0-----:R0:W-:Y:S04]  /*1b840*/  STL.64 [R1+0x20], R4 ;  /* 0x0000200401007387 */ /* 0x0011e80000100a00 */
[----:B------:R-:W-:Y:S04]  /*1b850*/  STL.64 [R1+0x28], R6 ;  /* 0x0000280601007387 */ /* 0x000fe80000100a00 */
[----:B--2---:R-:W-:Y:S01]  /*1b860*/  STL [R1+0x650], R21 ;  /* 0x0006501501007387 */ /* 0x004fe20000100800 */
[----:B0-----:R-:W-:-:S03]  /*1b870*/  LOP3.LUT R5, R25, 0xb4, R24, 0xfe, !PT ;  /* 0x000000b419057812 */ /* 0x001fc600078efe18 */
[----:B------:R0:W-:Y:S01]  /*1b880*/  STL [R1+0xd4], R0 ;  /* 0x0000d40001007387 */ /* 0x0001e20000100800 */
[----:B------:R-:W-:-:S03]  /*1b890*/  LOP3.LUT R4, R25, 0xb8, R24, 0xfe, !PT ;  /* 0x000000b819047812 */ /* 0x000fc600078efe18 */
[----:B------:R-:W-:Y:S04]  /*1b8a0*/  STL [R1+0x648], R22 ;  /* 0x0006481601007387 */ /* 0x000fe80000100800 */
[----:B------:R1:W-:Y:S01]  /*1b8b0*/  STL [R1+0x640], R23 ;  /* 0x0006401701007387 */ /* 0x0003e20000100800 */
[----:B0-----:R-:W-:-:S03]  /*1b8c0*/  LOP3.LUT R0, R25, 0xbc, R24, 0xfe, !PT ;  /* 0x000000bc19007812 */ /* 0x001fc600078efe18 */
[----:B------:R0:W-:Y:S04]  /*1b8d0*/  STL [R1+0xd8], R5 ;  /* 0x0000d80501007387 */ /* 0x0001e80000100800 */
[----:B------:R2:W-:Y:S01]  /*1b8e0*/  STL [R1+0xdc], R4 ;  /* 0x0000dc0401007387 */ /* 0x0005e20000100800 */
[----:B-1----:R-:W-:-:S03]  /*1b8f0*/  LOP3.LUT R23, R25, 0xcc, R24, 0xfe, !PT ;  /* 0x000000cc19177812 */ /* 0x002fc600078efe18 */
[----:B------:R1:W-:Y:S01]  /*1b900*/  STL [R1+0xe0], R0 ;  /* 0x0000e00001007387 */ /* 0x0003e20000100800 */
[C-C-:B0-----:R-:W-:Y:S02]  /*1b910*/  LOP3.LUT R5, R25.reuse, 0xc0, R24.reuse, 0xfe, !PT ;  /* 0x000000c019057812 */ /* 0x141fe400078efe18 */
[----:B--2---:R-:W-:-:S03]  /*1b920*/  LOP3.LUT R4, R25, 0xc4, R24, 0xfe, !PT ;  /* 0x000000c419047812 */ /* 0x004fc600078efe18 */
[----:B------:R0:W-:Y:S01]  /*1b930*/  STL [R1+0xe4], R5 ;  /* 0x0000e40501007387 */ /* 0x0001e20000100800 */
[----:B-1----:R-:W-:-:S03]  /*1b940*/  LOP3.LUT R0, R25, 0xc8, R24, 0xfe, !PT ;  /* 0x000000c819007812 */ /* 0x002fc600078efe18 */
[----:B------:R1:W-:Y:S04]  /*1b950*/  STL [R1+0xe8], R4 ;  /* 0x0000e80401007387 */ /* 0x0003e80000100800 */
[----:B------:R-:W-:Y:S04]  /*1b960*/  STL [R1+0x644], R23 ;  /* 0x0006441701007387 */ /* 0x000fe80000100800 */
[----:B------:R2:W-:Y:S01]  /*1b970*/  STL [R1+0xec], R0 ;  /* 0x0000ec0001007387 */ /* 0x0005e20000100800 */
[C-C-:B0-----:R-:W-:Y:S02]  /*1b980*/  LOP3.LUT R5, R25.reuse, 0xd4, R24.reuse, 0xfe, !PT ;  /* 0x000000d419057812 */ /* 0x141fe400078efe18 */
[----:B-1----:R-:W-:-:S02]  /*1b990*/  LOP3.LUT R4, R25, 0xd8, R24, 0xfe, !PT ;  /* 0x000000d819047812 */ /* 0x002fc400078efe18 */
[----:B--2---:R-:W-:-:S05]  /*1b9a0*/  LOP3.LUT R0, R25, 0xd0, R24, 0xfe, !PT ;  /* 0x000000d019007812 */ /* 0x004fca00078efe18 */
[----:B------:R0:W-:Y:S04]  /*1b9b0*/  STL [R1+0xf4], R0 ;  /* 0x0000f40001007387 */ /* 0x0001e80000100800 */
[----:B------:R1:W-:Y:S01]  /*1b9c0*/  STL [R1+0xf8], R5 ;  /* 0x0000f80501007387 */ /* 0x0003e20000100800 */
[----:B0-----:R-:W-:-:S03]  /*1b9d0*/  LOP3.LUT R0, R25, 0xdc, R24, 0xfe, !PT ;  /* 0x000000dc19007812 */ /* 0x001fc600078efe18 */
[----:B------:R0:W-:Y:S01]  /*1b9e0*/  STL [R1+0xfc], R4 ;  /* 0x0000fc0401007387 */ /* 0x0001e20000100800 */
[----:B-1----:R-:W-:-:S03]  /*1b9f0*/  LOP3.LUT R5, R25, 0xe0, R24, 0xfe, !PT ;  /* 0x000000e019057812 */ /* 0x002fc600078efe18 */
[----:B------:R1:W-:Y:S04]  /*1ba00*/  STL [R1+0x100], R0 ;  /* 0x0001000001007387 */ /* 0x0003e80000100800 */
[----:B------:R-:W-:Y:S01]  /*1ba10*/  STL.64 [R1+0x10], R12 ;  /* 0x0000100c01007387 */ /* 0x000fe20000100a00 */
[----:B0-----:R-:W-:-:S03]  /*1ba20*/  LOP3.LUT R4, R25, 0xe4, R24, 0xfe, !PT ;  /* 0x000000e419047812 */ /* 0x001fc600078efe18 */
[----:B------:R-:W-:Y:S01]  /*1ba30*/  STL.64 [R1+0x18], R14 ;  /* 0x0000180e01007387 */ /* 0x000fe20000100a00 */
[----:B-1----:R-:W-:-:S03]  /*1ba40*/  LOP3.LUT R0, R25, 0xe8, R24, 0xfe, !PT ;  /* 0x000000e819007812 */ /* 0x002fc600078efe18 */
[----:B------:R0:W-:Y:S04]  /*1ba50*/  STL [R1+0x104], R5 ;  /* 0x0001040501007387 */ /* 0x0001e80000100800 */
[----:B------:R1:W-:Y:S04]  /*1ba60*/  STL [R1+0x108], R4 ;  /* 0x0001080401007387 */ /* 0x0003e80000100800 */
[----:B------:R-:W2:Y:S01]  /*1ba70*/  LDS.128 R12, [R29+0x800] ;  /* 0x000800001d0c7984 */ /* 0x000ea20000000c00 */
[C-C-:B0-----:R-:W-:Y:S02]  /*1ba80*/  LOP3.LUT R5, R25.reuse, 0xec, R24.reuse, 0xfe, !PT ;  /* 0x000000ec19057812 */ /* 0x141fe400078efe18 */
[C-C-:B-1----:R-:W-:Y:S01]  /*1ba90*/  LOP3.LUT R4, R25.reuse, 0xf0, R24.reuse, 0xfe, !PT ;  /* 0x000000f019047812 */ /* 0x142fe200078efe18 */
[----:B------:R0:W-:Y:S04]  /*1baa0*/  STL [R1+0x10c], R0 ;  /* 0x00010c0001007387 */ /* 0x0001e80000100800 */
[----:B------:R-:W-:Y:S04]  /*1bab0*/  STL [R1+0x110], R5 ;  /* 0x0001100501007387 */ /* 0x000fe80000100800 */
[----:B------:R-:W-:Y:S04]  /*1bac0*/  STL [R1+0x114], R4 ;  /* 0x0001140401007387 */ /* 0x000fe80000100800 */
[----:B------:R-:W1:Y:S01]  /*1bad0*/  LDS.128 R4, [R3+0x400] ;  /* 0x0004000003047984 */ /* 0x000e620000000c00 */
[----:B0-----:R-:W-:-:S05]  /*1bae0*/  LOP3.LUT R0, R25, 0xf4, R24, 0xfe, !PT ;  /* 0x000000f419007812 */ /* 0x001fca00078efe18 */
[----:B------:R-:W-:Y:S01]  /*1baf0*/  STL [R1+0x11c], R0 ;  /* 0x00011c0001007387 */ /* 0x000fe20000100800 */
[----:B--2---:R-:W-:-:S03]  /*1bb00*/  IMAD.MOV.U32 R22, RZ, RZ, R13 ;  /* 0x000000ffff167224 */ /* 0x004fc600078e000d */
[----:B-1----:R-:W-:Y:S04]  /*1bb10*/  STL [R1+0x660], R4 ;  /* 0x0006600401007387 */ /* 0x002fe80000100800 */
[----:B------:R0:W-:Y:S04]  /*1bb20*/  STL [R1+0x658], R5 ;  /* 0x0006580501007387 */ /* 0x0001e80000100800 */
[----:B0-----:R-:W2:Y:S04]  /*1bb30*/  LDL.LU R5, [R1+0x10] ;  /* 0x0000100001057983 */ /* 0x001ea80000300800 */
[----:B------:R0:W-:Y:S04]  /*1bb40*/  STL [R1+0x654], R6 ;  /* 0x0006540601007387 */ /* 0x0001e80000100800 */
[----:B------:R-:W-:Y:S01]  /*1bb50*/  STL [R1+0x64c], R7 ;  /* 0x00064c0701007387 */ /* 0x000fe20000100800 */
[----:B0-----:R-:W-:-:S03]  /*1bb60*/  IMAD.MOV.U32 R6, RZ, RZ, R12 ;  /* 0x000000ffff067224 */ /* 0x001fc600078e000c */
[----:B------:R-:W-:Y:S04]  /*1bb70*/  STL [R1+0xc], R15 ;  /* 0x00000c0f01007387 */ /* 0x000fe80000100800 */
[----:B------:R-:W-:Y:S04]  /*1bb80*/  STL [R1+0x664], R6 ;  /* 0x0006640601007387 */ /* 0x000fe80000100800 */
[----:B------:R-:W4:Y:S04]  /*1bb90*/  LDL.LU R4, [R1+0x60] ;  /* 0x0000600001047983 */ /* 0x000f280000300800 */
[----:B------:R0:W-:Y:S04]  /*1bba0*/  STL [R1+0x65c], R22 ;  /* 0x00065c1601007387 */ /* 0x0001e80000100800 */
[----:B0-----:R-:W5:Y:S01]  /*1bbb0*/  LDL.LU R22, [R1+0x20] ;  /* 0x0000200001167983 */ /* 0x001f620000300800 */
[C---:B---3--:R-:W-:Y:S01]  /*1bbc0*/  ISETP.GE.AND P0, PT, R28.reuse, c[0x0][0x178], PT ;  /* 0x00005e001c007a0c */ /* 0x048fe20003f06270 */
[----:B------:R-:W-:Y:S01]  /*1bbd0*/  IMAD R28, R28, c[0x0][0x194], RZ ;  /* 0x000065001c1c7a24 */ /* 0x000fe200078e02ff */
[----:B------:R-:W-:-:S02]  /*1bbe0*/  LOP3.LUT R2, R25, R24, RZ, 0xfc, !PT ;  /* 0x0000001819027212 */ /* 0x000fc400078efcff */
[--C-:B------:R-:W-:Y:S02]  /*1bbf0*/  LOP3.LUT R9, R25, 0x4, R24.reuse, 0xfe, !PT ;  /* 0x0000000419097812 */ /* 0x100fe400078efe18 */
[----:B------:R-:W-:Y:S01]  /*1bc00*/  LEA R0, P1, R28, c[0x0][0x170], 0x1 ;  /* 0x00005c001c007a11 */ /* 0x000fe200078208ff */
[C---:B------:R-:W-:Y:S01]  /*1bc10*/  IMAD R21, R2.reuse, c[0x0][0x198], RZ ;  /* 0x0000660002157a24 */ /* 0x040fe200078e02ff */
[----:B------:R-:W-:Y:S02]  /*1bc20*/  ISETP.LT.AND P2, PT, R2, c[0x0][0x17c], !P0 ;  /* 0x00005f0002007a0c */ /* 0x000fe40004741270 */
[C---:B------:R-:W-:Y:S01]  /*1bc30*/  ISETP.LT.AND P4, PT, R9.reuse, c[0x0][0x17c], !P0 ;  /* 0x00005f0009007a0c */ /* 0x040fe20004781270 */
[----:B------:R-:W-:Y:S01]  /*1bc40*/  IMAD R9, R9, c[0x0][0x198], RZ ;  /* 0x0000660009097a24 */ /* 0x000fe200078e02ff */
[----:B------:R-:W-:Y:S02]  /*1bc50*/  LEA.HI.X.SX32 R28, R28, c[0x0][0x174], 0x1, P1 ;  /* 0x00005d001c1c7a11 */ /* 0x000fe400008f0eff */
[----:B------:R-:W-:-:S02]  /*1bc60*/  LOP3.LUT R10, R25, 0x8, R24, 0xfe, !PT ;  /* 0x00000008190a7812 */ /* 0x000fc400078efe18 */
[----:B------:R-:W-:Y:S02]  /*1bc70*/  LEA R2, P1, R21, R0, 0x1 ;  /* 0x0000000015027211 */ /* 0x000fe400078208ff */
[C-C-:B------:R-:W-:Y:S02]  /*1bc80*/  LOP3.LUT R11, R25.reuse, 0xc, R24.reuse, 0xfe, !PT ;  /* 0x0000000c190b7812 */ /* 0x140fe400078efe18 */
[C-C-:B------:R-:W-:Y:S02]  /*1bc90*/  LOP3.LUT R26, R25.reuse, 0x10, R24.reuse, 0xfe, !PT ;  /* 0x00000010191a7812 */ /* 0x140fe400078efe18 */
[C-C-:B------:R-:W-:Y:S02]  /*1bca0*/  LOP3.LUT R27, R25.reuse, 0x14, R24.reuse, 0xfe, !PT ;  /* 0x00000014191b7812 */ /* 0x140fe400078efe18 */
[C-C-:B------:R-:W-:Y:S02]  /*1bcb0*/  LOP3.LUT R12, R25.reuse, 0xf8, R24.reuse, 0xfe, !PT ;  /* 0x000000f8190c7812 */ /* 0x140fe400078efe18 */
[----:B------:R-:W-:Y:S01]  /*1bcc0*/  LOP3.LUT R6, R25, 0xfc, R24, 0xfe, !PT ;  /* 0x000000fc19067812 */ /* 0x000fe200078efe18 */
[----:B------:R-:W-:Y:S01]  /*1bcd0*/  IMAD R25, R10, c[0x0][0x198], RZ ;  /* 0x000066000a197a24 */ /* 0x000fe200078e02ff */
[----:B------:R-:W-:-:S02]  /*1bce0*/  LEA.HI.X.SX32 R3, R21, R28, 0x1, P1 ;  /* 0x0000001c15037211 */ /* 0x000fc400008f0eff */
[C---:B------:R-:W-:Y:S02]  /*1bcf0*/  LEA R8, P3, R9.reuse, R0, 0x1 ;  /* 0x0000000009087211 */ /* 0x040fe400078608ff */
[----:B------:R-:W-:Y:S01]  /*1bd00*/  ISETP.LT.AND P1, PT, R10, c[0x0][0x17c], !P0 ;  /* 0x00005f000a007a0c */ /* 0x000fe20004721270 */
[----:B------:R-:W-:Y:S01]  /*1bd10*/  STL [R1+0x118], R12 ;  /* 0x0001180c01007387 */ /* 0x000fe20000100800 */
[----:B------:R-:W-:-:S03]  /*1bd20*/  LEA.HI.X.SX32 R9, R9, R28, 0x1, P3 ;  /* 0x0000001c09097211 */ /* 0x000fc600018f0eff */
[----:B------:R0:W-:Y:S01]  /*1bd30*/  STL [R1+0xa8], R6 ;  /* 0x0000a80601007387 */ /* 0x0001e20000100800 */
[----:B------:R-:W-:Y:S01]  /*1bd40*/  LOP3.LUT R7, R29, 0x40, RZ, 0x3c, !PT ;  /* 0x000000401d077812 */ /* 0x000fe200078e3cff */
[----:B------:R-:W-:Y:S01]  /*1bd50*/  IMAD.MOV.U32 R23, RZ, RZ, R14 ;  /* 0x000000ffff177224 */ /* 0x000fe200078e000e */
[C---:B------:R-:W-:Y:S01]  /*1bd60*/  ISETP.LT.AND P5, PT, R11.reuse, c[0x0][0x17c], !P0 ;  /* 0x00005f000b007a0c */ /* 0x040fe200047a1270 */
[----:B------:R1:W-:Y:S01]  /*1bd70*/  LDS.128 R12, [R29+0xc00] ;  /* 0x000c00001d0c7984 */ /* 0x0003e20000000c00 */
[----:B------:R-:W-:-:S03]  /*1bd80*/  IMAD R24, R11, c[0x0][0x198], RZ ;  /* 0x000066000b187a24 */ /* 0x000fc600078e02ff */
[----:B------:R-:W3:Y:S01]  /*1bd90*/  LDS.128 R16, [R7+0x800] ;  /* 0x0008000007107984 */ /* 0x000ee20000000c00 */
[----:B0-----:R-:W-:-:S03]  /*1bda0*/  IMAD R6, R26, c[0x0][0x198], RZ ;  /* 0x000066001a067a24 */ /* 0x001fc600078e02ff */
[----:B-1----:R-:W3:Y:S04]  /*1bdb0*/  LDL.LU R29, [R1+0x34] ;  /* 0x00003400011d7983 */ /* 0x002ee80000300800 */
[----:B-----5:R0:W-:Y:S04]  /*1bdc0*/  @P2 STG.E.U16 [R2.64], R22 ;  /* 0x0000001602002986 */ /* 0x0201e8000c101506 */
[----:B------:R-:W-:Y:S01]  /*1bdd0*/  @P4 STG.E.U16 [R8.64], R20 ;  /* 0x0000001408004986 */ /* 0x000fe2000c101506 */
[----:B------:R-:W-:-:S03]  /*1bde0*/  ISETP.LT.AND P4, PT, R27, c[0x0][0x17c], !P0 ;  /* 0x00005f001b007a0c */ /* 0x000fc60004781270 */
[----:B------:R1:W5:Y:S01]  /*1bdf0*/  LDS.128 R8, [R7+0xc00] ;  /* 0x000c000007087984 */ /* 0x0003620000000c00 */
[----:B0-----:R-:W-:-:S04]  /*1be00*/  LEA R2, P2, R25, R0, 0x1 ;  /* 0x0000000019027211 */ /* 0x001fc800078408ff */
[----:B------:R-:W-:Y:S01]  /*1be10*/  LEA.HI.X.SX32 R3, R25, R28, 0x1, P2 ;  /* 0x0000001c19037211 */ /* 0x000fe200010f0eff */
[----:B------:R-:W-:Y:S01]  /*1be20*/  IMAD R25, R27, c[0x0][0x198], RZ ;  /* 0x000066001b197a24 */ /* 0x000fe200078e02ff */
[----:B-1----:R-:W5:Y:S01]  /*1be30*/  LDL.LU R7, [R1+0x44] ;  /* 0x0000440001077983 */ /* 0x002f620000300800 */
[----:B------:R-:W-:-:S03]  /*1be40*/  IMAD.MOV.U32 R27, RZ, RZ, R6 ;  /* 0x000000ffff1b7224 */ /* 0x000fc600078e0006 */
[----:B--2---:R0:W-:Y:S04]  /*1be50*/  @P1 STG.E.U16 [R2.64], R5 ;  /* 0x0000000502001986 */ /* 0x0041e8000c101506 */
[----:B------:R-:W2:Y:S01]  /*1be60*/  LDL.LU R6, [R1+0x664] ;  /* 0x0006640001067983 */ /* 0x000ea20000300800 */
[----:B0-----:R-:W-:Y:S01]  /*1be70*/  IMAD.MOV.U32 R3, RZ, RZ, R27 ;  /* 0x000000ffff037224 */ /* 0x001fe200078e001b */
[----:B------:R-:W-:-:S04]  /*1be80*/  LEA R2, P2, R27, R0, 0x1 ;  /* 0x000000001b027211 */ /* 0x000fc800078408ff */
[----:B------:R-:W-:Y:S02]  /*1be90*/  LEA.HI.X.SX32 R3, R3, R28, 0x1, P2 ;  /* 0x0000001c03037211 */ /* 0x000fe400010f0eff */
[----:B----4-:R-:W-:Y:S02]  /*1bea0*/  ISETP.LT.AND P2, PT, R4, c[0x0][0x17c], !P0 ;  /* 0x00005f0004007a0c */ /* 0x010fe40004741270 */
[----:B------:R-:W4:Y:S01]  /*1beb0*/  LDL.LU R4, [R1+0x660] ;  /* 0x0006600001047983 */ /* 0x000f220000300800 */
[----:B------:R-:W-:Y:S02]  /*1bec0*/  ISETP.LT.AND P3, PT, R26, c[0x0][0x17c], !P0 ;  /* 0x00005f001a007a0c */ /* 0x000fe40004761270 */
[----:B------:R-:W-:-:S04]  /*1bed0*/  LEA R26, P6, R24, R0, 0x1 ;  /* 0x00000000181a7211 */ /* 0x000fc800078c08ff */
[----:B------:R-:W-:Y:S02]  /*1bee0*/  LEA.HI.X.SX32 R27, R24, R28, 0x1, P6 ;  /* 0x0000001c181b7211 */ /* 0x000fe400030f0eff */
[C---:B---3--:R-:W-:Y:S01]  /*1bef0*/  ISETP.LT.AND P1, PT, R29.reuse, c[0x0][0x17c], !P0 ;  /* 0x00005f001d007a0c */ /* 0x048fe20004721270 */
[----:B------:R-:W-:Y:S01]  /*1bf00*/  IMAD R29, R29, c[0x0][0x198], RZ ;  /* 0x000066001d1d7a24 */ /* 0x000fe200078e02ff */
[----:B------:R-:W-:-:S04]  /*1bf10*/  LEA R24, P6, R25, R0, 0x1 ;  /* 0x0000000019187211 */ /* 0x000fc800078c08ff */
[----:B------:R-:W-:Y:S01]  /*1bf20*/  LEA.HI.X.SX32 R25, R25, R28, 0x1, P6 ;  /* 0x0000001c19197211 */ /* 0x000fe200030f0eff */
[----:B----4-:R0:W-:Y:S04]  /*1bf30*/  @P5 STG.E.U16 [R26.64], R4 ;  /* 0x000000041a005986 */ /* 0x0101e8000c101506 */
[----:B--2---:R1:W-:Y:S01]  /*1bf40*/  @P3 STG.E.U16 [R2.64], R6 ;  /* 0x0000000602003986 */ /* 0x0043e2000c101506 */
[----:B0-----:R-:W-:-:S03]  /*1bf50*/  LEA R26, P5, R29, R0, 0x1 ;  /* 0x000000001d1a7211 */ /* 0x001fc600078a08ff */
[----:B-1----:R-:W2:Y:S01]  /*1bf60*/  LDL.LU R2, [R1+0x38] ;  /* 0x0000380001027983 */ /* 0x002ea20000300800 */
[----:B------:R-:W-:-:S03]  /*1bf70*/  LEA.HI.X.SX32 R27, R29, R28, 0x1, P5 ;  /* 0x0000001c1d1b7211 */ /* 0x000fc600028f0eff */
[----:B------:R-:W3:Y:S04]  /*1bf80*/  LDL.LU R3, [R1+0x3c] ;  /* 0x00003c0001037983 */ /* 0x000ee80000300800 */
[----:B------:R-:W-:Y:S04]  /*1bf90*/  @P4 STG.E.U16 [R24.64], R16 ;  /* 0x0000001018004986 */ /* 0x000fe8000c101506 */
[----:B------:R-:W4:Y:S04]  /*1bfa0*/  LDL.LU R29, [R1+0x64] ;  /* 0x00006400011d7983 */ /* 0x000f280000300800 */
[----:B------:R0:W-:Y:S04]  /*1bfb0*/  @P1 STG.E.U16 [R26.64], R12 ;  /* 0x0000000c1a001986 */ /* 0x0001e8000c101506 */
[----:B0-----:R-:W4:Y:S01]  /*1bfc0*/  LDL.LU R27, [R1+0x40] ;  /* 0x00004000011b7983 */ /* 0x001f220000300800 */
[----:B------:R-:W-:Y:S01]  /*1bfd0*/  PRMT R4, R22, 0x7632, R4 ;  /* 0x0000763216047816 */ /* 0x000fe20000000004 */
[----:B-----5:R-:W-:-:S02]  /*1bfe0*/  IMAD R26, R7, c[0x0][0x198], RZ ;  /* 0x00006600071a7a24 */ /* 0x020fc400078e02ff */
[----:B------:R-:W5:Y:S01]  /*1bff0*/  LDL.LU R22, [R1+0x65c] ;  /* 0x00065c0001167983 */ /* 0x000f620000300800 */
[C---:B--2---:R-:W-:Y:S01]  /*1c000*/  IMAD R25, R2.reuse, c[0x0][0x198], RZ ;  /* 0x0000660002197a24 */ /* 0x044fe200078e02ff */
[----:B------:R-:W-:Y:S02]  /*1c010*/  ISETP.LT.AND P5, PT, R2, c[0x0][0x17c], !P0 ;  /* 0x00005f0002007a0c */ /* 0x000fe400047a1270 */
[C---:B---3--:R-:W-:Y:S01]  /*1c020*/  ISETP.LT.AND P4, PT, R3.reuse, c[0x0][0x17c], !P0 ;  /* 0x00005f0003007a0c */ /* 0x048fe20004781270 */
[----:B------:R-:W-:Y:S01]  /*1c030*/  IMAD R3, R3, c[0x0][0x198], RZ ;  /* 0x0000660003037a24 */ /* 0x000fe200078e02ff */
[----:B------:R-:W-:-:S04]  /*1c040*/  LEA R24, P6, R25, R0, 0x1 ;  /* 0x0000000019187211 */ /* 0x000fc800078c08ff */
[----:B------:R-:W-:Y:S02]  /*1c050*/  LEA R2, P1, R3, R0, 0x1 ;  /* 0x0000000003027211 */ /* 0x000fe400078208ff */
[-C--:B------:R-:W-:Y:S02]  /*1c060*/  LEA.HI.X.SX32 R25, R25, R28.reuse, 0x1, P6 ;  /* 0x0000001c19197211 */ /* 0x080fe400030f0eff */
[----:B------:R-:W-:Y:S02]  /*1c070*/  LEA.HI.X.SX32 R3, R3, R28, 0x1, P1 ;  /* 0x0000001c03037211 */ /* 0x000fe400008f0eff */
[----:B------:R-:W-:Y:S01]  /*1c080*/  ISETP.LT.AND P6, PT, R7, c[0x0][0x17c], !P0 ;  /* 0x00005f0007007a0c */ /* 0x000fe200047c1270 */
[----:B------:R0:W-:Y:S04]  /*1c090*/  @P5 STG.E.U16 [R24.64], R8 ;  /* 0x0000000818005986 */ /* 0x0001e8000c101506 */
[----:B------:R1:W-:Y:S04]  /*1c0a0*/  @P4 STG.E.U16 [R2.64], R4 ;  /* 0x0000000402004986 */ /* 0x0003e8000c101506 */
[----:B------:R-:W2:Y:S01]  /*1c0b0*/  LDL.LU R7, [R1+0x58] ;  /* 0x0000580001077983 */ /* 0x000ea20000300800 */
[C---:B----4-:R-:W-:Y:S01]  /*1c0c0*/  ISETP.LT.AND P3, PT, R27.reuse, c[0x0][0x17c], !P0 ;  /* 0x00005f001b007a0c */ /* 0x050fe20004761270 */
[----:B------:R-:W-:Y:S01]  /*1c0d0*/  IMAD R27, R27, c[0x0][0x198], RZ ;  /* 0x000066001b1b7a24 */ /* 0x000fe200078e02ff */
[----:B0-----:R-:W-:-:S02]  /*1c0e0*/  PRMT R8, R20, 0x7632, R8 ;  /* 0x0000763214087816 */ /* 0x001fc40000000008 */
[----:B------:R-:W3:Y:S01]  /*1c0f0*/  LDL.LU R20, [R1+0x4c] ;  /* 0x00004c0001147983 */ /* 0x000ee20000300800 */
[CC--:B-1----:R-:W-:Y:S02]  /*1c100*/  LEA R2, P4, R26.reuse, R0.reuse, 0x1 ;  /* 0x000000001a027211 */ /* 0x0c2fe400078808ff */
[----:B------:R-:W-:Y:S02]  /*1c110*/  LEA R24, P1, R27, R0, 0x1 ;  /* 0x000000001b187211 */ /* 0x000fe400078208ff */
[----:B------:R-:W-:Y:S02]  /*1c120*/  PRMT R4, R5, 0x7632, R4 ;  /* 0x0000763205047816 */ /* 0x000fe40000000004 */
[-C--:B------:R-:W-:Y:S02]  /*1c130*/  LEA.HI.X.SX32 R25, R27, R28.reuse, 0x1, P1 ;  /* 0x0000001c1b197211 */ /* 0x080fe400008f0eff */
[----:B------:R-:W-:Y:S01]  /*1c140*/  LEA.HI.X.SX32 R3, R26, R28, 0x1, P4 ;  /* 0x0000001c1a037211 */ /* 0x000fe200020f0eff */
[----:B------:R-:W4:Y:S04]  /*1c150*/  LDL.LU R27, [R1+0x54] ;  /* 0x00005400011b7983 */ /* 0x000f280000300800 */
[----:B------:R-:W2:Y:S04]  /*1c160*/  LDL.LU R5, [R1+0x658] ;  /* 0x0006580001057983 */ /* 0x000ea80000300800 */
[----:B------:R-:W-:Y:S04]  /*1c170*/  @P3 STG.E.U16 [R24.64], R8 ;  /* 0x0000000818003986 */ /* 0x000fe8000c101506 */
[----:B------:R-:W2:Y:S04]  /*1c180*/  LDL.LU R26, [R1+0x5c] ;  /* 0x00005c00011a7983 */ /* 0x000ea80000300800 */
[----:B------:R0:W-:Y:S04]  /*1c190*/  @P6 STG.E.U16 [R2.64], R4 ;  /* 0x0000000402006986 */ /* 0x0001e8000c101506 */
[----:B0-----:R-:W2:Y:S01]  /*1c1a0*/  LDL.LU R3, [R1+0x50] ;  /* 0x0000500001037983 */ /* 0x001ea20000300800 */
[----:B------:R-:W-:-:S02]  /*1c1b0*/  PRMT R8, R4, 0x7632, R8 ;  /* 0x0000763204087816 */ /* 0x000fc40000000008 */
[----:B------:R-:W-:Y:S02]  /*1c1c0*/  ISETP.LT.AND P6, PT, R29, c[0x0][0x17c], !P0 ;  /* 0x00005f001d007a0c */ /* 0x000fe400047c1270 */
[----:B------:R-:W-:Y:S01]  /*1c1d0*/  PRMT R16, R16, 0x7632, R16 ;  /* 0x0000763210107816 */ /* 0x000fe20000000010 */
[----:B------:R-:W5:Y:S01]  /*1c1e0*/  LDL.LU R29, [R1+0x24] ;  /* 0x00002400011d7983 */ /* 0x000f620000300800 */
[C---:B---3--:R-:W-:Y:S01]  /*1c1f0*/  ISETP.LT.AND P1, PT, R20.reuse, c[0x0][0x17c], !P0 ;  /* 0x00005f0014007a0c */ /* 0x048fe20004721270 */
[----:B------:R-:W-:-:S05]  /*1c200*/  IMAD R20, R20, c[0x0][0x198], RZ ;  /* 0x0000660014147a24 */ /* 0x000fca00078e02ff */
[----:B------:R-:W-:-:S04]  /*1c210*/  LEA R24, P4, R20, R0, 0x1 ;  /* 0x0000000014187211 */ /* 0x000fc800078808ff */
[----:B------:R-:W-:Y:S01]  /*1c220*/  LEA.HI.X.SX32 R25, R20, R28, 0x1, P4 ;  /* 0x0000001c14197211 */ /* 0x000fe200020f0eff */
[C---:B----4-:R-:W-:Y:S01]  /*1c230*/  IMAD R4, R27.reuse, c[0x0][0x198], RZ ;  /* 0x000066001b047a24 */ /* 0x050fe200078e02ff */
[----:B------:R-:W-:-:S03]  /*1c240*/  ISETP.LT.AND P4, PT, R27, c[0x0][0x17c], !P0 ;  /* 0x00005f001b007a0c */ /* 0x000fc60004781270 */
[----:B------:R0:W-:Y:S02]  /*1c250*/  @P1 STG.E.U16 [R24.64], R8 ;  /* 0x0000000818001986 */ /* 0x0001e4000c101506 */
[----:B0-----:R-:W-:Y:S02]  /*1c260*/  LEA R24, P1, R4, R0, 0x1 ;  /* 0x0000000004187211 */ /* 0x001fe400078208ff */
[C---:B--2---:R-:W-:Y:S01]  /*1c270*/  ISETP.LT.AND P3, PT, R3.reuse, c[0x0][0x17c], !P0 ;  /* 0x00005f0003007a0c */ /* 0x044fe20004761270 */
[----:B------:R-:W-:Y:S01]  /*1c280*/  IMAD R3, R3, c[0x0][0x198], RZ ;  /* 0x0000660003037a24 */ /* 0x000fe200078e02ff */
[----:B------:R-:W-:Y:S02]  /*1c290*/  PRMT R8, R6, 0x7632, R8 ;  /* 0x0000763206087816 */ /* 0x000fe40000000008 */
[----:B------:R-:W-:Y:S01]  /*1c2a0*/  LEA.HI.X.SX32 R25, R4, R28, 0x1, P1 ;  /* 0x0000001c04197211 */ /* 0x000fe200008f0eff */
[----:B------:R-:W2:Y:S01]  /*1c2b0*/  LDL.LU R6, [R1+0x654] ;  /* 0x0006540001067983 */ /* 0x000ea20000300800 */
[----:B------:R-:W-:Y:S01]  /*1c2c0*/  LEA R2, P5, R3, R0, 0x1 ;  /* 0x0000000003027211 */ /* 0x000fe200078a08ff */
[C---:B------:R-:W-:Y:S01]  /*1c2d0*/  IMAD R4, R7.reuse, c[0x0][0x198], RZ ;  /* 0x0000660007047a24 */ /* 0x040fe200078e02ff */
[----:B------:R-:W-:Y:S01]  /*1c2e0*/  ISETP.LT.AND P1, PT, R7, c[0x0][0x17c], !P0 ;  /* 0x00005f0007007a0c */ /* 0x000fe20004721270 */
[----:B------:R-:W3:Y:S01]  /*1c2f0*/  LDL.LU R20, [R1+0x74] ;  /* 0x0000740001147983 */ /* 0x000ee20000300800 */
[----:B------:R-:W-:-:S03]  /*1c300*/  LEA.HI.X.SX32 R3, R3, R28, 0x1, P5 ;  /* 0x0000001c03037211 */ /* 0x000fc600028f0eff */
[----:B------:R-:W4:Y:S04]  /*1c310*/  LDL.LU R27, [R1+0x78] ;  /* 0x00007800011b7983 */ /* 0x000f280000300800 */
[----:B------:R-:W-:Y:S04]  /*1c320*/  @P3 STG.E.U16 [R2.64], R8 ;  /* 0x0000000802003986 */ /* 0x000fe8000c101506 */
[----:B------:R-:W2:Y:S04]  /*1c330*/  LDL.LU R7, [R1+0x14] ;  /* 0x0000140001077983 */ /* 0x000ea80000300800 */
[----:B------:R0:W-:Y:S04]  /*1c340*/  @P4 STG.E.U16 [R24.64], R16 ;  /* 0x0000001018004986 */ /* 0x0001e8000c101506 */
[----:B0-----:R-:W2:Y:S01]  /*1c350*/  LDL.LU R25, [R1+0x68] ;  /* 0x0000680001197983 */ /* 0x001ea20000300800 */
[----:B------:R-:W-:Y:S01]  /*1c360*/  LEA R2, P3, R4, R0, 0x1 ;  /* 0x0000000004027211 */ /* 0x000fe200078608ff */
[C---:B------:R-:W-:Y:S01]  /*1c370*/  IMAD R16, R26.reuse, c[0x0][0x198], RZ ;  /* 0x000066001a107a24 */ /* 0x040fe200078e02ff */
[----:B------:R-:W-:Y:S01]  /*1c380*/  ISETP.LT.AND P4, PT, R26, c[0x0][0x17c], !P0 ;  /* 0x00005f001a007a0c */ /* 0x000fe20004781270 */
[----:B------:R-:W-:Y:S01]  /*1c390*/  IMAD.MOV.U32 R26, RZ, RZ, c[0x0][0x198] ;  /* 0x00006600ff1a7624 */ /* 0x000fe200078e00ff */
[----:B------:R-:W-:-:S02]  /*1c3a0*/  LEA.HI.X.SX32 R3, R4, R28, 0x1, P3 ;  /* 0x0000001c04037211 */ /* 0x000fc400018f0eff */
[----:B------:R-:W-:Y:S01]  /*1c3b0*/  LEA R24, P3, R16, R0, 0x1 ;  /* 0x0000000010187211 */ /* 0x000fe200078608ff */
[----:B------:R-:W-:Y:S02]  /*1c3c0*/  IMAD R4, R26, 0x40, R21 ;  /* 0x000000401a047824 */ /* 0x000fe400078e0215 */
[----:B------:R-:W3:Y:S01]  /*1c3d0*/  LDL.LU R21, [R1+0x650] ;  /* 0x0006500001157983 */ /* 0x000ee20000300800 */
[----:B--2---:R-:W-:Y:S02]  /*1c3e0*/  ISETP.LT.AND P5, PT, R25, c[0x0][0x17c], !P0 ;  /* 0x00005f0019007a0c */ /* 0x004fe400047a1270 */
[----:B------:R-:W-:Y:S02]  /*1c3f0*/  LEA.HI.X.SX32 R25, R16, R28, 0x1, P3 ;  /* 0x0000001c10197211 */ /* 0x000fe400018f0eff */
[----:B------:R-:W2:Y:S01]  /*1c400*/  LDL.LU R16, [R1+0x6c] ;  /* 0x00006c0001107983 */ /* 0x000ea20000300800 */
[----:B------:R-:W-:-:S05]  /*1c410*/  PRMT R12, R12, 0x7632, R12 ;  /* 0x000076320c0c7816 */ /* 0x000fca000000000c */
[----:B------:R0:W-:Y:S02]  /*1c420*/  @P1 STG.E.U16 [R2.64], R12 ;  /* 0x0000000c02001986 */ /* 0x0001e4000c101506 */
[----:B0-----:R-:W-:Y:S02]  /*1c430*/  LEA R2, P1, R4, R0, 0x1 ;  /* 0x0000000004027211 */ /* 0x001fe400078208ff */
[----:B------:R-:W-:Y:S01]  /*1c440*/  PRMT R12, R8, 0x7632, R12 ;  /* 0x00007632080c7816 */ /* 0x000fe2000000000c */
[----:B------:R-:W-:Y:S01]  /*1c450*/  IMAD R8, R26, 0x4, R4 ;  /* 0x000000041a087824 */ /* 0x000fe200078e0204 */
[----:B------:R-:W-:Y:S02]  /*1c460*/  LEA.HI.X.SX32 R3, R4, R28, 0x1, P1 ;  /* 0x0000001c04037211 */ /* 0x000fe400008f0eff */
[----:B--2---:R-:W-:Y:S02]  /*1c470*/  ISETP.LT.AND P3, PT, R16, c[0x0][0x17c], !P0 ;  /* 0x00005f0010007a0c */ /* 0x004fe40004761270 */
[----:B------:R-:W2:Y:S04]  /*1c480*/  LDL.LU R16, [R1+0x84] ;  /* 0x0000840001107983 */ /* 0x000ea80000300800 */
[----:B------:R-:W2:Y:S04]  /*1c490*/  LDL.LU R4, [R1+0x70] ;  /* 0x0000700001047983 */ /* 0x000ea80000300800 */
[----:B------:R0:W-:Y:S04]  /*1c4a0*/  @P4 STG.E.U16 [R24.64], R12 ;  /* 0x0000000c18004986 */ /* 0x0001e8000c101506 */
[----:B-----5:R1:W-:Y:S01]  /*1c4b0*/  @P2 STG.E.U16 [R2.64], R29 ;  /* 0x0000001d02002986 */ /* 0x0203e2000c101506 */
[----:B0-----:R-:W-:-:S04]  /*1c4c0*/  LEA R24, P4, R8, R0, 0x1 ;  /* 0x0000000008187211 */ /* 0x001fc800078808ff */
[----:B------:R-:W-:Y:S02]  /*1c4d0*/  LEA.HI.X.SX32 R25, R8, R28, 0x1, P4 ;  /* 0x0000001c08197211 */ /* 0x000fe400020f0eff */
[----:B---3--:R-:W-:Y:S02]  /*1c4e0*/  ISETP.LT.AND P4, PT, R20, c[0x0][0x17c], !P0 ;  /* 0x00005f0014007a0c */ /* 0x008fe40004781270 */
[----:B------:R-:W3:Y:S04]  /*1c4f0*/  LDL.LU R20, [R1+0x8c] ;  /* 0x00008c0001147983 */ /* 0x000ee80000300800 */
[----:B------:R0:W-:Y:S01]  /*1c500*/  @P6 STG.E.U16 [R24.64], R21 ;  /* 0x0000001518006986 */ /* 0x0001e2000c101506 */
[----:B--2---:R-:W-:Y:S01]  /*1c510*/  ISETP.LT.AND P1, PT, R4, c[0x0][0x17c], !P0 ;  /* 0x00005f0004007a0c */ /* 0x004fe20004721270 */
[----:B------:R-:W-:-:S04]  /*1c520*/  IMAD R4, R26, 0x4, R8 ;  /* 0x000000041a047824 */ /* 0x000fc800078e0208 */
[----:B------:R-:W-:Y:S01]  /*1c530*/  IMAD R8, R26, 0x4, R4 ;  /* 0x000000041a087824 */ /* 0x000fe200078e0204 */
[----:B-1----:R-:W-:-:S04]  /*1c540*/  LEA R2, P2, R4, R0, 0x1 ;  /* 0x0000000004027211 */ /* 0x002fc800078408ff */
[----:B0-----:R-:W-:Y:S02]  /*1c550*/  LEA R24, P6, R8, R0, 0x1 ;  /* 0x0000000008187211 */ /* 0x001fe400078c08ff */
[-C--:B------:R-:W-:Y:S01]  /*1c560*/  LEA.HI.X.SX32 R3, R4, R28.reuse, 0x1, P2 ;  /* 0x0000001c04037211 */ /* 0x080fe200010f0eff */
[----:B------:R-:W-:Y:S01]  /*1c570*/  IMAD R4, R26, 0x4, R8 ;  /* 0x000000041a047824 */ /* 0x000fe200078e0208 */
[----:B----4-:R-:W-:Y:S02]  /*1c580*/  ISETP.LT.AND P2, PT, R27, c[0x0][0x17c], !P0 ;  /* 0x00005f001b007a0c */ /* 0x010fe40004741270 */
[----:B------:R-:W2:Y:S01]  /*1c590*/  LDL.LU R27, [R1+0x90] ;  /* 0x00009000011b7983 */ /* 0x000ea20000300800 */
[----:B------:R-:W-:-:S03]  /*1c5a0*/  LEA.HI.X.SX32 R25, R8, R28, 0x1, P6 ;  /* 0x0000001c08197211 */ /* 0x000fc600030f0eff */
[----:B------:R-:W4:Y:S04]  /*1c5b0*/  LDL.LU R8, [R1+0x7c] ;  /* 0x00007c0001087983 */ /* 0x000f280000300800 */
[----:B------:R0:W-:Y:S02]  /*1c5c0*/  @P5 STG.E.U16 [R2.64], R7 ;  /* 0x0000000702005986 */ /* 0x0001e4000c101506 */
[----:B0-----:R-:W-:-:S04]  /*1c5d0*/  LEA R2, P6, R4, R0, 0x1 ;  /* 0x0000000004027211 */ /* 0x001fc800078c08ff */
[----:B------:R-:W-:Y:S02]  /*1c5e0*/  LEA.HI.X.SX32 R3, R4, R28, 0x1, P6 ;  /* 0x0000001c04037211 */ /* 0x000fe400030f0eff */
[----:B----4-:R-:W-:Y:S01]  /*1c5f0*/  ISETP.LT.AND P5, PT, R8, c[0x0][0x17c], !P0 ;  /* 0x00005f0008007a0c */ /* 0x010fe200047a1270 */
[----:B------:R-:W-:Y:S02]  /*1c600*/  IMAD R8, R26, 0x4, R4 ;  /* 0x000000041a087824 */ /* 0x000fe400078e0204 */
[----:B------:R-:W4:Y:S04]  /*1c610*/  LDL.LU R4, [R1+0x80] ;  /* 0x0000800001047983 */ /* 0x000f280000300800 */
[----:B------:R0:W-:Y:S04]  /*1c620*/  @P3 STG.E.U16 [R24.64], R5 ;  /* 0x0000000518003986 */ /* 0x0001e8000c101506 */
[----:B------:R1:W-:Y:S01]  /*1c630*/  @P1 STG.E.U16 [R2.64], R22 ;  /* 0x0000001602001986 */ /* 0x0003e2000c101506 */
[----:B0-----:R-:W-:-:S04]  /*1c640*/  LEA R24, P6, R8, R0, 0x1 ;  /* 0x0000000008187211 */ /* 0x001fc800078c08ff */
[----:B------:R-:W-:Y:S02]  /*1c650*/  LEA.HI.X.SX32 R25, R8, R28, 0x1, P6 ;  /* 0x0000001c08197211 */ /* 0x000fe400030f0eff */
[----:B------:R-:W-:Y:S02]  /*1c660*/  ISETP.LT.AND P1, PT, R16, c[0x0][0x17c], !P0 ;  /* 0x00005f0010007a0c */ /* 0x000fe40004721270 */
[----:B------:R-:W5:Y:S04]  /*1c670*/  LDL.LU R16, [R1+0x9c] ;  /* 0x00009c0001107983 */ /* 0x000f680000300800 */
[----:B------:R0:W-:Y:S01]  /*1c680*/  @P4 STG.E.U16 [R24.64], R17 ;  /* 0x0000001118004986 */ /* 0x0001e2000c101506 */
[----:B----4-:R-:W-:Y:S01]  /*1c690*/  ISETP.LT.AND P3, PT, R4, c[0x0][0x17c], !P0 ;  /* 0x00005f0004007a0c */ /* 0x010fe20004761270 */
[----:B------:R-:W-:-:S05]  /*1c6a0*/  IMAD R4, R26, 0x4, R8 ;  /* 0x000000041a047824 */ /* 0x000fca00078e0208 */
[----:B-1----:R-:W-:Y:S01]  /*1c6b0*/  LEA R2, P6, R4, R0, 0x1 ;  /* 0x0000000004027211 */ /* 0x002fe200078c08ff */
[----:B------:R-:W-:-:S03]  /*1c6c0*/  IMAD R8, R26, 0x4, R4 ;  /* 0x000000041a087824 */ /* 0x000fc600078e0204 */
[----:B------:R-:W-:Y:S02]  /*1c6d0*/  LEA.HI.X.SX32 R3, R4, R28, 0x1, P6 ;  /* 0x0000001c04037211 */ /* 0x000fe400030f0eff */
[----:B------:R-:W4:Y:S01]  /*1c6e0*/  LDL.LU R4, [R1+0x88] ;  /* 0x0000880001047983 */ /* 0x000f220000300800 */
[----:B0-----:R-:W-:-:S04]  /*1c6f0*/  LEA R24, P6, R8, R0, 0x1 ;  /* 0x0000000008187211 */ /* 0x001fc800078c08ff */
[----:B------:R-:W-:Y:S01]  /*1c700*/  LEA.HI.X.SX32 R25, R8, R28, 0x1, P6 ;  /* 0x0000001c08197211 */ /* 0x000fe200030f0eff */
[----:B------:R-:W-:Y:S04]  /*1c710*/  @P2 STG.E.U16 [R2.64], R13 ;  /* 0x0000000d02002986 */ /* 0x000fe8000c101506 */
[----:B------:R0:W-:Y:S04]  /*1c720*/  @P5 STG.E.U16 [R24.64], R9 ;  /* 0x0000000918005986 */ /* 0x0001e8000c101506 */
[----:B0-----:R-:W5:Y:S04]  /*1c730*/  LDL.LU R24, [R1+0x94] ;  /* 0x0000940001187983 */ /* 0x001f680000300800 */
[----:B------:R-:W5:Y:S01]  /*1c740*/  LDL.LU R25, [R1+0x98] ;  /* 0x0000980001197983 */ /* 0x000f620000300800 */
[----:B---3--:R-:W-:-:S02]  /*1c750*/  ISETP.LT.AND P2, PT, R20, c[0x0][0x17c], !P0 ;  /* 0x00005f0014007a0c */ /* 0x008fc40004741270 */
[----:B--2---:R-:W-:Y:S02]  /*1c760*/  ISETP.LT.AND P5, PT, R27, c[0x0][0x17c], !P0 ;  /* 0x00005f001b007a0c */ /* 0x004fe400047a1270 */
[----:B------:R-:W-:Y:S01]  /*1c770*/  PRMT R9, R29, 0x7632, R9 ;  /* 0x000076321d097816 */ /* 0x000fe20000000009 */
[----:B------:R-:W2:Y:S01]  /*1c780*/  LDL.LU R27, [R1+0xa0] ;  /* 0x0000a000011b7983 */ /* 0x000ea20000300800 */
[----:B------:R-:W-:-:S03]  /*1c790*/  PRMT R5, R21, 0x7632, R5 ;  /* 0x0000763215057816 */ /* 0x000fc60000000005 */
[----:B------:R-:W3:Y:S01]  /*1c7a0*/  LDL.LU R29, [R1+0xa4] ;  /* 0x0000a400011d7983 */ /* 0x000ee20000300800 */
[----:B----4-:R-:W-:Y:S01]  /*1c7b0*/  ISETP.LT.AND P4, PT, R4, c[0x0][0x17c], !P0 ;  /* 0x00005f0004007a0c */ /* 0x010fe20004781270 */
[----:B------:R-:W-:-:S04]  /*1c7c0*/  IMAD R4, R26, 0x4, R8 ;  /* 0x000000041a047824 */ /* 0x000fc800078e0208 */
[----:B------:R-:W-:Y:S01]  /*1c7d0*/  IMAD R8, R26, 0x4, R4 ;  /* 0x000000041a087824 */ /* 0x000fe200078e0204 */
[----:B------:R-:W-:-:S04]  /*1c7e0*/  LEA R2, P6, R4, R0, 0x1 ;  /* 0x0000000004027211 */ /* 0x000fc800078c08ff */
[----:B------:R-:W-:Y:S01]  /*1c7f0*/  LEA.HI.X.SX32 R3, R4, R28, 0x1, P6 ;  /* 0x0000001c04037211 */ /* 0x000fe200030f0eff */
[----:B------:R-:W-:Y:S01]  /*1c800*/  IMAD R4, R26, 0x4, R8 ;  /* 0x000000041a047824 */ /* 0x000fe200078e0208 */
[----:B------:R-:W-:-:S03]  /*1c810*/  LEA R20, P6, R8, R0, 0x1 ;  /* 0x0000000008147211 */ /* 0x000fc600078c08ff */
[----:B------:R0:W-:Y:S01]  /*1c820*/  @P3 STG.E.U16 [R2.64], R9 ;  /* 0x0000000902003986 */ /* 0x0001e2000c101506 */
[----:B------:R-:W-:Y:S01]  /*1c830*/  LEA.HI.X.SX32 R21, R8, R28, 0x1, P6 ;  /* 0x0000001c08157211 */ /* 0x000fe200030f0eff */
[----:B------:R-:W-:-:S04]  /*1c840*/  IMAD R8, R26, 0x4, R4 ;  /* 0x000000041a087824 */ /* 0x000fc800078e0204 */
[----:B------:R1:W-:Y:S01]  /*1c850*/  @P1 STG.E.U16 [R20.64], R5 ;  /* 0x0000000514001986 */ /* 0x0003e2000c101506 */
[----:B0-----:R-:W-:-:S04]  /*1c860*/  LEA R2, P6, R4, R0, 0x1 ;  /* 0x0000000004027211 */ /* 0x001fc800078c08ff */
[----:B------:R-:W-:Y:S02]  /*1c870*/  LEA.HI.X.SX32 R3, R4, R28, 0x1, P6 ;  /* 0x0000001c04037211 */ /* 0x000fe400030f0eff */
[----:B-1----:R-:W-:Y:S02]  /*1c880*/  LEA R20, P6, R8, R0, 0x1 ;  /* 0x0000000008147211 */ /* 0x002fe400078c08ff */
[----:B------:R-:W-:Y:S01]  /*1c890*/  PRMT R5, R7, 0x7632, R5 ;  /* 0x0000763207057816 */ /* 0x000fe20000000005 */
[--C-:B------:R-:W-:Y:S01]  /*1c8a0*/  IMAD R4, R26, 0x4, R8.reuse ;  /* 0x000000041a047824 */ /* 0x100fe200078e0208 */
[----:B-----5:R-:W-:Y:S02]  /*1c8b0*/  ISETP.LT.AND P3, PT, R24, c[0x0][0x17c], !P0 ;  /* 0x00005f0018007a0c */ /* 0x020fe40004761270 */
[----:B------:R-:W4:Y:S01]  /*1c8c0*/  LDL.LU R24, [R1+0xac] ;  /* 0x0000ac0001187983 */ /* 0x000f220000300800 */
[----:B------:R-:W-:Y:S02]  /*1c8d0*/  LEA.HI.X.SX32 R21, R8, R28, 0x1, P6 ;  /* 0x0000001c08157211 */ /* 0x000fe400030f0eff */
[----:B------:R-:W-:Y:S01]  /*1c8e0*/  PRMT R8, R22, 0x7632, R8 ;  /* 0x0000763216087816 */ /* 0x000fe20000000008 */
[----:B------:R-:W5:Y:S01]  /*1c8f0*/  LDL.LU R7, [R1+0x64c] ;  /* 0x00064c0001077983 */ /* 0x000f620000300800 */
[----:B------:R-:W-:-:S03]  /*1c900*/  ISETP.LT.AND P1, PT, R25, c[0x0][0x17c], !P0 ;  /* 0x00005f0019007a0c */ /* 0x000fc60004721270 */
[----:B------:R0:W-:Y:S01]  /*1c910*/  @P4 STG.E.U16 [R2.64], R5 ;  /* 0x0000000502004986 */ /* 0x0001e2000c101506 */
[----:B------:R-:W-:-:S03]  /*1c920*/  ISETP.LT.AND P4, PT, R16, c[0x0][0x17c], !P0 ;  /* 0x00005f0010007a0c */ /* 0x000fc60004781270 */
[----:B------:R-:W5:Y:S04]  /*1c930*/  LDL.LU R22, [R1+0x648] ;  /* 0x0006480001167983 */ /* 0x000f680000300800 */
[----:B------:R-:W5:Y:S04]  /*1c940*/  LDL.LU R25, [R1+0xb0] ;  /* 0x0000b00001197983 */ /* 0x000f680000300800 */
[----:B------:R-:W5:Y:S01]  /*1c950*/  LDL.LU R16, [R1+0xb4] ;  /* 0x0000b40001107983 */ /* 0x000f620000300800 */
[----:B------:R-:W-:Y:S02]  /*1c960*/  PRMT R9, R5, 0x7632, R9 ;  /* 0x0000763205097816 */ /* 0x000fe40000000009 */
[----:B0-----:R-:W-:Y:S01]  /*1c970*/  LEA R2, P6, R4, R0, 0x1 ;  /* 0x0000000004027211 */ /* 0x001fe200078c08ff */
[----:B------:R-:W-:-:S02]  /*1c980*/  IMAD R5, R26, 0x4, R4 ;  /* 0x000000041a057824 */ /* 0x000fc400078e0204 */
[----:B------:R0:W-:Y:S01]  /*1c990*/  @P2 STG.E.U16 [R20.64], R9 ;  /* 0x0000000914002986 */ /* 0x0001e2000c101506 */
[----:B------:R-:W-:Y:S02]  /*1c9a0*/  LEA.HI.X.SX32 R3, R4, R28, 0x1, P6 ;  /* 0x0000001c04037211 */ /* 0x000fe400030f0eff */
[----:B------:R-:W-:-:S03]  /*1c9b0*/  LEA R4, P6, R5, R0, 0x1 ;  /* 0x0000000005047211 */ /* 0x000fc600078c08ff */
[----:B------:R1:W-:Y:S04]  /*1c9c0*/  @P5 STG.E.U16 [R2.64], R8 ;  /* 0x0000000802005986 */ /* 0x0003e8000c101506 */
[----:B0-----:R-:W5:Y:S01]  /*1c9d0*/  LDL.LU R20, [R1+0x28] ;  /* 0x0000280001147983 */ /* 0x001f620000300800 */
[----:B--2---:R-:W-:Y:S01]  /*1c9e0*/  ISETP.LT.AND P2, PT, R27, c[0x0][0x17c], !P0 ;  /* 0x00005f001b007a0c */ /* 0x004fe20004741270 */
[C---:B-1----:R-:W-:Y:S02]  /*1c9f0*/  IMAD R3, R26.reuse, 0x4, R5 ;  /* 0x000000041a037824 */ /* 0x042fe400078e0205 */
[----:B------:R-:W2:Y:S01]  /*1ca00*/  LDL.LU R21, [R1+0xb8] ;  /* 0x0000b80001157983 */ /* 0x000ea20000300800 */
[----:B------:R-:W-:Y:S02]  /*1ca10*/  LEA.HI.X.SX32 R5, R5, R28, 0x1, P6 ;  /* 0x0000001c05057211 */ /* 0x000fe400030f0eff */
[----:B------:R-:W-:Y:S01]  /*1ca20*/  PRMT R17, R17, 0x7632, R17 ;  /* 0x0000763211117816 */ /* 0x000fe20000000011 */
[----:B------:R-:W2:Y:S01]  /*1ca30*/  LDL.LU R27, [R1+0xbc] ;  /* 0x0000bc00011b7983 */ /* 0x000ea20000300800 */
[----:B---3--:R-:W-:Y:S01]  /*1ca40*/  ISETP.LT.AND P5, PT, R29, c[0x0][0x17c], !P0 ;  /* 0x00005f001d007a0c */ /* 0x008fe200047a1270 */
[----:B------:R-:W-:Y:S01]  /*1ca50*/  IMAD R8, R26, 0x4, R3 ;  /* 0x000000041a087824 */ /* 0x000fe200078e0203 */
[----:B------:R-:W-:Y:S01]  /*1ca60*/  LEA R2, P6, R3, R0, 0x1 ;  /* 0x0000000003027211 */ /* 0x000fe200078c08ff */
[----:B------:R-:W3:Y:S01]  /*1ca70*/  LDL.LU R29, [R1+0x18] ;  /* 0x00001800011d7983 */ /* 0x000ee20000300800 */
[----:B------:R-:W-:-:S02]  /*1ca80*/  PRMT R13, R13, 0x7632, R13 ;  /* 0x000076320d0d7816 */ /* 0x000fc4000000000d */
[----:B------:R-:W-:Y:S01]  /*1ca90*/  LEA.HI.X.SX32 R3, R3, R28, 0x1, P6 ;  /* 0x0000001c03037211 */ /* 0x000fe200030f0eff */
[----:B------:R0:W-:Y:S01]  /*1caa0*/  @P3 STG.E.U16 [R4.64], R17 ;  /* 0x0000001104003986 */ /* 0x0001e2000c101506 */
[----:B------:R-:W-:Y:S01]  /*1cab0*/  PRMT R12, R9, 0x7632, R12 ;  /* 0x00007632090c7816 */ /* 0x000fe2000000000c */
[----:B------:R-:W-:Y:S02]  /*1cac0*/  IMAD R9, R26, 0x4, R8 ;  /* 0x000000041a097824 */ /* 0x000fe400078e0208 */
[----:B------:R1:W-:Y:S01]  /*1cad0*/  @P1 STG.E.U16 [R2.64], R13 ;  /* 0x0000000d02001986 */ /* 0x0003e2000c101506 */
[----:B0-----:R-:W-:-:S04]  /*1cae0*/  LEA R4, P6, R8, R0, 0x1 ;  /* 0x0000000008047211 */ /* 0x001fc800078c08ff */
[----:B------:R-:W-:Y:S02]  /*1caf0*/  LEA.HI.X.SX32 R5, R8, R28, 0x1, P6 ;  /* 0x0000001c08057211 */ /* 0x000fe400030f0eff */
[----:B-1----:R-:W-:-:S03]  /*1cb00*/  LEA R2, P1, R9, R0, 0x1 ;  /* 0x0000000009027211 */ /* 0x002fc600078208ff */
[----:B------:R0:W-:Y:S01]  /*1cb10*/  @P4 STG.E.U16 [R4.64], R12 ;  /* 0x0000000c04004986 */ /* 0x0001e2000c101506 */
[----:B------:R-:W-:Y:S02]  /*1cb20*/  LEA.HI.X.SX32 R3, R9, R28, 0x1, P1 ;  /* 0x0000001c09037211 */ /* 0x000fe400008f0eff */
[----:B----4-:R-:W-:Y:S02]  /*1cb30*/  ISETP.LT.AND P3, PT, R24, c[0x0][0x17c], !P0 ;  /* 0x00005f0018007a0c */ /* 0x010fe40004761270 */
[----:B------:R-:W4:Y:S04]  /*1cb40*/  LDL.LU R24, [R1+0xc4] ;  /* 0x0000c40001187983 */ /* 0x000f280000300800 */
[----:B------:R-:W4:Y:S01]  /*1cb50*/  LDL.LU R13, [R1+0xc0] ;  /* 0x0000c000010d7983 */ /* 0x000f220000300800 */
[----:B-----5:R-:W-:-:S03]  /*1cb60*/  ISETP.LT.AND P4, PT, R25, c[0x0][0x17c], !P0 ;  /* 0x00005f0019007a0c */ /* 0x020fc60004781270 */
[----:B------:R-:W5:Y:S01]  /*1cb70*/  LDL.LU R25, [R1+0xc8] ;  /* 0x0000c80001197983 */ /* 0x000f620000300800 */
[----:B------:R-:W-:-:S03]  /*1cb80*/  ISETP.LT.AND P1, PT, R16, c[0x0][0x17c], !P0 ;  /* 0x00005f0010007a0c */ /* 0x000fc60004721270 */
[----:B------:R-:W5:Y:S01]  /*1cb90*/  LDL.LU R16, [R1+0xcc] ;  /* 0x0000cc0001107983 */ /* 0x000f620000300800 */
[----:B------:R-:W-:-:S03]  /*1cba0*/  IMAD R8, R26, 0x4, R9 ;  /* 0x000000041a087824 */ /* 0x000fc600078e0209 */
[----:B------:R-:W5:Y:S01]  /*1cbb0*/  LDL.LU R17, [R1+0xd0] ;  /* 0x0000d00001117983 */ /* 0x000f620000300800 */
[----:B------:R-:W-:Y:S01]  /*1cbc0*/  IMAD R9, R26, 0x4, R8 ;  /* 0x000000041a097824 */ /* 0x000fe200078e0208 */
[----:B0-----:R-:W-:-:S04]  /*1cbd0*/  LEA R4, P6, R8, R0, 0x1 ;  /* 0x0000000008047211 */ /* 0x001fc800078c08ff */
[----:B------:R-:W-:Y:S01]  /*1cbe0*/  LEA.HI.X.SX32 R5, R8, R28, 0x1, P6 ;  /* 0x0000001c08057211 */ /* 0x000fe200030f0eff */
[----:B------:R-:W-:Y:S01]  /*1cbf0*/  IMAD R8, R26, 0x4, R9 ;  /* 0x000000041a087824 */ /* 0x000fe200078e0209 */
[----:B------:R0:W-:Y:S04]  /*1cc00*/  @P2 STG.E.U16 [R2.64], R20 ;  /* 0x0000001402002986 */ /* 0x0001e8000c101506 */
[----:B------:R1:W-:Y:S01]  /*1cc10*/  @P5 STG.E.U16 [R4.64], R22 ;  /* 0x0000001604005986 */ /* 0x0003e2000c101506 */
[----:B0-----:R-:W-:-:S04]  /*1cc20*/  LEA R2, P2, R9, R0, 0x1 ;  /* 0x0000000009027211 */ /* 0x001fc800078408ff */
[----:B------:R-:W-:Y:S01]  /*1cc30*/  LEA.HI.X.SX32 R3, R9, R28, 0x1, P2 ;  /* 0x0000001c09037211 */ /* 0x000fe200010f0eff */
[----:B------:R-:W-:Y:S01]  /*1cc40*/  IMAD R9, R26, 0x4, R8 ;  /* 0x000000041a097824 */ /* 0x000fe200078e0208 */
[----:B-1----:R-:W-:-:S03]  /*1cc50*/  LEA R4, P6, R8, R0, 0x1 ;  /* 0x0000000008047211 */ /* 0x002fc600078c08ff */
[----:B---3--:R0:W-:Y:S01]  /*1cc60*/  @P3 STG.E.U16 [R2.64], R29 ;  /* 0x0000001d02003986 */ /* 0x0081e2000c101506 */
[----:B------:R-:W-:Y:S01]  /*1cc70*/  LEA.HI.X.SX32 R5, R8, R28, 0x1, P6 ;  /* 0x0000001c08057211 */ /* 0x000fe200030f0eff */
[----:B------:R-:W-:Y:S01]  /*1cc80*/  IMAD R8, R26, 0x4, R9 ;  /* 0x000000041a087824 */ /* 0x000fe200078e0209 */
[----:B--2---:R-:W-:-:S03]  /*1cc90*/  ISETP.LT.AND P2, PT, R21, c[0x0][0x17c], !P0 ;  /* 0x00005f0015007a0c */ /* 0x004fc60004741270 */
[----:B------:R1:W-:Y:S01]  /*1cca0*/  @P4 STG.E.U16 [R4.64], R6 ;  /* 0x0000000604004986 */ /* 0x0003e2000c101506 */
[----:B0-----:R-:W-:-:S04]  /*1ccb0*/  LEA R2, P3, R9, R0, 0x1 ;  /* 0x0000000009027211 */ /* 0x001fc800078608ff */
[----:B------:R-:W-:Y:S01]  /*1ccc0*/  LEA.HI.X.SX32 R3, R9, R28, 0x1, P3 ;  /* 0x0000001c09037211 */ /* 0x000fe200018f0eff */
[----:B------:R-:W-:Y:S01]  /*1ccd0*/  IMAD R9, R26, 0x4, R8 ;  /* 0x000000041a097824 */ /* 0x000fe200078e0208 */
[----:B-1----:R-:W-:-:S03]  /*1cce0*/  LEA R4, P6, R8, R0, 0x1 ;  /* 0x0000000008047211 */ /* 0x002fc600078c08ff */
[----:B------:R0:W-:Y:S01]  /*1ccf0*/  @P1 STG.E.U16 [R2.64], R23 ;  /* 0x0000001702001986 */ /* 0x0001e2000c101506 */
[----:B------:R-:W-:Y:S02]  /*1cd00*/  LEA.HI.X.SX32 R5, R8, R28, 0x1, P6 ;  /* 0x0000001c08057211 */ /* 0x000fe400030f0eff */
[----:B------:R-:W-:Y:S02]  /*1cd10*/  ISETP.LT.AND P5, PT, R27, c[0x0][0x17c], !P0 ;  /* 0x00005f001b007a0c */ /* 0x000fe400047a1270 */
[----:B------:R-:W2:Y:S04]  /*1cd20*/  LDL.LU R27, [R1+0xd4] ;  /* 0x0000d400011b7983 */ /* 0x000ea80000300800 */
[----:B------:R-:W3:Y:S01]  /*1cd30*/  LDL.LU R21, [R1+0xd8] ;  /* 0x0000d80001157983 */ /* 0x000ee20000300800 */
[----:B0-----:R-:W-:-:S03]  /*1cd40*/  LEA R2, P1, R9, R0, 0x1 ;  /* 0x0000000009027211 */ /* 0x001fc600078208ff */
[----:B------:R0:W-:Y:S01]  /*1cd50*/  @P2 STG.E.U16 [R4.64], R18 ;  /* 0x0000001204002986 */ /* 0x0001e2000c101506 */
[----:B------:R-:W-:Y:S02]  /*1cd60*/  LEA.HI.X.SX32 R3, R9, R28, 0x1, P1 ;  /* 0x0000001c09037211 */ /* 0x000fe400008f0eff */
[----:B----4-:R-:W-:Y:S02]  /*1cd70*/  ISETP.LT.AND P3, PT, R24, c[0x0][0x17c], !P0 ;  /* 0x00005f0018007a0c */ /* 0x010fe40004761270 */
[----:B------:R-:W4:Y:S01]  /*1cd80*/  LDL.LU R24, [R1+0xdc] ;  /* 0x0000dc0001187983 */ /* 0x000f220000300800 */
[----:B-----5:R-:W-:-:S03]  /*1cd90*/  ISETP.LT.AND P1, PT, R25, c[0x0][0x17c], !P0 ;  /* 0x00005f0019007a0c */ /* 0x020fc60004721270 */
[----:B------:R-:W5:Y:S01]  /*1cda0*/  LDL.LU R25, [R1+0xe0] ;  /* 0x0000e00001197983 */ /* 0x000f620000300800 */
[----:B------:R-:W-:-:S03]  /*1cdb0*/  ISETP.LT.AND P2, PT, R16, c[0x0][0x17c], !P0 ;  /* 0x00005f0010007a0c */ /* 0x000fc60004741270 */
[----:B------:R-:W4:Y:S01]  /*1cdc0*/  LDL.LU R16, [R1+0xe4] ;  /* 0x0000e40001107983 */ /* 0x000f220000300800 */
[----:B------:R-:W-:Y:S01]  /*1cdd0*/  IMAD R8, R26, 0x4, R9 ;  /* 0x000000041a087824 */ /* 0x000fe200078e0209 */
[----:B------:R-:W-:-:S04]  /*1cde0*/  ISETP.LT.AND P4, PT, R13, c[0x0][0x17c], !P0 ;  /* 0x00005f000d007a0c */ /* 0x000fc80004781270 */
[----:B0-----:R-:W-:Y:S01]  /*1cdf0*/  LEA R4, P6, R8, R0, 0x1 ;  /* 0x0000000008047211 */ /* 0x001fe200078c08ff */
[----:B------:R-:W-:-:S03]  /*1ce00*/  IMAD R9, R26, 0x4, R8 ;  /* 0x000000041a097824 */ /* 0x000fc600078e0208 */
[----:B------:R-:W-:Y:S01]  /*1ce10*/  LEA.HI.X.SX32 R5, R8, R28, 0x1, P6 ;  /* 0x0000001c08057211 */ /* 0x000fe200030f0eff */
[----:B------:R0:W-:Y:S04]  /*1ce20*/  @P5 STG.E.U16 [R2.64], R14 ;  /* 0x0000000e02005986 */ /* 0x0001e8000c101506 */
[----:B------:R1:W-:Y:S01]  /*1ce30*/  @P4 STG.E.U16 [R4.64], R10 ;  /* 0x0000000a04004986 */ /* 0x0003e2000c101506 */
[----:B------:R-:W-:Y:S02]  /*1ce40*/  PRMT R6, R20, 0x7632, R6 ;  /* 0x0000763214067816 */ /* 0x000fe40000000006 */
[----:B0-----:R-:W-:Y:S01]  /*1ce50*/  LEA R2, P6, R9, R0, 0x1 ;  /* 0x0000000009027211 */ /* 0x001fe200078c08ff */
[----:B-1----:R-:W-:-:S03]  /*1ce60*/  IMAD R5, R26, 0x4, R9 ;  /* 0x000000041a057824 */ /* 0x002fc600078e0209 */
[----:B------:R-:W-:Y:S01]  /*1ce70*/  LEA.HI.X.SX32 R3, R9, R28, 0x1, P6 ;  /* 0x0000001c09037211 */ /* 0x000fe200030f0eff */
[----:B------:R-:W-:Y:S01]  /*1ce80*/  IMAD R8, R26, 0x4, R5 ;  /* 0x000000041a087824 */ /* 0x000fe200078e0205 */
[----:B------:R-:W-:-:S03]  /*1ce90*/  LEA R4, P6, R5, R0, 0x1 ;  /* 0x0000000005047211 */ /* 0x000fc600078c08ff */
[----:B------:R0:W-:Y:S01]  /*1cea0*/  @P3 STG.E.U16 [R2.64], R6 ;  /* 0x0000000602003986 */ /* 0x0001e2000c101506 */
[----:B------:R-:W-:Y:S01]  /*1ceb0*/  PRMT R22, R22, 0x7632, R22 ;  /* 0x0000763216167816 */ /* 0x000fe20000000016 */
[----:B------:R-:W-:Y:S01]  /*1cec0*/  IMAD R9, R26, 0x4, R8 ;  /* 0x000000041a097824 */ /* 0x000fe200078e0208 */
[----:B------:R-:W-:Y:S02]  /*1ced0*/  LEA.HI.X.SX32 R5, R5, R28, 0x1, P6 ;  /* 0x0000001c05057211 */ /* 0x000fe400030f0eff */
[----:B------:R-:W-:-:S03]  /*1cee0*/  ISETP.LT.AND P5, PT, R17, c[0x0][0x17c], !P0 ;  /* 0x00005f0011007a0c */ /* 0x000fc600047a1270 */
[----:B------:R1:W-:Y:S01]  /*1cef0*/  @P1 STG.E.U16 [R4.64], R22 ;  /* 0x0000001604001986 */ /* 0x0003e2000c101506 */
[C---:B0-----:R-:W-:Y:S02]  /*1cf00*/  LEA R2, P6, R8.reuse, R0, 0x1 ;  /* 0x0000000008027211 */ /* 0x041fe400078c08ff */
[----:B------:R-:W-:Y:S02]  /*1cf10*/  PRMT R6, R29, 0x7632, R6 ;  /* 0x000076321d067816 */ /* 0x000fe40000000006 */
[----:B------:R-:W-:Y:S02]  /*1cf20*/  LEA.HI.X.SX32 R3, R8, R28, 0x1, P6 ;  /* 0x0000001c08037211 */ /* 0x000fe400030f0eff */
[C---:B-1----:R-:W-:Y:S02]  /*1cf30*/  LEA R4, P6, R9.reuse, R0, 0x1 ;  /* 0x0000000009047211 */ /* 0x042fe400078c08ff */
[----:B------:R-:W-:Y:S02]  /*1cf40*/  PRMT R8, R6, 0x7632, R8 ;  /* 0x0000763206087816 */ /* 0x000fe40000000008 */
[----:B------:R-:W-:Y:S01]  /*1cf50*/  LEA.HI.X.SX32 R5, R9, R28, 0x1, P6 ;  /* 0x0000001c09057211 */ /* 0x000fe200030f0eff */
[----:B------:R0:W-:Y:S01]  /*1cf60*/  @P2 STG.E.U16 [R2.64], R6 ;  /* 0x0000000602002986 */ /* 0x0001e2000c101506 */
[----:B--2---:R-:W-:-:S03]  /*1cf70*/  ISETP.LT.AND P4, PT, R27, c[0x0][0x17c], !P0 ;  /* 0x00005f001b007a0c */ /* 0x004fc60004781270 */
[----:B------:R1:W-:Y:S01]  /*1cf80*/  @P5 STG.E.U16 [R4.64], R8 ;  /* 0x0000000804005986 */ /* 0x0003e2000c101506 */
[----:B---3--:R-:W-:-:S03]  /*1cf90*/  ISETP.LT.AND P3, PT, R21, c[0x0][0x17c], !P0 ;  /* 0x00005f0015007a0c */ /* 0x008fc60004761270 */
[----:B------:R-:W2:Y:S04]  /*1cfa0*/  LDL.LU R27, [R1+0xe8] ;  /* 0x0000e800011b7983 */ /* 0x000ea80000300800 */
[----:B------:R-:W3:Y:S01]  /*1cfb0*/  LDL.LU R29, [R1+0xec] ;  /* 0x0000ec00011d7983 */ /* 0x000ee20000300800 */
[--C-:B0-----:R-:W-:Y:S01]  /*1cfc0*/  IMAD R3, R26, 0x4, R9.reuse ;  /* 0x000000041a037824 */ /* 0x101fe200078e0209 */
[----:B------:R-:W-:Y:S02]  /*1cfd0*/  PRMT R9, R23, 0x7632, R9 ;  /* 0x0000763217097816 */ /* 0x000fe40000000009 */
[----:B------:R-:W3:Y:S01]  /*1cfe0*/  LDL.LU R21, [R1+0xf4] ;  /* 0x0000f40001157983 */ /* 0x000ee20000300800 */
[----:B----4-:R-:W-:-:S03]  /*1cff0*/  ISETP.LT.AND P5, PT, R16, c[0x0][0x17c], !P0 ;  /* 0x00005f0010007a0c */ /* 0x010fc600047a1270 */
[----:B------:R-:W4:Y:S04]  /*1d000*/  LDL.LU R16, [R1+0x2c] ;  /* 0x00002c0001107983 */ /* 0x000f280000300800 */
[----:B------:R-:W4:Y:S01]  /*1d010*/  LDL.LU R23, [R1+0x644] ;  /* 0x0006440001177983 */ /* 0x000f220000300800 */
[----:B------:R-:W-:-:S03]  /*1d020*/  ISETP.LT.AND P1, PT, R24, c[0x0][0x17c], !P0 ;  /* 0x00005f0018007a0c */ /* 0x000fc60004721270 */
[----:B------:R-:W4:Y:S01]  /*1d030*/  LDL.LU R24, [R1+0xf8] ;  /* 0x0000f80001187983 */ /* 0x000f220000300800 */
[----:B------:R-:W-:Y:S01]  /*1d040*/  IMAD R6, R26, 0x4, R3 ;  /* 0x000000041a067824 */ /* 0x000fe200078e0203 */
[----:B------:R-:W-:-:S03]  /*1d050*/  LEA R2, P6, R3, R0, 0x1 ;  /* 0x0000000003027211 */ /* 0x000fc600078c08ff */
[----:B-1----:R-:W-:Y:S01]  /*1d060*/  IMAD R8, R26, 0x4, R6 ;  /* 0x000000041a087824 */ /* 0x002fe200078e0206 */
[----:B------:R-:W-:Y:S02]  /*1d070*/  LEA.HI.X.SX32 R3, R3, R28, 0x1, P6 ;  /* 0x0000001c03037211 */ /* 0x000fe400030f0eff */
[----:B------:R-:W-:-:S03]  /*1d080*/  LEA R4, P6, R6, R0, 0x1 ;  /* 0x0000000006047211 */ /* 0x000fc600078c08ff */
[----:B------:R0:W-:Y:S01]  /*1d090*/  @P4 STG.E.U16 [R2.64], R9 ;  /* 0x0000000902004986 */ /* 0x0001e2000c101506 */
[----:B------:R-:W-:Y:S02]  /*1d0a0*/  LEA.HI.X.SX32 R5, R6, R28, 0x1, P6 ;  /* 0x0000001c06057211 */ /* 0x000fe400030f0eff */
[----:B------:R-:W-:Y:S02]  /*1d0b0*/  PRMT R18, R18, 0x7632, R18 ;  /* 0x0000763212127816 */ /* 0x000fe40000000012 */
[----:B------:R-:W-:Y:S02]  /*1d0c0*/  PRMT R14, R14, 0x7632, R14 ;  /* 0x000076320e0e7816 */ /* 0x000fe4000000000e */
[----:B-----5:R-:W-:Y:S02]  /*1d0d0*/  ISETP.LT.AND P2, PT, R25, c[0x0][0x17c], !P0 ;  /* 0x00005f0019007a0c */ /* 0x020fe40004741270 */
[----:B------:R-:W5:Y:S01]  /*1d0e0*/  LDL.LU R25, [R1+0xfc] ;  /* 0x0000fc0001197983 */ /* 0x000f620000300800 */
[----:B0-----:R-:W-:-:S04]  /*1d0f0*/  LEA R2, P6, R8, R0, 0x1 ;  /* 0x0000000008027211 */ /* 0x001fc800078c08ff */
[----:B------:R-:W-:Y:S01]  /*1d100*/  LEA.HI.X.SX32 R3, R8, R28, 0x1, P6 ;  /* 0x0000001c08037211 */ /* 0x000fe200030f0eff */
[----:B------:R0:W-:Y:S04]  /*1d110*/  @P3 STG.E.U16 [R4.64], R18 ;  /* 0x0000001204003986 */ /* 0x0001e8000c101506 */
[----:B------:R1:W-:Y:S01]  /*1d120*/  @P1 STG.E.U16 [R2.64], R14 ;  /* 0x0000000e02001986 */ /* 0x0003e2000c101506 */
[----:B0-----:R-:W-:Y:S01]  /*1d130*/  IMAD R5, R26, 0x4, R8 ;  /* 0x000000041a057824 */ /* 0x001fe200078e0208 */
[----:B--2---:R-:W-:Y:S02]  /*1d140*/  ISETP.LT.AND P4, PT, R27, c[0x0][0x17c], !P0 ;  /* 0x00005f001b007a0c */ /* 0x004fe40004781270 */
[----:B------:R-:W2:Y:S01]  /*1d150*/  LDL.LU R27, [R1+0x1c] ;  /* 0x00001c00011b7983 */ /* 0x000ea20000300800 */
[----:B---3--:R-:W-:-:S03]  /*1d160*/  ISETP.LT.AND P3, PT, R29, c[0x0][0x17c], !P0 ;  /* 0x00005f001d007a0c */ /* 0x008fc60004761270 */
[----:B------:R-:W3:Y:S04]  /*1d170*/  LDL.LU R12, [R1+0x100] ;  /* 0x00010000010c7983 */ /* 0x000ee80000300800 */
[----:B------:R-:W2:Y:S04]  /*1d180*/  LDL.LU R17, [R1+0x104] ;  /* 0x0001040001117983 */ /* 0x000ea80000300800 */
[----:B------:R-:W2:Y:S01]  /*1d190*/  LDL.LU R29, [R1+0xc] ;  /* 0x00000c00011d7983 */ /* 0x000ea20000300800 */
[----:B------:R-:W-:Y:S01]  /*1d1a0*/  LEA R4, P6, R5, R0, 0x1 ;  /* 0x0000000005047211 */ /* 0x000fe200078c08ff */
[----:B------:R-:W-:-:S03]  /*1d1b0*/  IMAD R6, R26, 0x4, R5 ;  /* 0x000000041a067824 */ /* 0x000fc600078e0205 */
[----:B------:R-:W-:Y:S02]  /*1d1c0*/  LEA.HI.X.SX32 R5, R5, R28, 0x1, P6 ;  /* 0x0000001c05057211 */ /* 0x000fe400030f0eff */
[----:B-1----:R-:W-:Y:S02]  /*1d1d0*/  LEA R2, P6, R6, R0, 0x1 ;  /* 0x0000000006027211 */ /* 0x002fe400078c08ff */
[----:B------:R-:W-:Y:S02]  /*1d1e0*/  PRMT R10, R10, 0x7632, R10 ;  /* 0x000076320a0a7816 */ /* 0x000fe4000000000a */
[----:B------:R-:W-:-:S03]  /*1d1f0*/  LEA.HI.X.SX32 R3, R6, R28, 0x1, P6 ;  /* 0x0000001c06037211 */ /* 0x000fc600030f0eff */
[----:B------:R0:W-:Y:S01]  /*1d200*/  @P2 STG.E.U16 [R4.64], R10 ;  /* 0x0000000a04002986 */ /* 0x0001e2000c101506 */
[----:B------:R-:W-:Y:S02]  /*1d210*/  ISETP.LT.AND P2, PT, R21, c[0x0][0x17c], !P0 ;  /* 0x00005f0015007a0c */ /* 0x000fe40004741270 */
[----:B----4-:R-:W-:Y:S02]  /*1d220*/  ISETP.LT.AND P1, PT, R23, c[0x0][0x17c], !P0 ;  /* 0x00005f0017007a0c */ /* 0x010fe40004721270 */
[----:B------:R-:W4:Y:S04]  /*1d230*/  LDL.LU R23, [R1+0x640] ;  /* 0x0006400001177983 */ /* 0x000f280000300800 */
[----:B------:R-:W2:Y:S04]  /*1d240*/  LDL.LU R20, [R1+0x108] ;  /* 0x0001080001147983 */ /* 0x000ea80000300800 */
[----:B------:R1:W-:Y:S01]  /*1d250*/  @P5 STG.E.U16 [R2.64], R16 ;  /* 0x0000001002005986 */ /* 0x0003e2000c101506 */
[----:B------:R-:W-:-:S03]  /*1d260*/  ISETP.LT.AND P5, PT, R24, c[0x0][0x17c], !P0 ;  /* 0x00005f0018007a0c */ /* 0x000fc600047a1270 */
[----:B------:R-:W3:Y:S04]  /*1d270*/  LDL.LU R21, [R1+0x10c] ;  /* 0x00010c0001157983 */ /* 0x000ee80000300800 */
[----:B------:R-:W3:Y:S01]  /*1d280*/  LDL.LU R24, [R1+0x110] ;  /* 0x0001100001187983 */ /* 0x000ee20000300800 */
[----:B------:R-:W-:-:S04]  /*1d290*/  IMAD R8, R26, 0x4, R6 ;  /* 0x000000041a087824 */ /* 0x000fc800078e0206 */
[----:B------:R-:W-:Y:S01]  /*1d2a0*/  IMAD R6, R26, 0x4, R8 ;  /* 0x000000041a067824 */ /* 0x000fe200078e0208 */
[----:B0-----:R-:W-:-:S03]  /*1d2b0*/  LEA R4, P6, R8, R0, 0x1 ;  /* 0x0000000008047211 */ /* 0x001fc600078c08ff */
[----:B------:R-:W-:Y:S01]  /*1d2c0*/  IMAD R9, R26, 0x4, R6 ;  /* 0x000000041a097824 */ /* 0x000fe200078e0206 */
[----:B------:R-:W-:Y:S02]  /*1d2d0*/  LEA.HI.X.SX32 R5, R8, R28, 0x1, P6 ;  /* 0x0000001c08057211 */ /* 0x000fe400030f0eff */
[----:B-1----:R-:W-:Y:S01]  /*1d2e0*/  LEA R2, P6, R6, R0, 0x1 ;  /* 0x0000000006027211 */ /* 0x002fe200078c08ff */
[----:B------:R-:W-:-:S03]  /*1d2f0*/  IMAD R13, R26, 0x4, R9 ;  /* 0x000000041a0d7824 */ /* 0x000fc600078e0209 */
[----:B------:R-:W-:Y:S01]  /*1d300*/  LEA.HI.X.SX32 R3, R6, R28, 0x1, P6 ;  /* 0x0000001c06037211 */ /* 0x000fe200030f0eff */
[----:B----4-:R0:W-:Y:S04]  /*1d310*/  @P4 STG.E.U16 [R4.64], R23 ;  /* 0x0000001704004986 */ /* 0x0101e8000c101506 */
[----:B--2---:R1:W-:Y:S01]  /*1d320*/  @P3 STG.E.U16 [R2.64], R27 ;  /* 0x0000001b02003986 */ /* 0x0043e2000c101506 */
[----:B0-----:R-:W-:-:S04]  /*1d330*/  LEA R4, P6, R9, R0, 0x1 ;  /* 0x0000000009047211 */ /* 0x001fc800078c08ff */
[----:B------:R-:W-:Y:S01]  /*1d340*/  LEA.HI.X.SX32 R5, R9, R28, 0x1, P6 ;  /* 0x0000001c09057211 */ /* 0x000fe200030f0eff */
[----:B------:R-:W-:Y:S01]  /*1d350*/  IMAD R9, R26, 0x4, R13 ;  /* 0x000000041a097824 */ /* 0x000fe200078e020d */
[----:B-1----:R-:W-:-:S03]  /*1d360*/  LEA R2, P6, R13, R0, 0x1 ;  /* 0x000000000d027211 */ /* 0x002fc600078c08ff */
[----:B------:R0:W-:Y:S01]  /*1d370*/  @P1 STG.E.U16 [R4.64], R7 ;  /* 0x0000000704001986 */ /* 0x0001e2000c101506 */
[----:B------:R-:W-:Y:S01]  /*1d380*/  LEA.HI.X.SX32 R3, R13, R28, 0x1, P6 ;  /* 0x0000001c0d037211 */ /* 0x000fe200030f0eff */
[----:B------:R-:W-:Y:S01]  /*1d390*/  IMAD R13, R26, 0x4, R9 ;  /* 0x000000041a0d7824 */ /* 0x000fe200078e0209 */
[----:B-----5:R-:W-:Y:S02]  /*1d3a0*/  ISETP.LT.AND P4, PT, R25, c[0x0][0x17c], !P0 ;  /* 0x00005f0019007a0c */ /* 0x020fe40004781270 */
[----:B------:R-:W2:Y:S01]  /*1d3b0*/  LDL.LU R25, [R1+0x114] ;  /* 0x0001140001197983 */ /* 0x000ea20000300800 */
[----:B0-----:R-:W-:-:S03]  /*1d3c0*/  LEA R4, P6, R9, R0, 0x1 ;  /* 0x0000000009047211 */ /* 0x001fc600078c08ff */
[----:B------:R0:W-:Y:S01]  /*1d3d0*/  @P2 STG.E.U16 [R2.64], R29 ;  /* 0x0000001d02002986 */ /* 0x0001e2000c101506 */
[----:B------:R-:W-:Y:S02]  /*1d3e0*/  LEA.HI.X.SX32 R5, R9, R28, 0x1, P6 ;  /* 0x0000001c09057211 */ /* 0x000fe400030f0eff */
[----:B0-----:R-:W-:-:S04]  /*1d3f0*/  LEA R2, P6, R13, R0, 0x1 ;  /* 0x000000000d027211 */ /* 0x001fc800078c08ff */
[----:B------:R-:W-:Y:S01]  /*1d400*/  LEA.HI.X.SX32 R3, R13, R28, 0x1, P6 ;  /* 0x0000001c0d037211 */ /* 0x000fe200030f0eff */
[----:B------:R0:W-:Y:S01]  /*1d410*/  @P5 STG.E.U16 [R4.64], R19 ;  /* 0x0000001304005986 */ /* 0x0001e2000c101506 */
[----:B------:R-:W-:-:S03]  /*1d420*/  ISETP.LT.AND P2, PT, R20, c[0x0][0x17c], !P0 ;  /* 0x00005f0014007a0c */ /* 0x000fc60004741270 */
[----:B------:R-:W4:Y:S04]  /*1d430*/  LDL.LU R20, [R1+0x11c] ;  /* 0x00011c0001147983 */ /* 0x000f280000300800 */
[----:B------:R1:W-:Y:S01]  /*1d440*/  @P4 STG.E.U16 [R2.64], R15 ;  /* 0x0000000f02004986 */ /* 0x0003e2000c101506 */
[----:B---3--:R-:W-:-:S03]  /*1d450*/  ISETP.LT.AND P4, PT, R24, c[0x0][0x17c], !P0 ;  /* 0x00005f0018007a0c */ /* 0x008fc60004781270 */
[----:B------:R-:W3:Y:S04]  /*1d460*/  LDL.LU R22, [R1+0x118] ;  /* 0x0001180001167983 */ /* 0x000ee80000300800 */
[----:B------:R-:W5:Y:S01]  /*1d470*/  LDL.LU R24, [R1+0xa8] ;  /* 0x0000a80001187983 */ /* 0x000f620000300800 */
[----:B------:R-:W-:Y:S01]  /*1d480*/  IMAD R9, R26, 0x4, R13 ;  /* 0x000000041a097824 */ /* 0x000fe200078e020d */
[----:B------:R-:W-:-:S03]  /*1d490*/  ISETP.LT.AND P3, PT, R12, c[0x0][0x17c], !P0 ;  /* 0x00005f000c007a0c */ /* 0x000fc60004761270 */
[C---:B------:R-:W-:Y:S01]  /*1d4a0*/  IMAD R13, R26.reuse, 0x4, R9 ;  /* 0x000000041a0d7824 */ /* 0x040fe200078e0209 */
[----:B0-----:R-:W-:Y:S02]  /*1d4b0*/  LEA R4, P6, R9, R0, 0x1 ;  /* 0x0000000009047211 */ /* 0x001fe400078c08ff */
[----:B------:R-:W-:Y:S01]  /*1d4c0*/  ISETP.LT.AND P1, PT, R17, c[0x0][0x17c], !P0 ;  /* 0x00005f0011007a0c */ /* 0x000fe20004721270 */
[C---:B------:R-:W-:Y:S01]  /*1d4d0*/  IMAD R17, R26.reuse, 0x4, R13 ;  /* 0x000000041a117824 */ /* 0x040fe200078e020d */
[----:B------:R-:W-:Y:S02]  /*1d4e0*/  LEA.HI.X.SX32 R5, R9, R28, 0x1, P6 ;  /* 0x0000001c09057211 */ /* 0x000fe400030f0eff */
[C---:B-1----:R-:W-:Y:S01]  /*1d4f0*/  LEA R2, P6, R13.reuse, R0, 0x1 ;  /* 0x000000000d027211 */ /* 0x042fe200078c08ff */
[C---:B------:R-:W-:Y:S02]  /*1d500*/  IMAD R9, R26.reuse, 0x4, R17 ;  /* 0x000000041a097824 */ /* 0x040fe400078e0211 */
[----:B------:R0:W-:Y:S01]  /*1d510*/  @P3 STG.E.U16 [R4.64], R11 ;  /* 0x0000000b04003986 */ /* 0x0001e2000c101506 */
[----:B------:R-:W-:Y:S01]  /*1d520*/  LEA.HI.X.SX32 R3, R13, R28, 0x1, P6 ;  /* 0x0000001c0d037211 */ /* 0x000fe200030f0eff */
[----:B------:R-:W-:Y:S01]  /*1d530*/  IMAD R13, R26, 0x4, R9 ;  /* 0x000000041a0d7824 */ /* 0x000fe200078e0209 */
[----:B------:R-:W-:-:S02]  /*1d540*/  PRMT R6, R16, 0x7632, R6 ;  /* 0x0000763210067816 */ /* 0x000fc40000000006 */
[----:B0-----:R-:W-:-:S04]  /*1d550*/  LEA R4, P6, R17, R0, 0x1 ;  /* 0x0000000011047211 */ /* 0x001fc800078c08ff */
[----:B------:R-:W-:Y:S01]  /*1d560*/  LEA.HI.X.SX32 R5, R17, R28, 0x1, P6 ;  /* 0x0000001c11057211 */ /* 0x000fe200030f0eff */
[----:B------:R-:W-:Y:S01]  /*1d570*/  IMAD R17, R26, 0x4, R13 ;  /* 0x000000041a117824 */ /* 0x000fe200078e020d */
[----:B------:R-:W-:-:S03]  /*1d580*/  ISETP.LT.AND P5, PT, R21, c[0x0][0x17c], !P0 ;  /* 0x00005f0015007a0c */ /* 0x000fc600047a1270 */
[C---:B------:R-:W-:Y:S01]  /*1d590*/  IMAD R21, R26.reuse, 0x4, R17 ;  /* 0x000000041a157824 */ /* 0x040fe200078e0211 */
[----:B------:R-:W-:Y:S01]  /*1d5a0*/  PRMT R7, R23, 0x7632, R7 ;  /* 0x0000763217077816 */ /* 0x000fe20000000007 */
[----:B------:R0:W-:Y:S02]  /*1d5b0*/  @P1 STG.E.U16 [R2.64], R6 ;  /* 0x0000000602001986 */ /* 0x0001e4000c101506 */
[----:B------:R-:W-:Y:S01]  /*1d5c0*/  IMAD R23, R26, 0x4, R21 ;  /* 0x000000041a177824 */ /* 0x000fe200078e0215 */
[-C--:B------:R-:W-:Y:S01]  /*1d5d0*/  LEA R8, P6, R17, R0.reuse, 0x1 ;  /* 0x0000000011087211 */ /* 0x080fe200078c08ff */
[----:B------:R1:W-:Y:S01]  /*1d5e0*/  @P2 STG.E.U16 [R4.64], R7 ;  /* 0x0000000704002986 */ /* 0x0003e2000c101506 */
[-C--:B------:R-:W-:Y:S02]  /*1d5f0*/  LEA R12, P2, R13, R0.reuse, 0x1 ;  /* 0x000000000d0c7211 */ /* 0x080fe400078408ff */
[----:B0-----:R-:W-:-:S04]  /*1d600*/  LEA R2, P1, R9, R0, 0x1 ;  /* 0x0000000009027211 */ /* 0x001fc800078208ff */
[----:B------:R-:W-:Y:S02]  /*1d610*/  LEA.HI.X.SX32 R3, R9, R28, 0x1, P1 ;  /* 0x0000001c09037211 */ /* 0x000fe400008f0eff */
[----:B------:R-:W-:Y:S02]  /*1d620*/  LEA R16, P1, R23, R0, 0x1 ;  /* 0x0000000017107211 */ /* 0x000fe400078208ff */
[-C--:B------:R-:W-:Y:S02]  /*1d630*/  LEA.HI.X.SX32 R9, R17, R28.reuse, 0x1, P6 ;  /* 0x0000001c11097211 */ /* 0x080fe400030f0eff */
[----:B------:R-:W-:Y:S02]  /*1d640*/  LEA.HI.X.SX32 R13, R13, R28, 0x1, P2 ;  /* 0x0000001c0d0d7211 */ /* 0x000fe400010f0eff */
[----:B-1----:R-:W-:Y:S02]  /*1d650*/  LEA R4, P6, R21, R0, 0x1 ;  /* 0x0000000015047211 */ /* 0x002fe400078c08ff */
[----:B------:R-:W-:-:S02]  /*1d660*/  LEA.HI.X.SX32 R17, R23, R28, 0x1, P1 ;  /* 0x0000001c17117211 */ /* 0x000fc400008f0eff */
[----:B------:R-:W-:Y:S02]  /*1d670*/  LEA.HI.X.SX32 R5, R21, R28, 0x1, P6 ;  /* 0x0000001c15057211 */ /* 0x000fe400030f0eff */
[----:B------:R-:W-:Y:S02]  /*1d680*/  PRMT R6, R7, 0x7632, R6 ;  /* 0x0000763207067816 */ /* 0x000fe40000000006 */
[----:B------:R-:W-:Y:S02]  /*1d690*/  PRMT R7, R29, 0x7632, R7 ;  /* 0x000076321d077816 */ /* 0x000fe40000000007 */
[----:B------:R-:W-:Y:S02]  /*1d6a0*/  PRMT R19, R19, 0x7632, R19 ;  /* 0x0000763213137816 */ /* 0x000fe40000000013 */
[----:B------:R-:W-:Y:S02]  /*1d6b0*/  PRMT R15, R15, 0x7632, R15 ;  /* 0x000076320f0f7816 */ /* 0x000fe4000000000f */
[----:B--2---:R-:W-:Y:S01]  /*1d6c0*/  ISETP.LT.AND P3, PT, R25, c[0x0][0x17c], !P0 ;  /* 0x00005f0019007a0c */ /* 0x004fe20004761270 */
[----:B------:R-:W-:Y:S01]  /*1d6d0*/  IMAD R25, R26, 0x4, R23 ;  /* 0x000000041a197824 */ /* 0x000fe200078e0217 */
[----:B----4-:R-:W-:-:S04]  /*1d6e0*/  ISETP.LT.AND P2, PT, R20, c[0x0][0x17c], !P0 ;  /* 0x00005f0014007a0c */ /* 0x010fc80004741270 */
[----:B------:R-:W-:Y:S02]  /*1d6f0*/  LEA R20, P6, R25, R0, 0x1 ;  /* 0x0000000019147211 */ /* 0x000fe400078c08ff */
[----:B------:R-:W-:Y:S02]  /*1d700*/  PRMT R0, R27, 0x7632, R0 ;  /* 0x000076321b007816 */ /* 0x000fe40000000000 */
[----:B---3--:R-:W-:Y:S02]  /*1d710*/  ISETP.LT.AND P1, PT, R22, c[0x0][0x17c], !P0 ;  /* 0x00005f0016007a0c */ /* 0x008fe40004721270 */
[----:B-----5:R-:W-:Y:S01]  /*1d720*/  ISETP.LT.AND P0, PT, R24, c[0x0][0x17c], !P0 ;  /* 0x00005f0018007a0c */ /* 0x020fe20004701270 */
[----:B------:R0:W-:Y:S04]  /*1d730*/  @P5 STG.E.U16 [R2.64], R0 ;  /* 0x0000000002005986 */ /* 0x0001e8000c101506 */
[----:B------:R0:W-:Y:S04]  /*1d740*/  @P4 STG.E.U16 [R12.64], R6 ;  /* 0x000000060c004986 */ /* 0x0001e8000c101506 */
[----:B------:R0:W-:Y:S04]  /*1d750*/  @P3 STG.E.U16 [R8.64], R7 ;  /* 0x0000000708003986 */ /* 0x0001e8000c101506 */
[----:B------:R0:W-:Y:S01]  /*1d760*/  @P2 STG.E.U16 [R4.64], R19 ;  /* 0x0000001304002986 */ /* 0x0001e2000c101506 */
[----:B------:R-:W-:-:S03]  /*1d770*/  LEA.HI.X.SX32 R21, R25, R28, 0x1, P6 ;  /* 0x0000001c19157211 */ /* 0x000fc600030f0eff */
[----:B------:R0:W-:Y:S01]  /*1d780*/  @P1 STG.E.U16 [R16.64], R15 ;  /* 0x0000000f10001986 */ /* 0x0001e2000c101506 */
[----:B------:R-:W-:Y:S05]  /*1d790*/  @!P0 EXIT ;  /* 0x000000000000894d */ /* 0x000fea0003800000 */
[----:B------:R-:W-:-:S05]  /*1d7a0*/  PRMT R10, R11, 0x7632, R10 ;  /* 0x000076320b0a7816 */ /* 0x000fca000000000a */
[----:B------:R-:W-:Y:S01]  /*1d7b0*/  STG.E.U16 [R20.64], R10 ;  /* 0x0000000a14007986 */ /* 0x000fe2000c101506 */
[----:B------:R-:W-:Y:S05]  /*1d7c0*/  EXIT ;  /* 0x000000000000794d */ /* 0x000fea0003800000 */
.L_x_4:
[----:B------:R-:W-:-:S00]  /*1d7d0*/  BRA `(.L_x_4) ;  /* 0xfffffff000007947 */ /* 0x000fc0000383ffff */
[----:B------:R-:W-:-:S00]  /*1d7e0*/  NOP ;  /* 0x0000000000007918 */ /* 0x000fc00000000000 */
        /* <DEDUP_REMOVED lines=9> */
.L_x_5:


//--------------------- .nv.shared.matmul_kernel  --------------------------
	.section	.nv.shared.matmul_kernel,"aw",@nobits
	.sectionflags	@""
	.align	16
